def attn_fwd(
    Q,
    K,
    V,
    Out,
    Lse,
    sm_scale,
    stride_qz,
    stride_qh,
    stride_qm,
    stride_qk,
    stride_kz,
    stride_kh,
    stride_kn,
    stride_kk,
    stride_vz,
    stride_vh,
    stride_vn,
    stride_vk,
    stride_oz,
    stride_oh,
    stride_om,
    stride_ok,
    seqlen_q,
    seqlen_k,
    BLOCK_M: tl.constexpr,
    BLOCK_N: tl.constexpr,
    HEAD_DIM: tl.constexpr,
    CAUSAL: tl.constexpr,
):
    start_m = tl.program_id(0)
    off_hz = tl.program_id(1)
    q_off = off_hz * stride_qh
    k_off = off_hz * stride_kh
    v_off = off_hz * stride_vh
    offs_m = start_m * BLOCK_M + tl.arange(0, BLOCK_M)
    offs_d = tl.arange(0, HEAD_DIM)
    offs_n = tl.arange(0, BLOCK_N)
    q_ptrs = Q + q_off + offs_m[:, None] * stride_qm + offs_d[None, :] * stride_qk
    k_ptrs = K + k_off + offs_d[:, None] * stride_kk + offs_n[None, :] * stride_kn
    v_ptrs = V + v_off + offs_n[:, None] * stride_vn + offs_d[None, :] * stride_vk
    m_i = tl.full([BLOCK_M], float("-inf"), dtype=tl.float32)
    l_i = tl.zeros([BLOCK_M], dtype=tl.float32) + 1.0
    acc = tl.zeros([BLOCK_M, HEAD_DIM], dtype=tl.float32)
    q = tl.load(q_ptrs)
    acc, l_i, m_i = _attn_fwd_inner(
        acc,
        l_i,
        m_i,
        q,
        k_ptrs,
        v_ptrs,
        sm_scale,
        stride_kn,
        stride_vn,
        start_m,
        seqlen_k,
        BLOCK_M,
        BLOCK_N,
        HEAD_DIM,
        CAUSAL,
    )
    acc = acc / l_i[:, None]
    lse = m_i + tl.math.log2(l_i) / 1.4426950408889634
    o_ptrs = (
        Out
        + off_hz * stride_oh
        + offs_m[:, None] * stride_om
        + offs_d[None, :] * stride_ok
    )
    tl.store(o_ptrs, acc.to(Out.dtype.element_ty))
    tl.store(Lse + off_hz * seqlen_q + offs_m, lse)

# config = {"BLOCK_M": 64, "BLOCK_N": 64, "HEAD_DIM": 512, "arch": "sm_90", "causal": true, "dtype": "fp8e4m3", "num_stages": 2, "num_warps": 8}
# arch = sm_90


// ===== COMPILED SASS (sm_90a) =====

	.target	sm_90a

	.elftype	@"ET_EXEC"


//--------------------- .note.nv.tkinfo           --------------------------
	.section	.note.nv.tkinfo,"",@"SHT_NOTE"
	.sectionflags	@"SHF_NOTE_NV_TKINFO"
	.tkinfo
        /*0018*/ 	.word	0x00000002
        /*0030*/ 	.string	""
        /*0030*/ 	.string	"ptxas"
        /*0030*/ 	.string	"Cuda compilation tools, release 13.0, V13.0.88"
        /*0030*/ 	.string	"Build cuda_13.0.r13.0/compiler.36424714_0"
        /*0030*/ 	.string	"-v  -suppress-debug-info  -lineinfo  -arch sm_90a "



//--------------------- .note.nv.cuinfo           --------------------------
	.section	.note.nv.cuinfo,"",@"SHT_NOTE"
	.sectionflags	@"SHF_NOTE_NV_CUINFO"
        /*0018*/ 	.short	0x0002
        /*001a*/ 	.short	0x005a
        /*001c*/ 	.short	0x0082
	.zero		2


//--------------------- .nv.info                  --------------------------
	.section	.nv.info,"",@"SHT_CUDA_INFO"
	.align	4


	//----- nvinfo : EIATTR_REGCOUNT
	.align		4
        /*0000*/ 	.byte	0x04, 0x2f
        /*0002*/ 	.short	(.L_2 - .L_1)
	.align		4
.L_1:
        /*0004*/ 	.word	index@(attn_fwd)
        /*0008*/ 	.word	0x000000ff


	//----- nvinfo : EIATTR_FRAME_SIZE
	.align		4
.L_2:
        /*000c*/ 	.byte	0x04, 0x11
        /*000e*/ 	.short	(.L_4 - .L_3)
	.align		4
.L_3:
        /*0010*/ 	.word	index@(attn_fwd)
        /*0014*/ 	.word	0x00000a88


	//----- nvinfo : EIATTR_MIN_STACK_SIZE
	.align		4
.L_4:
        /*0018*/ 	.byte	0x04, 0x12
        /*001a*/ 	.short	(.L_6 - .L_5)
	.align		4
.L_5:
        /*001c*/ 	.word	index@(attn_fwd)
        /*0020*/ 	.word	0x00000a88
.L_6:


//--------------------- .nv.compat                --------------------------
	.section	.nv.compat,"",@"SHT_CUDA_COMPAT_INFO"
	.align	4
        /*0000*/ 	.byte	0x02, 0x09, 0x01, 0x00, 0x02, 0x02, 0x04, 0x00, 0x02, 0x05, 0x05, 0x00, 0x03, 0x07, 0x01, 0x01
        /*0010*/ 	.byte	0x02, 0x03, 0x00, 0x00, 0x02, 0x06, 0x01, 0x00, 0x04, 0x0b, 0x08, 0x00, 0x00, 0x00, 0x00, 0x00
        /*0020*/ 	.byte	0x00, 0x00, 0x00, 0x00


//--------------------- .nv.info.attn_fwd         --------------------------
	.section	.nv.info.attn_fwd,"",@"SHT_CUDA_INFO"
	.sectionflags	@""
	.align	4


	//----- nvinfo : EIATTR_CUDA_API_VERSION
	.align		4
        /*0000*/ 	.byte	0x04, 0x37
        /*0002*/ 	.short	(.L_8 - .L_7)
.L_7:
        /*0004*/ 	.word	0x00000082


	//----- nvinfo : EIATTR_KPARAM_INFO
	.align		4
.L_8:
        /*0008*/ 	.byte	0x04, 0x17
        /*000a*/ 	.short	(.L_10 - .L_9)
.L_9:
        /*000c*/ 	.word	0x00000000
        /*0010*/ 	.short	0x0019
        /*0012*/ 	.short	0x0080
        /*0014*/ 	.byte	0x00, 0xf4, 0x21, 0x00


	//----- nvinfo : EIATTR_KPARAM_INFO
	.align		4
.L_10:
        /*0018*/ 	.byte	0x04, 0x17
        /*001a*/ 	.short	(.L_12 - .L_11)
.L_11:
        /*001c*/ 	.word	0x00000000
        /*0020*/ 	.short	0x0018
        /*0022*/ 	.short	0x0078
        /*0024*/ 	.byte	0x00, 0xf4, 0x21, 0x00


	//----- nvinfo : EIATTR_KPARAM_INFO
	.align		4
.L_12:
        /*0028*/ 	.byte	0x04, 0x17
        /*002a*/ 	.short	(.L_14 - .L_13)
.L_13:
        /*002c*/ 	.word	0x00000000
        /*0030*/ 	.short	0x0017
        /*0032*/ 	.short	0x0070
        /*0034*/ 	.byte	0x00, 0xf0, 0x11, 0x00


	//----- nvinfo : EIATTR_KPARAM_INFO
	.align		4
.L_14:
        /*0038*/ 	.byte	0x04, 0x17
        /*003a*/ 	.short	(.L_16 - .L_15)
.L_15:
        /*003c*/ 	.word	0x00000000
        /*0040*/ 	.short	0x0016
        /*0042*/ 	.short	0x006c
        /*0044*/ 	.byte	0x00, 0xf0, 0x11, 0x00


	//----- nvinfo : EIATTR_KPARAM_INFO
	.align		4
.L_16:
        /*0048*/ 	.byte	0x04, 0x17
        /*004a*/ 	.short	(.L_18 - .L_17)
.L_17:
        /*004c*/ 	.word	0x00000000
        /*0050*/ 	.short	0x0015
        /*0052*/ 	.short	0x0068
        /*0054*/ 	.byte	0x00, 0xf0, 0x11, 0x00


	//----- nvinfo : EIATTR_KPARAM_INFO
	.align		4
.L_18:
        /*0058*/ 	.byte	0x04, 0x17
        /*005a*/ 	.short	(.L_20 - .L_19)
.L_19:
        /*005c*/ 	.word	0x00000000
        /*0060*/ 	.short	0x0014
        /*0062*/ 	.short	0x0064
        /*0064*/ 	.byte	0x00, 0xf0, 0x11, 0x00


	//----- nvinfo : EIATTR_KPARAM_INFO
	.align		4
.L_20:
        /*0068*/ 	.byte	0x04, 0x17
        /*006a*/ 	.short	(.L_22 - .L_21)
.L_21:
        /*006c*/ 	.word	0x00000000
        /*0070*/ 	.short	0x0013
        /*0072*/ 	.short	0x0060
        /*0074*/ 	.byte	0x00, 0xf0, 0x11, 0x00


	//----- nvinfo : EIATTR_KPARAM_INFO
	.align		4
.L_22:
        /*0078*/ 	.byte	0x04, 0x17
        /*007a*/ 	.short	(.L_24 - .L_23)
.L_23:
        /*007c*/ 	.word	0x00000000
        /*0080*/ 	.short	0x0012
        /*0082*/ 	.short	0x005c
        /*0084*/ 	.byte	0x00, 0xf0, 0x11, 0x00


	//----- nvinfo : EIATTR_KPARAM_INFO
	.align		4
.L_24:
        /*0088*/ 	.byte	0x04, 0x17
        /*008a*/ 	.short	(.L_26 - .L_25)
.L_25:
        /*008c*/ 	.word	0x00000000
        /*0090*/ 	.short	0x0011
        /*0092*/ 	.short	0x0058
        /*0094*/ 	.byte	0x00, 0xf0, 0x11, 0x00


	//----- nvinfo : EIATTR_KPARAM_INFO
	.align		4
.L_26:
        /*0098*/ 	.byte	0x04, 0x17
        /*009a*/ 	.short	(.L_28 - .L_27)
.L_27:
        /*009c*/ 	.word	0x00000000
        /*00a0*/ 	.short	0x0010
        /*00a2*/ 	.short	0x0054
        /*00a4*/ 	.byte	0x00, 0xf0, 0x11, 0x00


	//----- nvinfo : EIATTR_KPARAM_INFO
	.align		4
.L_28:
        /*00a8*/ 	.byte	0x04, 0x17
        /*00aa*/ 	.short	(.L_30 - .L_29)
.L_29:
        /*00ac*/ 	.word	0x00000000
        /*00b0*/ 	.short	0x000f
        /*00b2*/ 	.short	0x0050
        /*00b4*/ 	.byte	0x00, 0xf0, 0x11, 0x00


	//----- nvinfo : EIATTR_KPARAM_INFO
	.align		4
.L_30:
        /*00b8*/ 	.byte	0x04, 0x17
        /*00ba*/ 	.short	(.L_32 - .L_31)
.L_31:
        /*00bc*/ 	.word	0x00000000
        /*00c0*/ 	.short	0x000e
        /*00c2*/ 	.short	0x004c
        /*00c4*/ 	.byte	0x00, 0xf0, 0x11, 0x00


	//----- nvinfo : EIATTR_KPARAM_INFO
	.align		4
.L_32:
        /*00c8*/ 	.byte	0x04, 0x17
        /*00ca*/ 	.short	(.L_34 - .L_33)
.L_33:
        /*00cc*/ 	.word	0x00000000
        /*00d0*/ 	.short	0x000d
        /*00d2*/ 	.short	0x0048
        /*00d4*/ 	.byte	0x00, 0xf0, 0x11, 0x00


	//----- nvinfo : EIATTR_KPARAM_INFO
	.align		4
.L_34:
        /*00d8*/ 	.byte	0x04, 0x17
        /*00da*/ 	.short	(.L_36 - .L_35)
.L_35:
        /*00dc*/ 	.word	0x00000000
        /*00e0*/ 	.short	0x000c
        /*00e2*/ 	.short	0x0044
        /*00e4*/ 	.byte	0x00, 0xf0, 0x11, 0x00


	//----- nvinfo : EIATTR_KPARAM_INFO
	.align		4
.L_36:
        /*00e8*/ 	.byte	0x04, 0x17
        /*00ea*/ 	.short	(.L_38 - .L_37)
.L_37:
        /*00ec*/ 	.word	0x00000000
        /*00f0*/ 	.short	0x000b
        /*00f2*/ 	.short	0x0040
        /*00f4*/ 	.byte	0x00, 0xf0, 0x11, 0x00


	//----- nvinfo : EIATTR_KPARAM_INFO
	.align		4
.L_38:
        /*00f8*/ 	.byte	0x04, 0x17
        /*00fa*/ 	.short	(.L_40 - .L_39)
.L_39:
        /*00fc*/ 	.word	0x00000000
        /*0100*/ 	.short	0x000a
        /*0102*/ 	.short	0x003c
        /*0104*/ 	.byte	0x00, 0xf0, 0x11, 0x00


	//----- nvinfo : EIATTR_KPARAM_INFO
	.align		4
.L_40:
        /*0108*/ 	.byte	0x04, 0x17
        /*010a*/ 	.short	(.L_42 - .L_41)
.L_41:
        /*010c*/ 	.word	0x00000000
        /*0110*/ 	.short	0x0009
        /*0112*/ 	.short	0x0038
        /*0114*/ 	.byte	0x00, 0xf0, 0x11, 0x00


	//----- nvinfo : EIATTR_KPARAM_INFO
	.align		4
.L_42:
        /*0118*/ 	.byte	0x04, 0x17
        /*011a*/ 	.short	(.L_44 - .L_43)
.L_43:
        /*011c*/ 	.word	0x00000000
        /*0120*/ 	.short	0x0008
        /*0122*/ 	.short	0x0034
        /*0124*/ 	.byte	0x00, 0xf0, 0x11, 0x00


	//----- nvinfo : EIATTR_KPARAM_INFO
	.align		4
.L_44:
        /*0128*/ 	.byte	0x04, 0x17
        /*012a*/ 	.short	(.L_46 - .L_45)
.L_45:
        /*012c*/ 	.word	0x00000000
        /*0130*/ 	.short	0x0007
        /*0132*/ 	.short	0x0030
        /*0134*/ 	.byte	0x00, 0xf0, 0x11, 0x00


	//----- nvinfo : EIATTR_KPARAM_INFO
	.align		4
.L_46:
        /*0138*/ 	.byte	0x04, 0x17
        /*013a*/ 	.short	(.L_48 - .L_47)
.L_47:
        /*013c*/ 	.word	0x00000000
        /*0140*/ 	.short	0x0006
        /*0142*/ 	.short	0x002c
        /*0144*/ 	.byte	0x00, 0xf0, 0x11, 0x00


	//----- nvinfo : EIATTR_KPARAM_INFO
	.align		4
.L_48:
        /*0148*/ 	.byte	0x04, 0x17
        /*014a*/ 	.short	(.L_50 - .L_49)
.L_49:
        /*014c*/ 	.word	0x00000000
        /*0150*/ 	.short	0x0005
        /*0152*/ 	.short	0x0028
        /*0154*/ 	.byte	0x00, 0xf0, 0x11, 0x00


	//----- nvinfo : EIATTR_KPARAM_INFO
	.align		4
.L_50:
        /*0158*/ 	.byte	0x04, 0x17
        /*015a*/ 	.short	(.L_52 - .L_51)
.L_51:
        /*015c*/ 	.word	0x00000000
        /*0160*/ 	.short	0x0004
        /*0162*/ 	.short	0x0020
        /*0164*/ 	.byte	0x00, 0xf4, 0x21, 0x00


	//----- nvinfo : EIATTR_KPARAM_INFO
	.align		4
.L_52:
        /*0168*/ 	.byte	0x04, 0x17
        /*016a*/ 	.short	(.L_54 - .L_53)
.L_53:
        /*016c*/ 	.word	0x00000000
        /*0170*/ 	.short	0x0003
        /*0172*/ 	.short	0x0018
        /*0174*/ 	.byte	0x00, 0xf4, 0x21, 0x00


	//----- nvinfo : EIATTR_KPARAM_INFO
	.align		4
.L_54:
        /*0178*/ 	.byte	0x04, 0x17
        /*017a*/ 	.short	(.L_56 - .L_55)
.L_55:
        /*017c*/ 	.word	0x00000000
        /*0180*/ 	.short	0x0002
        /*0182*/ 	.short	0x0010
        /*0184*/ 	.byte	0x00, 0xf4, 0x21, 0x00


	//----- nvinfo : EIATTR_KPARAM_INFO
	.align		4
.L_56:
        /*0188*/ 	.byte	0x04, 0x17
        /*018a*/ 	.short	(.L_58 - .L_57)
.L_57:
        /*018c*/ 	.word	0x00000000
        /*0190*/ 	.short	0x0001
        /*0192*/ 	.short	0x0008
        /*0194*/ 	.byte	0x00, 0xf4, 0x21, 0x00


	//----- nvinfo : EIATTR_KPARAM_INFO
	.align		4
.L_58:
        /*0198*/ 	.byte	0x04, 0x17
        /*019a*/ 	.short	(.L_60 - .L_59)
.L_59:
        /*019c*/ 	.word	0x00000000
        /*01a0*/ 	.short	0x0000
        /*01a2*/ 	.short	0x0000
        /*01a4*/ 	.byte	0x00, 0xf4, 0x21, 0x00


	//----- nvinfo : EIATTR_SPARSE_MMA_MASK
	.align		4
.L_60:
        /*01a8*/ 	.byte	0x03, 0x50
        /*01aa*/ 	.short	0x0000


	//----- nvinfo : EIATTR_MAXREG_COUNT
	.align		4
        /*01ac*/ 	.byte	0x03, 0x1b
        /*01ae*/ 	.short	0x00ff


	//----- nvinfo : EIATTR_NUM_BARRIERS
	.align		4
        /*01b0*/ 	.byte	0x02, 0x4c
        /*01b2*/ 	.byte	0x01
	.zero		1


	//----- nvinfo : EIATTR_ANNOTATIONS
	.align		4
        /*01b4*/ 	.byte	0x04, 0x55
        /*01b6*/ 	.short	(.L_62 - .L_61)


	//   ....[0]....
.L_61:
        /*01b8*/ 	.word	0x00000001
        /*01bc*/ 	.byte	0xc0, 0x2b, 0x00, 0x00, 0x01, 0x00, 0x00, 0x00, 0xe0, 0x2b, 0x00, 0x00, 0x01, 0x00, 0x00, 0x00
        /* <DEDUP_REMOVED lines=658> */
        /*2aec*/ 	.byte	0x50, 0x37, 0x01, 0x00, 0x01, 0x00, 0x00, 0x00, 0x60, 0x37, 0x01, 0x00


	//----- nvinfo : EIATTR_MERCURY_ISA_VERSION
	.align		4
.L_62:
        /*2af8*/ 	.byte	0x03, 0x5f
        /*2afa*/ 	.short	0x0101


	//----- nvinfo : EIATTR_COOP_GROUP_MASK_REGIDS
	.align		4
        /*2afc*/ 	.byte	0x04, 0x29
        /*2afe*/ 	.short	(.L_64 - .L_63)


	//   ....[0]....
.L_63:
        /*2b00*/ 	.word	0xffffffff


	//   ....[1]....
        /*2b04*/ 	.word	0xffffffff


	//   ....[2]....
        /*2b08*/ 	.word	0xffffffff


	//   ....[3]....
        /*2b0c*/ 	.word	0xffffffff


	//   ....[4]....
        /*2b10*/ 	.word	0xffffffff


	//   ....[5]....
        /*2b14*/ 	.word	0xffffffff


	//   ....[6]....
        /*2b18*/ 	.word	0xffffffff


	//   ....[7]....
        /*2b1c*/ 	.word	0xffffffff


	//   ....[8]....
        /*2b20*/ 	.word	0xffffffff


	//   ....[9]....
        /*2b24*/ 	.word	0xffffffff


	//   ....[10]....
        /*2b28*/ 	.word	0xffffffff


	//   ....[11]....
        /*2b2c*/ 	.word	0xffffffff


	//   ....[12]....
        /*2b30*/ 	.word	0xffffffff


	//   ....[13]....
        /*2b34*/ 	.word	0xffffffff


	//   ....[14]....
        /*2b38*/ 	.word	0xffffffff


	//   ....[15]....
        /*2b3c*/ 	.word	0xffffffff


	//----- nvinfo : EIATTR_COOP_GROUP_INSTR_OFFSETS
	.align		4
.L_64:
        /*2b40*/ 	.byte	0x04, 0x28
        /*2b42*/ 	.short	(.L_66 - .L_65)


	//   ....[0]....
.L_65:
        /*2b44*/ 	.word	0x000115e0


	//   ....[1]....
        /*2b48*/ 	.word	0x00011610


	//   ....[2]....
        /*2b4c*/ 	.word	0x00011aa0


	//   ....[3]....
        /*2b50*/ 	.word	0x00011b30


	//   ....[4]....
        /*2b54*/ 	.word	0x00012520


	//   ....[5]....
        /*2b58*/ 	.word	0x00012530


	//   ....[6]....
        /*2b5c*/ 	.word	0x00012540


	//   ....[7]....
        /*2b60*/ 	.word	0x00012550


	//   ....[8]....
        /*2b64*/ 	.word	0x00012880


	//   ....[9]....
        /*2b68*/ 	.word	0x000128a0


	//   ....[10]....
        /*2b6c*/ 	.word	0x000128d0


	//   ....[11]....
        /*2b70*/ 	.word	0x000129c0


	//   ....[12]....
        /*2b74*/ 	.word	0x00013580


	//   ....[13]....
        /*2b78*/ 	.word	0x00013590


	//   ....[14]....
        /*2b7c*/ 	.word	0x000135c0


	//   ....[15]....
        /*2b80*/ 	.word	0x000135d0


	//----- nvinfo : EIATTR_EXIT_INSTR_OFFSETS
	.align		4
.L_66:
        /*2b84*/ 	.byte	0x04, 0x1c
        /*2b86*/ 	.short	(.L_68 - .L_67)


	//   ....[0]....
.L_67:
        /*2b88*/ 	.word	0x0001a0b0


	//   ....[1]....
        /*2b8c*/ 	.word	0x0001a160


	//----- nvinfo : EIATTR_REQNTID
	.align		4
.L_68:
        /*2b90*/ 	.byte	0x04, 0x10
        /*2b92*/ 	.short	(.L_70 - .L_69)
.L_69:
        /*2b94*/ 	.word	0x00000100
        /*2b98*/ 	.word	0x00000001
        /*2b9c*/ 	.word	0x00000001


	//----- nvinfo : EIATTR_CBANK_PARAM_SIZE
	.align		4
.L_70:
        /*2ba0*/ 	.byte	0x03, 0x19
        /*2ba2*/ 	.short	0x0088


	//----- nvinfo : EIATTR_PARAM_CBANK
	.align		4
        /*2ba4*/ 	.byte	0x04, 0x0a
        /*2ba6*/ 	.short	(.L_72 - .L_71)
	.align		4
.L_71:
        /*2ba8*/ 	.word	index@(.nv.constant0.attn_fwd)
        /*2bac*/ 	.short	0x0210
        /*2bae*/ 	.short	0x0088


	//----- nvinfo : EIATTR_SW_WAR
	.align		4
.L_72:
        /*2bb0*/ 	.byte	0x04, 0x36
        /*2bb2*/ 	.short	(.L_74 - .L_73)
.L_73:
        /*2bb4*/ 	.word	0x00000008
.L_74:


//--------------------- .nv.callgraph             --------------------------
	.section	.nv.callgraph,"",@"SHT_CUDA_CALLGRAPH"
	.align	4
	.sectionentsize	8
	.align		4
        /*0000*/ 	.word	0x00000000
	.align		4
        /*0004*/ 	.word	0xffffffff
	.align		4
        /*0008*/ 	.word	0x00000000
	.align		4
        /*000c*/ 	.word	0xfffffffe
	.align		4
        /*0010*/ 	.word	0x00000000
	.align		4
        /*0014*/ 	.word	0xfffffffd
	.align		4
        /*0018*/ 	.word	0x00000000
	.align		4
        /*001c*/ 	.word	0xfffffffc


//--------------------- .nv.constant4             --------------------------
	.section	.nv.constant4,"a",@progbits
	.align	8
	.align		8
.nv.constant4:
        /*0000*/ 	.dword	_$_str


//--------------------- .text.attn_fwd            --------------------------
	.section	.text.attn_fwd,"ax",@progbits
	.align	128
        .global         attn_fwd
        .type           attn_fwd,@function
        .size           attn_fwd,(.L_x_3 - attn_fwd)
        .other          attn_fwd,@"STO_CUDA_ENTRY STV_DEFAULT"
attn_fwd:
.text.attn_fwd:
[----:B------:R-:W0:Y:S01]  /*0000*/  LDC R1, c[0x0][0x28] ;  /* 0x00000a00ff017b82 */ /* 0x000e220000000800 */
[----:B------:R-:W1:Y:S07]  /*0010*/  S2R R3, SR_CTAID.X ;  /* 0x0000000000037919 */ /* 0x000e6e0000002500 */
[----:B------:R-:W2:Y:S01]  /*0020*/  LDC.64 R6, c[0x0][0x240] ;  /* 0x00009000ff067b82 */ /* 0x000ea20000000a00 */
[----:B------:R-:W-:Y:S01]  /*0030*/  ULDC.64 UR60, c[0x0][0x208] ;  /* 0x00008200003c7ab9 */ /* 0x000fe20000000a00 */
[----:B0-----:R-:W-:Y:S01]  /*0040*/  VIADD R1, R1, 0xfffff578 ;  /* 0xfffff57801017836 */ /* 0x001fe20000000000 */
[----:B------:R-:W0:Y:S01]  /*0050*/  S2R R231, SR_TID.X ;  /* 0x0000000000e77919 */ /* 0x000e220000002100 */
[----:B------:R-:W2:Y:S04]  /*0060*/  S2R R185, SR_CTAID.Y ;  /* 0x0000000000b97919 */ /* 0x000ea80000002600 */
[----:B------:R-:W3:Y:S08]  /*0070*/  LDC.64 R38, c[0x0][0x210] ;  /* 0x00008400ff267b82 */ /* 0x000ef00000000a00 */
[----:B------:R-:W4:Y:S01]  /*0080*/  LDC R49, c[0x0][0x248] ;  /* 0x00009200ff317b82 */ /* 0x000f220000000800 */
[----:B-1----:R-:W-:Y:S01]  /*0090*/  IMAD.SHL.U32 R3, R3, 0x40, RZ ;  /* 0x0000004003037824 */ /* 0x002fe200078e00ff */
[----:B0-----:R-:W-:-:S04]  /*00a0*/  LEA.HI R2, R231, 0x1fc, RZ, 0x1a ;  /* 0x000001fce7027811 */ /* 0x001fc800078fd0ff */
[--C-:B------:R-:W-:Y:S01]  /*00b0*/  LOP3.LUT R0, R3, 0x3f, R231.reuse, 0xf8, !PT ;  /* 0x0000003f03007812 */ /* 0x100fe200078ef8e7 */
[----:B--2---:R-:W-:Y:S01]  /*00c0*/  IMAD R5, R185, R6, RZ ;  /* 0x00000006b9057224 */ /* 0x004fe200078e02ff */
[----:B------:R-:W-:-:S03]  /*00d0*/  SHF.R.U32.HI R6, RZ, 0x6, R231 ;  /* 0x00000006ff067819 */ /* 0x000fc600000116e7 */
[----:B------:R-:W-:Y:S01]  /*00e0*/  IMAD R0, R0, R7, RZ ;  /* 0x0000000700007224 */ /* 0x000fe200078e02ff */
[C---:B------:R-:W-:Y:S02]  /*00f0*/  LEA.HI R16, R231.reuse, 0xc, RZ, 0x1a ;  /* 0x0000000ce7107811 */ /* 0x040fe400078fd0ff */
[----:B------:R-:W-:Y:S02]  /*0100*/  SGXT.U32 R6, R6, 0x2 ;  /* 0x000000020606781a */ /* 0x000fe40000000000 */
[--C-:B---3--:R-:W-:Y:S02]  /*0110*/  IADD3 R38, P0, P1, R0, R38, R5.reuse ;  /* 0x0000002600267210 */ /* 0x108fe4000791e005 */
[----:B------:R-:W-:Y:S01]  /*0120*/  SHF.R.S32.HI R4, RZ, 0x1f, R5 ;  /* 0x0000001fff047819 */ /* 0x000fe20000011405 */
[-C--:B----4-:R-:W-:Y:S01]  /*0130*/  IMAD R5, R2, R49.reuse, RZ ;  /* 0x0000003102057224 */ /* 0x090fe200078e02ff */
[----:B------:R-:W-:Y:S01]  /*0140*/  SHF.R.S32.HI R0, RZ, 0x1f, R0 ;  /* 0x0000001fff007819 */ /* 0x000fe20000011400 */
[----:B------:R-:W-:Y:S01]  /*0150*/  IMAD R9, R6, R49, RZ ;  /* 0x0000003106097224 */ /* 0x000fe200078e02ff */
[----:B------:R-:W-:-:S02]  /*0160*/  LEA.HI R7, R231, 0x8c, RZ, 0x1a ;  /* 0x0000008ce7077811 */ /* 0x000fc400078fd0ff */
[----:B------:R-:W-:Y:S01]  /*0170*/  IADD3.X R0, R0, R39, R4, P0, P1 ;  /* 0x0000002700007210 */ /* 0x000fe200007e2404 */
[----:B------:R-:W-:Y:S01]  /*0180*/  IMAD R31, R49, 0x4, R9 ;  /* 0x00000004311f7824 */ /* 0x000fe200078e0209 */
[-C--:B------:R-:W-:Y:S02]  /*0190*/  IADD3 R14, P1, R5, R38.reuse, RZ ;  /* 0x00000026050e7210 */ /* 0x080fe40007f3e0ff */
[----:B------:R-:W-:Y:S02]  /*01a0*/  IADD3 R4, P0, R9, R38, RZ ;  /* 0x0000002609047210 */ /* 0x000fe40007f1e0ff */
[-C--:B------:R-:W-:Y:S01]  /*01b0*/  LEA.HI.X.SX32 R15, R5, R0.reuse, 0x1, P1 ;  /* 0x00000000050f7211 */ /* 0x080fe200008f0eff */
[-C--:B------:R-:W-:Y:S01]  /*01c0*/  IMAD R11, R16, R49.reuse, RZ ;  /* 0x00000031100b7224 */ /* 0x080fe200078e02ff */
[----:B------:R-:W-:Y:S01]  /*01d0*/  LEA.HI.X.SX32 R5, R9, R0, 0x1, P0 ;  /* 0x0000000009057211 */ /* 0x000fe200000f0eff */
[----:B------:R-:W-:Y:S01]  /*01e0*/  IMAD R17, R7, R49, RZ ;  /* 0x0000003107117224 */ /* 0x000fe200078e02ff */
[----:B------:R-:W-:Y:S01]  /*01f0*/  IADD3 R12, P0, R31, R38, RZ ;  /* 0x000000261f0c7210 */ /* 0x000fe20007f1e0ff */
[----:B------:R0:W2:Y:S01]  /*0200*/  LDG.E.U8 R8, desc[UR60][R14.64] ;  /* 0x0000003c0e087981 */ /* 0x0000a2000c1e1100 */
[----:B------:R-:W-:-:S02]  /*0210*/  LEA.HI R10, R231, 0x18c, RZ, 0x1a ;  /* 0x0000018ce70a7811 */ /* 0x000fc400078fd0ff */
[----:B------:R-:W-:Y:S01]  /*0220*/  LEA.HI.X.SX32 R13, R31, R0, 0x1, P0 ;  /* 0x000000001f0d7211 */ /* 0x000fe200000f0eff */
[----:B------:R1:W3:Y:S01]  /*0230*/  LDG.E.U8 R36, desc[UR60][R4.64] ;  /* 0x0000003c04247981 */ /* 0x0002e2000c1e1100 */
[----:B------:R-:W-:Y:S02]  /*0240*/  LEA.HI R9, R231, 0x10c, RZ, 0x1a ;  /* 0x0000010ce7097811 */ /* 0x000fe400078fd0ff */
[-C--:B------:R-:W-:Y:S01]  /*0250*/  IADD3 R42, P1, R11, R38.reuse, RZ ;  /* 0x000000260b2a7210 */ /* 0x080fe20007f3e0ff */
[----:B------:R4:W5:Y:S01]  /*0260*/  LDG.E.U8 R37, desc[UR60][R12.64] ;  /* 0x0000003c0c257981 */ /* 0x000962000c1e1100 */
[----:B------:R-:W-:Y:S01]  /*0270*/  IADD3 R18, P0, R17, R38, RZ ;  /* 0x0000002611127210 */ /* 0x000fe20007f1e0ff */
[-C--:B0-----:R-:W-:Y:S01]  /*0280*/  IMAD R15, R9, R49.reuse, RZ ;  /* 0x00000031090f7224 */ /* 0x081fe200078e02ff */
[-C--:B------:R-:W-:Y:S01]  /*0290*/  LEA.HI.X.SX32 R43, R11, R0.reuse, 0x1, P1 ;  /* 0x000000000b2b7211 */ /* 0x080fe200008f0eff */
[----:B-1----:R-:W-:Y:S01]  /*02a0*/  IMAD R5, R10, R49, RZ ;  /* 0x000000310a057224 */ /* 0x002fe200078e02ff */
[----:B------:R-:W-:-:S03]  /*02b0*/  LEA.HI.X.SX32 R19, R17, R0, 0x1, P0 ;  /* 0x0000000011137211 */ /* 0x000fc600000f0eff */
[----:B------:R-:W2:Y:S01]  /*02c0*/  LDG.E.U8 R42, desc[UR60][R42.64] ;  /* 0x0000003c2a2a7981 */ /* 0x000ea2000c1e1100 */
[----:B------:R-:W-:Y:S02]  /*02d0*/  LEA.HI R22, R231, 0x1c, RZ, 0x1a ;  /* 0x0000001ce7167811 */ /* 0x000fe400078fd0ff */
[----:B------:R-:W-:Y:S01]  /*02e0*/  IADD3 R26, P0, R5, R38, RZ ;  /* 0x00000026051a7210 */ /* 0x000fe20007f1e0ff */
[----:B------:R-:W2:Y:S01]  /*02f0*/  LDG.E.U8 R39, desc[UR60][R18.64] ;  /* 0x0000003c12277981 */ /* 0x000ea2000c1e1100 */
[----:B------:R-:W-:Y:S02]  /*0300*/  LEA.HI R11, R231, 0x9c, RZ, 0x1a ;  /* 0x0000009ce70b7811 */ /* 0x000fe400078fd0ff */
[----:B------:R-:W-:Y:S01]  /*0310*/  LEA.HI.X.SX32 R27, R5, R0, 0x1, P0 ;  /* 0x00000000051b7211 */ /* 0x000fe200000f0eff */
[-C--:B------:R-:W-:Y:S01]  /*0320*/  IMAD R5, R22, R49.reuse, RZ ;  /* 0x0000003116057224 */ /* 0x080fe200078e02ff */
[----:B------:R-:W-:Y:S01]  /*0330*/  IADD3 R24, P1, R15, R38, RZ ;  /* 0x000000260f187210 */ /* 0x000fe20007f3e0ff */
[----:B----4-:R-:W-:Y:S01]  /*0340*/  IMAD R13, R11, R49, RZ ;  /* 0x000000310b0d7224 */ /* 0x010fe200078e02ff */
[----:B------:R-:W-:Y:S01]  /*0350*/  LEA.HI R14, R231, 0x11c, RZ, 0x1a ;  /* 0x0000011ce70e7811 */ /* 0x000fe200078fd0ff */
[----:B------:R-:W4:Y:S01]  /*0360*/  LDG.E.U8 R41, desc[UR60][R26.64] ;  /* 0x0000003c1a297981 */ /* 0x000f22000c1e1100 */
[----:B------:R-:W-:-:S02]  /*0370*/  LEA.HI.X.SX32 R25, R15, R0, 0x1, P1 ;  /* 0x000000000f197211 */ /* 0x000fc400008f0eff */
[-C--:B------:R-:W-:Y:S01]  /*0380*/  IADD3 R4, P0, R5, R38.reuse, RZ ;  /* 0x0000002605047210 */ /* 0x080fe20007f1e0ff */
[-C--:B------:R-:W-:Y:S01]  /*0390*/  IMAD R17, R14, R49.reuse, RZ ;  /* 0x000000310e117224 */ /* 0x080fe200078e02ff */
[----:B------:R-:W-:Y:S01]  /*03a0*/  IADD3 R20, P1, R13, R38, RZ ;  /* 0x000000260d147210 */ /* 0x000fe20007f3e0ff */
[----:B------:R0:W4:Y:S01]  /*03b0*/  LDG.E.U8 R40, desc[UR60][R24.64] ;  /* 0x0000003c18287981 */ /* 0x000122000c1e1100 */
[----:B------:R-:W-:Y:S02]  /*03c0*/  LEA.HI R23, R231, 0x2c, RZ, 0x1a ;  /* 0x0000002ce7177811 */ /* 0x000fe400078fd0ff */
[-C--:B------:R-:W-:Y:S02]  /*03d0*/  LEA.HI.X.SX32 R5, R5, R0.reuse, 0x1, P0 ;  /* 0x0000000005057211 */ /* 0x080fe400000f0eff */
[----:B------:R-:W-:Y:S01]  /*03e0*/  LEA.HI.X.SX32 R21, R13, R0, 0x1, P1 ;  /* 0x000000000d157211 */ /* 0x000fe200008f0eff */
[----:B------:R-:W-:Y:S01]  /*03f0*/  IMAD R13, R23, R49, RZ ;  /* 0x00000031170d7224 */ /* 0x000fe200078e02ff */
[----:B------:R-:W-:Y:S01]  /*0400*/  LEA.HI R15, R231, 0x19c, RZ, 0x1a ;  /* 0x0000019ce70f7811 */ /* 0x000fe200078fd0ff */
[----:B------:R1:W4:Y:S01]  /*0410*/  LDG.E.U8 R48, desc[UR60][R4.64] ;  /* 0x0000003c04307981 */ /* 0x000322000c1e1100 */
[----:B0-----:R-:W-:-:S03]  /*0420*/  IADD3 R24, P0, R17, R38, RZ ;  /* 0x0000002611187210 */ /* 0x001fc60007f1e0ff */
[-C--:B------:R-:W-:Y:S01]  /*0430*/  IMAD R19, R15, R49.reuse, RZ ;  /* 0x000000310f137224 */ /* 0x080fe200078e02ff */
[----:B------:R-:W-:Y:S01]  /*0440*/  LEA.HI R18, R231, 0x12c, RZ, 0x1a ;  /* 0x0000012ce7127811 */ /* 0x000fe200078fd0ff */
[----:B------:R0:W4:Y:S01]  /*0450*/  LDG.E.U8 R52, desc[UR60][R20.64] ;  /* 0x0000003c14347981 */ /* 0x000122000c1e1100 */
[----:B------:R-:W-:Y:S02]  /*0460*/  LEA.HI.X.SX32 R25, R17, R0, 0x1, P0 ;  /* 0x0000000011197211 */ /* 0x000fe400000f0eff */
[----:B------:R-:W-:Y:S02]  /*0470*/  IADD3 R12, P0, R13, R38, RZ ;  /* 0x000000260d0c7210 */ /* 0x000fe40007f1e0ff */
[----:B------:R-:W-:Y:S01]  /*0480*/  LEA.HI R17, R231, 0xac, RZ, 0x1a ;  /* 0x000000ace7117811 */ /* 0x000fe200078fd0ff */
[-C--:B------:R-:W-:Y:S01]  /*0490*/  IMAD R29, R18, R49.reuse, RZ ;  /* 0x00000031121d7224 */ /* 0x080fe200078e02ff */
[----:B------:R-:W-:Y:S01]  /*04a0*/  LEA.HI.X.SX32 R13, R13, R0, 0x1, P0 ;  /* 0x000000000d0d7211 */ /* 0x000fe200000f0eff */
[----:B------:R-:W4:Y:S01]  /*04b0*/  LDG.E.U8 R59, desc[UR60][R24.64] ;  /* 0x0000003c183b7981 */ /* 0x000f22000c1e1100 */
[----:B------:R-:W-:Y:S01]  /*04c0*/  IADD3 R26, P1, R19, R38, RZ ;  /* 0x00000026131a7210 */ /* 0x000fe20007f3e0ff */
[----:B-1----:R-:W-:Y:S01]  /*04d0*/  IMAD R5, R17, R49, RZ ;  /* 0x0000003111057224 */ /* 0x002fe200078e02ff */
[----:B0-----:R-:W-:Y:S01]  /*04e0*/  LEA.HI R21, R231, 0xbc, RZ, 0x1a ;  /* 0x000000bce7157811 */ /* 0x001fe200078fd0ff */
[----:B------:R0:W4:Y:S01]  /*04f0*/  LDG.E.U8 R51, desc[UR60][R12.64] ;  /* 0x0000003c0c337981 */ /* 0x000122000c1e1100 */
[----:B------:R-:W-:-:S02]  /*0500*/  LEA.HI.X.SX32 R27, R19, R0, 0x1, P1 ;  /* 0x00000000131b7211 */ /* 0x000fc400008f0eff */
[----:B------:R-:W-:Y:S02]  /*0510*/  LEA.HI R19, R231, 0x1ac, RZ, 0x1a ;  /* 0x000001ace7137811 */ /* 0x000fe400078fd0ff */
[-C--:B------:R-:W-:Y:S01]  /*0520*/  IADD3 R62, P0, R5, R38.reuse, RZ ;  /* 0x00000026053e7210 */ /* 0x080fe20007f1e0ff */
[----:B------:R1:W4:Y:S01]  /*0530*/  LDG.E.U8 R53, desc[UR60][R26.64] ;  /* 0x0000003c1a357981 */ /* 0x000322000c1e1100 */
[----:B------:R-:W-:Y:S02]  /*0540*/  LEA.HI R20, R231, 0x3c, RZ, 0x1a ;  /* 0x0000003ce7147811 */ /* 0x000fe400078fd0ff */
[----:B------:R-:W-:Y:S01]  /*0550*/  IADD3 R60, P1, R29, R38, RZ ;  /* 0x000000261d3c7210 */ /* 0x000fe20007f3e0ff */
[-C--:B0-----:R-:W-:Y:S01]  /*0560*/  IMAD R13, R21, R49.reuse, RZ ;  /* 0x00000031150d7224 */ /* 0x081fe200078e02ff */
[-C--:B------:R-:W-:Y:S01]  /*0570*/  LEA.HI.X.SX32 R63, R5, R0.reuse, 0x1, P0 ;  /* 0x00000000053f7211 */ /* 0x080fe200000f0eff */
[-C--:B------:R-:W-:Y:S01]  /*0580*/  IMAD R25, R19, R49.reuse, RZ ;  /* 0x0000003113197224 */ /* 0x080fe200078e02ff */
[----:B------:R-:W-:Y:S01]  /*0590*/  LEA.HI.X.SX32 R61, R29, R0, 0x1, P1 ;  /* 0x000000001d3d7211 */ /* 0x000fe200008f0eff */
[----:B------:R-:W-:Y:S01]  /*05a0*/  IMAD R5, R20, R49, RZ ;  /* 0x0000003114057224 */ /* 0x000fe200078e02ff */
[----:B------:R-:W-:Y:S01]  /*05b0*/  IADD3 R64, P1, R13, R38, RZ ;  /* 0x000000260d407210 */ /* 0x000fe20007f3e0ff */
[----:B------:R-:W4:Y:S01]  /*05c0*/  LDG.E.U8 R62, desc[UR60][R62.64] ;  /* 0x0000003c3e3e7981 */ /* 0x000f22000c1e1100 */
[----:B------:R-:W-:-:S02]  /*05d0*/  LEA.HI R152, R231, 0x13c, RZ, 0x1a ;  /* 0x0000013ce7987811 */ /* 0x000fc400078fd0ff */
[----:B------:R-:W-:Y:S01]  /*05e0*/  LEA.HI.X.SX32 R65, R13, R0, 0x1, P1 ;  /* 0x000000000d417211 */ /* 0x000fe200008f0eff */
[----:B------:R-:W4:Y:S01]  /*05f0*/  LDG.E.U8 R60, desc[UR60][R60.64] ;  /* 0x0000003c3c3c7981 */ /* 0x000f22000c1e1100 */
[-C--:B------:R-:W-:Y:S01]  /*0600*/  IADD3 R24, P2, R25, R38.reuse, RZ ;  /* 0x0000002619187210 */ /* 0x080fe20007f5e0ff */
[-C--:B------:R-:W-:Y:S01]  /*0610*/  IMAD R13, R152, R49.reuse, RZ ;  /* 0x00000031980d7224 */ /* 0x080fe200078e02ff */
[----:B------:R-:W-:Y:S01]  /*0620*/  IADD3 R4, P0, R5, R38, RZ ;  /* 0x0000002605047210 */ /* 0x000fe20007f1e0ff */
[----:B------:R-:W4:Y:S01]  /*0630*/  LDG.E.U8 R64, desc[UR60][R64.64] ;  /* 0x0000003c40407981 */ /* 0x000f22000c1e1100 */
[----:B------:R-:W-:Y:S02]  /*0640*/  LEA.HI R153, R231, 0x1bc, RZ, 0x1a ;  /* 0x000001bce7997811 */ /* 0x000fe400078fd0ff */
[-C--:B------:R-:W-:Y:S02]  /*0650*/  LEA.HI.X.SX32 R25, R25, R0.reuse, 0x1, P2 ;  /* 0x0000000019197211 */ /* 0x080fe400010f0eff */
[----:B------:R-:W-:Y:S01]  /*0660*/  LEA.HI.X.SX32 R5, R5, R0, 0x1, P0 ;  /* 0x0000000005057211 */ /* 0x000fe200000f0eff */
[----:B------:R-:W-:Y:S01]  /*0670*/  IMAD R29, R153, R49, RZ ;  /* 0x00000031991d7224 */ /* 0x000fe200078e02ff */
[----:B------:R-:W-:Y:S01]  /*0680*/  LEA.HI R154, R231, 0x4c, RZ, 0x1a ;  /* 0x0000004ce79a7811 */ /* 0x000fe200078fd0ff */
[----:B------:R0:W4:Y:S01]  /*0690*/  LDG.E.U8 R43, desc[UR60][R24.64] ;  /* 0x0000003c182b7981 */ /* 0x000122000c1e1100 */
[----:B------:R-:W-:-:S02]  /*06a0*/  IADD3 R12, P0, R13, R38, RZ ;  /* 0x000000260d0c7210 */ /* 0x000fc40007f1e0ff */
[----:B------:R-:W-:Y:S01]  /*06b0*/  LEA.HI R155, R231, 0xcc, RZ, 0x1a ;  /* 0x000000cce79b7811 */ /* 0x000fe200078fd0ff */
[----:B------:R0:W4:Y:S01]  /*06c0*/  LDG.E.U8 R63, desc[UR60][R4.64] ;  /* 0x0000003c043f7981 */ /* 0x000122000c1e1100 */
[----:B------:R-:W-:Y:S01]  /*06d0*/  LEA.HI.X.SX32 R13, R13, R0, 0x1, P0 ;  /* 0x000000000d0d7211 */ /* 0x000fe200000f0eff */
[-C--:B-1----:R-:W-:Y:S01]  /*06e0*/  IMAD R27, R154, R49.reuse, RZ ;  /* 0x000000319a1b7224 */ /* 0x082fe200078e02ff */
[C---:B------:R-:W-:Y:S02]  /*06f0*/  LEA.HI R156, R231.reuse, 0x14c, RZ, 0x1a ;  /* 0x0000014ce79c7811 */ /* 0x040fe400078fd0ff */
[----:B------:R-:W-:Y:S01]  /*0700*/  LEA.HI R157, R231, 0x1cc, RZ, 0x1a ;  /* 0x000001cce79d7811 */ /* 0x000fe200078fd0ff */
[----:B------:R1:W4:Y:S01]  /*0710*/  LDG.E.U8 R61, desc[UR60][R12.64] ;  /* 0x0000003c0c3d7981 */ /* 0x000322000c1e1100 */
[----:B0-----:R-:W-:Y:S01]  /*0720*/  IADD3 R24, P1, R29, R38, RZ ;  /* 0x000000261d187210 */ /* 0x001fe20007f3e0ff */
[----:B------:R-:W-:-:S03]  /*0730*/  IMAD R5, R155, R49, RZ ;  /* 0x000000319b057224 */ /* 0x000fc600078e02ff */
[----:B------:R-:W-:Y:S01]  /*0740*/  LEA.HI.X.SX32 R25, R29, R0, 0x1, P1 ;  /* 0x000000001d197211 */ /* 0x000fe200008f0eff */
[-C--:B------:R-:W-:Y:S01]  /*0750*/  IMAD R29, R156, R49.reuse, RZ ;  /* 0x000000319c1d7224 */ /* 0x080fe200078e02ff */
[-C--:B------:R-:W-:Y:S02]  /*0760*/  IADD3 R66, P0, R27, R38.reuse, RZ ;  /* 0x000000261b427210 */ /* 0x080fe40007f1e0ff */
[----:B------:R-:W-:Y:S01]  /*0770*/  IADD3 R44, P1, R5, R38, RZ ;  /* 0x00000026052c7210 */ /* 0x000fe20007f3e0ff */
[-C--:B-1----:R-:W-:Y:S01]  /*0780*/  IMAD R13, R157, R49.reuse, RZ ;  /* 0x000000319d0d7224 */ /* 0x082fe200078e02ff */
[----:B------:R-:W-:Y:S01]  /*0790*/  LEA.HI R158, R231, 0x5c, RZ, 0x1a ;  /* 0x0000005ce79e7811 */ /* 0x000fe200078fd0ff */
[----:B------:R0:W4:Y:S01]  /*07a0*/  LDG.E.U8 R50, desc[UR60][R24.64] ;  /* 0x0000003c18327981 */ /* 0x000122000c1e1100 */
[-C--:B------:R-:W-:Y:S02]  /*07b0*/  LEA.HI.X.SX32 R67, R27, R0.reuse, 0x1, P0 ;  /* 0x000000001b437211 */ /* 0x080fe400000f0eff */
[----:B------:R-:W-:Y:S01]  /*07c0*/  LEA.HI.X.SX32 R45, R5, R0, 0x1, P1 ;  /* 0x00000000052d7211 */ /* 0x000fe200008f0eff */
[----:B------:R-:W-:Y:S01]  /*07d0*/  IMAD R5, R158, R49, RZ ;  /* 0x000000319e057224 */ /* 0x000fe200078e02ff */
[-C--:B------:R-:W-:Y:S01]  /*07e0*/  IADD3 R54, P0, R29, R38.reuse, RZ ;  /* 0x000000261d367210 */ /* 0x080fe20007f1e0ff */
[----:B------:R-:W4:Y:S01]  /*07f0*/  LDG.E.U8 R66, desc[UR60][R66.64] ;  /* 0x0000003c42427981 */ /* 0x000f22000c1e1100 */
[----:B------:R-:W-:-:S02]  /*0800*/  IADD3 R12, P1, R13, R38, RZ ;  /* 0x000000260d0c7210 */ /* 0x000fc40007f3e0ff */
[----:B------:R-:W-:Y:S01]  /*0810*/  LEA.HI R160, R231, 0x15c, RZ, 0x1a ;  /* 0x0000015ce7a07811 */ /* 0x000fe200078fd0ff */
[----:B------:R-:W4:Y:S01]  /*0820*/  LDG.E.U8 R44, desc[UR60][R44.64] ;  /* 0x0000003c2c2c7981 */ /* 0x000f22000c1e1100 */
[-C--:B------:R-:W-:Y:S02]  /*0830*/  LEA.HI.X.SX32 R55, R29, R0.reuse, 0x1, P0 ;  /* 0x000000001d377211 */ /* 0x080fe400000f0eff */
[----:B------:R-:W-:Y:S01]  /*0840*/  LEA.HI R159, R231, 0xdc, RZ, 0x1a ;  /* 0x000000dce79f7811 */ /* 0x000fe200078fd0ff */
[-C--:B------:R-:W-:Y:S01]  /*0850*/  IMAD R27, R160, R49.reuse, RZ ;  /* 0x00000031a01b7224 */ /* 0x080fe200078e02ff */
[----:B------:R-:W-:Y:S01]  /*0860*/  LEA.HI.X.SX32 R13, R13, R0, 0x1, P1 ;  /* 0x000000000d0d7211 */ /* 0x000fe200008f0eff */
[----:B------:R-:W4:Y:S01]  /*0870*/  LDG.E.U8 R54, desc[UR60][R54.64] ;  /* 0x0000003c36367981 */ /* 0x000f22000c1e1100 */
[----:B------:R-:W-:Y:S02]  /*0880*/  IADD3 R56, P0, R5, R38, RZ ;  /* 0x0000002605387210 */ /* 0x000fe40007f1e0ff */
[----:B------:R-:W-:Y:S01]  /*0890*/  LEA.HI R162, R231, 0x6c, RZ, 0x1a ;  /* 0x0000006ce7a27811 */ /* 0x000fe200078fd0ff */
[----:B0-----:R-:W-:Y:S01]  /*08a0*/  IMAD R25, R159, R49, RZ ;  /* 0x000000319f197224 */ /* 0x001fe200078e02ff */
[----:B------:R-:W-:Y:S01]  /*08b0*/  LEA.HI R161, R231, 0x1dc, RZ, 0x1a ;  /* 0x000001dce7a17811 */ /* 0x000fe200078fd0ff */
[----:B------:R0:W4:Y:S01]  /*08c0*/  LDG.E.U8 R45, desc[UR60][R12.64] ;  /* 0x0000003c0c2d7981 */ /* 0x000122000c1e1100 */
[----:B------:R-:W-:-:S02]  /*08d0*/  LEA.HI.X.SX32 R57, R5, R0, 0x1, P0 ;  /* 0x0000000005397211 */ /* 0x000fc400000f0eff */
[-C--:B------:R-:W-:Y:S02]  /*08e0*/  IADD3 R4, P0, R27, R38.reuse, RZ ;  /* 0x000000261b047210 */ /* 0x080fe40007f1e0ff */
[----:B------:R-:W-:Y:S01]  /*08f0*/  LEA.HI R164, R231, 0x16c, RZ, 0x1a ;  /* 0x0000016ce7a47811 */ /* 0x000fe200078fd0ff */
[-C--:B------:R-:W-:Y:S02]  /*0900*/  IMAD R29, R161, R49.reuse, RZ ;  /* 0x00000031a11d7224 */ /* 0x080fe400078e02ff */
[-C--:B0-----:R-:W-:Y:S01]  /*0910*/  IMAD R13, R162, R49.reuse, RZ ;  /* 0x00000031a20d7224 */ /* 0x081fe200078e02ff */
[----:B------:R-:W-:Y:S01]  /*0920*/  IADD3 R68, P1, R25, R38, RZ ;  /* 0x0000002619447210 */ /* 0x000fe20007f3e0ff */
[----:B------:R-:W4:Y:S01]  /*0930*/  LDG.E.U8 R56, desc[UR60][R56.64] ;  /* 0x0000003c38387981 */ /* 0x000f22000c1e1100 */
[----:B------:R-:W-:Y:S01]  /*0940*/  LEA.HI.X.SX32 R5, R27, R0, 0x1, P0 ;  /* 0x000000001b057211 */ /* 0x000fe200000f0eff */
[----:B------:R-:W-:Y:S01]  /*0950*/  IMAD R27, R164, R49, RZ ;  /* 0x00000031a41b7224 */ /* 0x000fe200078e02ff */
[----:B------:R-:W-:-:S02]  /*0960*/  LEA.HI R163, R231, 0xec, RZ, 0x1a ;  /* 0x000000ece7a37811 */ /* 0x000fc400078fd0ff */
[----:B------:R-:W-:Y:S01]  /*0970*/  IADD3 R46, P0, R13, R38, RZ ;  /* 0x000000260d2e7210 */ /* 0x000fe20007f1e0ff */
[----:B------:R0:W4:Y:S01]  /*0980*/  LDG.E.U8 R67, desc[UR60][R4.64] ;  /* 0x0000003c04437981 */ /* 0x000122000c1e1100 */
[----:B------:R-:W-:Y:S02]  /*0990*/  LEA.HI R166, R231, 0x7c, RZ, 0x1a ;  /* 0x0000007ce7a67811 */ /* 0x000fe400078fd0ff */
[----:B------:R-:W-:Y:S01]  /*09a0*/  LEA.HI.X.SX32 R69, R25, R0, 0x1, P1 ;  /* 0x0000000019457211 */ /* 0x000fe200008f0eff */
[-C--:B------:R-:W-:Y:S01]  /*09b0*/  IMAD R25, R163, R49.reuse, RZ ;  /* 0x00000031a3197224 */ /* 0x080fe200078e02ff */
[----:B------:R-:W-:Y:S02]  /*09c0*/  IADD3 R28, P1, R29, R38, RZ ;  /* 0x000000261d1c7210 */ /* 0x000fe40007f3e0ff */
[----:B------:R-:W-:Y:S01]  /*09d0*/  LEA.HI.X.SX32 R47, R13, R0, 0x1, P0 ;  /* 0x000000000d2f7211 */ /* 0x000fe200000f0eff */
[----:B------:R-:W-:Y:S01]  /*09e0*/  IMAD R13, R166, R49, RZ ;  /* 0x00000031a60d7224 */ /* 0x000fe200078e02ff */
[----:B------:R-:W-:Y:S01]  /*09f0*/  IADD3 R26, P0, R27, R38, RZ ;  /* 0x000000261b1a7210 */ /* 0x000fe20007f1e0ff */
[----:B0-----:R-:W-:Y:S01]  /*0a00*/  IMAD R5, R49, 0x4, R31 ;  /* 0x0000000431057824 */ /* 0x001fe200078e021f */
[----:B------:R-:W-:Y:S01]  /*0a10*/  LEA.HI.X.SX32 R29, R29, R0, 0x1, P1 ;  /* 0x000000001d1d7211 */ /* 0x000fe200008f0eff */
[----:B------:R-:W4:Y:S01]  /*0a20*/  LDG.E.U8 R68, desc[UR60][R68.64] ;  /* 0x0000003c44447981 */ /* 0x000f22000c1e1100 */
[----:B------:R-:W-:-:S02]  /*0a30*/  IADD3 R24, P1, R25, R38, RZ ;  /* 0x0000002619187210 */ /* 0x000fc40007f3e0ff */
[----:B------:R-:W-:Y:S01]  /*0a40*/  LEA.HI.X.SX32 R27, R27, R0, 0x1, P0 ;  /* 0x000000001b1b7211 */ /* 0x000fe200000f0eff */
[----:B------:R0:W4:Y:S01]  /*0a50*/  LDG.E.U8 R65, desc[UR60][R28.64] ;  /* 0x0000003c1c417981 */ /* 0x000122000c1e1100 */
[----:B------:R-:W-:Y:S02]  /*0a60*/  IADD3 R30, P0, R13, R38, RZ ;  /* 0x000000260d1e7210 */ /* 0x000fe40007f1e0ff */
[----:B------:R-:W-:Y:S01]  /*0a70*/  LEA.HI R165, R231, 0x1ec, RZ, 0x1a ;  /* 0x000001ece7a57811 */ /* 0x000fe200078fd0ff */
[----:B------:R-:W4:Y:S01]  /*0a80*/  LDG.E.U8 R57, desc[UR60][R26.64] ;  /* 0x0000003c1a397981 */ /* 0x000f22000c1e1100 */
[-C--:B------:R-:W-:Y:S02]  /*0a90*/  LEA.HI.X.SX32 R25, R25, R0.reuse, 0x1, P1 ;  /* 0x0000000019197211 */ /* 0x080fe400008f0eff */
[----:B------:R-:W-:Y:S01]  /*0aa0*/  LEA.HI.X.SX32 R31, R13, R0, 0x1, P0 ;  /* 0x000000000d1f7211 */ /* 0x000fe200000f0eff */
[----:B------:R-:W-:Y:S01]  /*0ab0*/  IMAD R13, R49, 0x8, R5 ;  /* 0x00000008310d7824 */ /* 0x000fe200078e0205 */
[----:B------:R-:W4:Y:S01]  /*0ac0*/  LDG.E.U8 R46, desc[UR60][R46.64] ;  /* 0x0000003c2e2e7981 */ /* 0x000f22000c1e1100 */
[----:B------:R-:W-:Y:S01]  /*0ad0*/  IMAD R33, R165, R49, RZ ;  /* 0x00000031a5217224 */ /* 0x000fe200078e02ff */
[----:B------:R-:W-:-:S02]  /*0ae0*/  IADD3 R4, P0, R5, R38, RZ ;  /* 0x0000002605047210 */ /* 0x000fc40007f1e0ff */
[----:B------:R1:W4:Y:S02]  /*0af0*/  LDG.E.U8 R58, desc[UR60][R24.64] ;  /* 0x0000003c183a7981 */ /* 0x000324000c1e1100 */
[----:B0-----:R-:W-:Y:S02]  /*0b00*/  IADD3 R28, P1, R33, R38, RZ ;  /* 0x00000026211c7210 */ /* 0x001fe40007f3e0ff */
[----:B------:R-:W-:Y:S01]  /*0b10*/  LEA.HI.X.SX32 R5, R5, R0, 0x1, P0 ;  /* 0x0000000005057211 */ /* 0x000fe200000f0eff */
[----:B------:R-:W4:Y:S01]  /*0b20*/  LDG.E.U8 R47, desc[UR60][R30.64] ;  /* 0x0000003c1e2f7981 */ /* 0x000f22000c1e1100 */
[----:B-1----:R-:W-:Y:S01]  /*0b30*/  IMAD R25, R49, 0x4, R13 ;  /* 0x0000000431197824 */ /* 0x002fe200078e020d */
[----:B------:R-:W-:Y:S02]  /*0b40*/  IADD3 R12, P0, R13, R38, RZ ;  /* 0x000000260d0c7210 */ /* 0x000fe40007f1e0ff */
[----:B------:R0:W2:Y:S01]  /*0b50*/  LDG.E.U8 R69, desc[UR60][R4.64] ;  /* 0x0000003c04457981 */ /* 0x0000a2000c1e1100 */
[----:B------:R-:W-:Y:S01]  /*0b60*/  IMAD R27, R49, 0x4, R25 ;  /* 0x00000004311b7824 */ /* 0x000fe200078e0219 */
[----:B------:R-:W-:-:S02]  /*0b70*/  LEA.HI.X.SX32 R29, R33, R0, 0x1, P1 ;  /* 0x00000000211d7211 */ /* 0x000fc400008f0eff */
[----:B------:R-:W-:Y:S01]  /*0b80*/  LEA.HI.X.SX32 R13, R13, R0, 0x1, P0 ;  /* 0x000000000d0d7211 */ /* 0x000fe200000f0eff */
[----:B------:R-:W-:Y:S01]  /*0b90*/  IMAD R33, R49, 0x8, R27 ;  /* 0x0000000831217824 */ /* 0x000fe200078e021b */
[----:B------:R-:W-:Y:S01]  /*0ba0*/  IADD3 R24, P0, R25, R38, RZ ;  /* 0x0000002619187210 */ /* 0x000fe20007f1e0ff */
[----:B------:R1:W4:Y:S02]  /*0bb0*/  LDG.E.U8 R55, desc[UR60][R28.64] ;  /* 0x0000003c1c377981 */ /* 0x000324000c1e1100 */
[----:B------:R-:W-:Y:S01]  /*0bc0*/  IMAD R35, R49, 0x4, R33 ;  /* 0x0000000431237824 */ /* 0x000fe200078e0221 */
[----:B------:R-:W-:Y:S01]  /*0bd0*/  LEA.HI.X.SX32 R25, R25, R0, 0x1, P0 ;  /* 0x0000000019197211 */ /* 0x000fe200000f0eff */
[----:B------:R1:W4:Y:S01]  /*0be0*/  LDG.E.U8 R70, desc[UR60][R12.64] ;  /* 0x0000003c0c467981 */ /* 0x000322000c1e1100 */
[----:B------:R-:W-:Y:S01]  /*0bf0*/  IADD3 R26, P0, R27, R38, RZ ;  /* 0x000000261b1a7210 */ /* 0x000fe20007f1e0ff */
[----:B0-----:R-:W-:Y:S02]  /*0c00*/  IMAD R5, R49, 0x4, R35 ;  /* 0x0000000431057824 */ /* 0x001fe400078e0223 */
[----:B------:R0:W4:Y:S01]  /*0c10*/  LDG.E.U8 R71, desc[UR60][R24.64] ;  /* 0x0000003c18477981 */ /* 0x000122000c1e1100 */
[----:B------:R-:W-:-:S02]  /*0c20*/  LEA.HI.X.SX32 R27, R27, R0, 0x1, P0 ;  /* 0x000000001b1b7211 */ /* 0x000fc400000f0eff */
[-C--:B-1----:R-:W-:Y:S02]  /*0c30*/  IADD3 R28, P1, R33, R38.reuse, RZ ;  /* 0x00000026211c7210 */ /* 0x082fe40007f3e0ff */
[----:B------:R-:W-:Y:S01]  /*0c40*/  IADD3 R30, P0, R35, R38, RZ ;  /* 0x00000026231e7210 */ /* 0x000fe20007f1e0ff */
[----:B------:R-:W-:Y:S01]  /*0c50*/  IMAD R13, R49, 0x8, R5 ;  /* 0x00000008310d7824 */ /* 0x000fe200078e0205 */
[-C--:B------:R-:W-:Y:S01]  /*0c60*/  LEA.HI.X.SX32 R29, R33, R0.reuse, 0x1, P1 ;  /* 0x00000000211d7211 */ /* 0x080fe200008f0eff */
[----:B------:R-:W4:Y:S01]  /*0c70*/  LDG.E.U8 R72, desc[UR60][R26.64] ;  /* 0x0000003c1a487981 */ /* 0x000f22000c1e1100 */
[----:B------:R-:W-:Y:S01]  /*0c80*/  LEA.HI.X.SX32 R31, R35, R0, 0x1, P0 ;  /* 0x00000000231f7211 */ /* 0x000fe200000f0eff */
[----:B------:R-:W-:Y:S01]  /*0c90*/  IMAD R33, R49, 0x4, R13 ;  /* 0x0000000431217824 */ /* 0x000fe200078e020d */
[----:B------:R-:W-:Y:S01]  /*0ca0*/  IADD3 R4, P0, R5, R38, RZ ;  /* 0x0000002605047210 */ /* 0x000fe20007f1e0ff */
[----:B------:R1:W4:Y:S02]  /*0cb0*/  LDG.E.U8 R73, desc[UR60][R28.64] ;  /* 0x0000003c1c497981 */ /* 0x000324000c1e1100 */
[----:B------:R-:W-:Y:S01]  /*0cc0*/  IMAD R35, R49, 0x4, R33 ;  /* 0x0000000431237824 */ /* 0x000fe200078e0221 */
[----:B------:R-:W-:Y:S01]  /*0cd0*/  LEA.HI.X.SX32 R5, R5, R0, 0x1, P0 ;  /* 0x0000000005057211 */ /* 0x000fe200000f0eff */
[----:B------:R1:W4:Y:S01]  /*0ce0*/  LDG.E.U8 R74, desc[UR60][R30.64] ;  /* 0x0000003c1e4a7981 */ /* 0x000322000c1e1100 */
[----:B------:R-:W-:-:S02]  /*0cf0*/  IADD3 R12, P0, R13, R38, RZ ;  /* 0x000000260d0c7210 */ /* 0x000fc40007f1e0ff */
[----:B0-----:R-:W-:Y:S01]  /*0d00*/  IADD3 R24, P1, R33, R38, RZ ;  /* 0x0000002621187210 */ /* 0x001fe20007f3e0ff */
[----:B------:R0:W4:Y:S01]  /*0d10*/  LDG.E.U8 R75, desc[UR60][R4.64] ;  /* 0x0000003c044b7981 */ /* 0x000122000c1e1100 */
[----:B-1----:R-:W-:Y:S01]  /*0d20*/  IMAD R29, R49, 0x8, R35 ;  /* 0x00000008311d7824 */ /* 0x002fe200078e0223 */
[----:B------:R-:W-:Y:S02]  /*0d30*/  LEA.HI.X.SX32 R13, R13, R0, 0x1, P0 ;  /* 0x000000000d0d7211 */ /* 0x000fe400000f0eff */
        /* <DEDUP_REMOVED lines=11> */
[----:B0-----:R-:W-:-:S02]  /*0df0*/  IADD3 R4, P0, R31, R38, RZ ;  /* 0x000000261f047210 */ /* 0x001fc40007f1e0ff */
[----:B------:R-:W-:Y:S01]  /*0e00*/  IADD3 R30, P1, R33, R38, RZ ;  /* 0x00000026211e7210 */ /* 0x000fe20007f3e0ff */
[----:B------:R0:W4:Y:S01]  /*0e10*/  LDG.E.U8 R79, desc[UR60][R28.64] ;  /* 0x0000003c1c4f7981 */ /* 0x000122000c1e1100 */
[----:B------:R-:W-:Y:S01]  /*0e20*/  LEA.HI.X.SX32 R5, R31, R0, 0x1, P0 ;  /* 0x000000001f057211 */ /* 0x000fe200000f0eff */
[----:B-1----:R-:W-:Y:S01]  /*0e30*/  IMAD R25, R49, 0x4, R35 ;  /* 0x0000000431197824 */ /* 0x002fe200078e0223 */
[----:B------:R-:W-:-:S03]  /*0e40*/  IADD3 R12, P0, R35, R38, RZ ;  /* 0x00000026230c7210 */ /* 0x000fc60007f1e0ff */
[----:B------:R-:W-:Y:S01]  /*0e50*/  IMAD R27, R49, 0x4, R25 ;  /* 0x00000004311b7824 */ /* 0x000fe200078e0219 */
[-C--:B------:R-:W-:Y:S01]  /*0e60*/  LEA.HI.X.SX32 R13, R35, R0.reuse, 0x1, P0 ;  /* 0x00000000230d7211 */ /* 0x080fe200000f0eff */
[----:B------:R1:W4:Y:S01]  /*0e70*/  LDG.E.U8 R80, desc[UR60][R4.64] ;  /* 0x0000003c04507981 */ /* 0x000322000c1e1100 */
[----:B------:R-:W-:Y:S01]  /*0e80*/  LEA.HI.X.SX32 R31, R33, R0, 0x1, P1 ;  /* 0x00000000211f7211 */ /* 0x000fe200008f0eff */
[----:B------:R-:W-:Y:S01]  /*0e90*/  IMAD R33, R49, 0x8, R27 ;  /* 0x0000000831217824 */ /* 0x000fe200078e021b */
[----:B------:R-:W-:Y:S01]  /*0ea0*/  IADD3 R24, P0, R25, R38, RZ ;  /* 0x0000002619187210 */ /* 0x000fe20007f1e0ff */
[----:B------:R-:W4:Y:S02]  /*0eb0*/  LDG.E.U8 R82, desc[UR60][R12.64] ;  /* 0x0000003c0c527981 */ /* 0x000f24000c1e1100 */
[----:B------:R-:W-:Y:S01]  /*0ec0*/  IMAD R35, R49, 0x4, R33 ;  /* 0x0000000431237824 */ /* 0x000fe200078e0221 */
[----:B------:R-:W-:Y:S01]  /*0ed0*/  LEA.HI.X.SX32 R25, R25, R0, 0x1, P0 ;  /* 0x0000000019197211 */ /* 0x000fe200000f0eff */
[----:B------:R1:W4:Y:S01]  /*0ee0*/  LDG.E.U8 R81, desc[UR60][R30.64] ;  /* 0x0000003c1e517981 */ /* 0x000322000c1e1100 */
[----:B------:R-:W-:-:S02]  /*0ef0*/  IADD3 R26, P0, R27, R38, RZ ;  /* 0x000000261b1a7210 */ /* 0x000fc40007f1e0ff */
[----:B0-----:R-:W-:Y:S01]  /*0f00*/  IADD3 R28, P1, R33, R38, RZ ;  /* 0x00000026211c7210 */ /* 0x001fe20007f3e0ff */
[----:B------:R0:W4:Y:S01]  /*0f10*/  LDG.E.U8 R83, desc[UR60][R24.64] ;  /* 0x0000003c18537981 */ /* 0x000122000c1e1100 */
[----:B------:R-:W-:Y:S02]  /*0f20*/  LEA.HI.X.SX32 R27, R27, R0, 0x1, P0 ;  /* 0x000000001b1b7211 */ /* 0x000fe400000f0eff */
[----:B-1----:R-:W-:Y:S01]  /*0f30*/  IADD3 R4, P0, R35, R38, RZ ;  /* 0x0000002623047210 */ /* 0x002fe20007f1e0ff */
[----:B------:R-:W-:-:S03]  /*0f40*/  IMAD R31, R49, 0x4, R35 ;  /* 0x00000004311f7824 */ /* 0x000fc600078e0223 */
[-C--:B------:R-:W-:Y:S01]  /*0f50*/  LEA.HI.X.SX32 R5, R35, R0.reuse, 0x1, P0 ;  /* 0x0000000023057211 */ /* 0x080fe200000f0eff */
[----:B------:R1:W4:Y:S01]  /*0f60*/  LDG.E.U8 R84, desc[UR60][R26.64] ;  /* 0x0000003c1a547981 */ /* 0x000322000c1e1100 */
[----:B------:R-:W-:Y:S01]  /*0f70*/  LEA.HI.X.SX32 R29, R33, R0, 0x1, P1 ;  /* 0x00000000211d7211 */ /* 0x000fe200008f0eff */
[----:B------:R-:W-:Y:S01]  /*0f80*/  IMAD R33, R49, 0x8, R31 ;  /* 0x0000000831217824 */ /* 0x000fe200078e021f */
[C---:B------:R-:W-:Y:S01]  /*0f90*/  IADD3 R12, P0, R31.reuse, R38, RZ ;  /* 0x000000261f0c7210 */ /* 0x040fe20007f1e0ff */
[----:B------:R-:W4:Y:S03]  /*0fa0*/  LDG.E.U8 R86, desc[UR60][R4.64] ;  /* 0x0000003c04567981 */ /* 0x000f26000c1e1100 */
[----:B------:R-:W-:Y:S01]  /*0fb0*/  LEA.HI.X.SX32 R13, R31, R0, 0x1, P0 ;  /* 0x000000001f0d7211 */ /* 0x000fe200000f0eff */
[----:B------:R-:W-:Y:S01]  /*0fc0*/  IMAD R31, R49, 0x4, R33 ;  /* 0x00000004311f7824 */ /* 0x000fe200078e0221 */
[----:B0-----:R-:W-:Y:S01]  /*0fd0*/  IADD3 R24, P0, R33, R38, RZ ;  /* 0x0000002621187210 */ /* 0x001fe20007f1e0ff */
[----:B------:R0:W4:Y:S02]  /*0fe0*/  LDG.E.U8 R85, desc[UR60][R28.64] ;  /* 0x0000003c1c557981 */ /* 0x000124000c1e1100 */
[----:B------:R-:W-:Y:S01]  /*0ff0*/  IMAD R35, R49, 0x4, R31 ;  /* 0x0000000431237824 */ /* 0x000fe200078e021f */
[----:B------:R-:W-:Y:S01]  /*1000*/  LEA.HI.X.SX32 R25, R33, R0, 0x1, P0 ;  /* 0x0000000021197211 */ /* 0x000fe200000f0eff */
[----:B------:R3:W4:Y:S03]  /*1010*/  LDG.E.U8 R87, desc[UR60][R12.64] ;  /* 0x0000003c0c577981 */ /* 0x000726000c1e1100 */
[----:B-1----:R-:W-:Y:S01]  /*1020*/  IADD3 R26, P0, R35, R38, RZ ;  /* 0x00000026231a7210 */ /* 0x002fe20007f1e0ff */
[----:B------:R1:W4:Y:S01]  /*1030*/  LDG.E.U8 R88, desc[UR60][R24.64] ;  /* 0x0000003c18587981 */ /* 0x000322000c1e1100 */
[----:B0-----:R-:W-:-:S02]  /*1040*/  IMAD R29, R49, 0x8, R35 ;  /* 0x00000008311d7824 */ /* 0x001fc400078e0223 */
[----:B------:R-:W-:Y:S02]  /*1050*/  LEA.HI.X.SX32 R27, R35, R0, 0x1, P0 ;  /* 0x00000000231b7211 */ /* 0x000fe400000f0eff */
[----:B------:R-:W-:Y:S01]  /*1060*/  IMAD R33, R49, 0x4, R29 ;  /* 0x0000000431217824 */ /* 0x000fe200078e021d */
[-C--:B------:R-:W-:Y:S02]  /*1070*/  IADD3 R4, P0, R29, R38.reuse, RZ ;  /* 0x000000261d047210 */ /* 0x080fe40007f1e0ff */
[----:B------:R-:W4:Y:S01]  /*1080*/  LDG.E.U8 R90, desc[UR60][R26.64] ;  /* 0x0000003c1a5a7981 */ /* 0x000f22000c1e1100 */
[----:B------:R-:W-:Y:S02]  /*1090*/  IADD3 R30, P1, R31, R38, RZ ;  /* 0x000000261f1e7210 */ /* 0x000fe40007f3e0ff */
[-C--:B------:R-:W-:Y:S01]  /*10a0*/  LEA.HI.X.SX32 R5, R29, R0.reuse, 0x1, P0 ;  /* 0x000000001d057211 */ /* 0x080fe200000f0eff */
[----:B------:R-:W-:Y:S01]  /*10b0*/  IMAD R29, R49, 0x4, R33 ;  /* 0x00000004311d7824 */ /* 0x000fe200078e0221 */
[----:B------:R-:W-:-:S02]  /*10c0*/  LEA.HI.X.SX32 R31, R31, R0, 0x1, P1 ;  /* 0x000000001f1f7211 */ /* 0x000fc400008f0eff */
[----:B---3--:R-:W-:Y:S01]  /*10d0*/  IADD3 R12, P0, R33, R38, RZ ;  /* 0x00000026210c7210 */ /* 0x008fe20007f1e0ff */
[----:B------:R-:W-:Y:S01]  /*10e0*/  IMAD R35, R49, 0x8, R29 ;  /* 0x0000000831237824 */ /* 0x000fe200078e021d */
[----:B------:R-:W3:Y:S02]  /*10f0*/  LDG.E.U8 R91, desc[UR60][R4.64] ;  /* 0x0000003c045b7981 */ /* 0x000ee4000c1e1100 */
[----:B------:R-:W-:Y:S02]  /*1100*/  LEA.HI.X.SX32 R13, R33, R0, 0x1, P0 ;  /* 0x00000000210d7211 */ /* 0x000fe400000f0eff */
[----:B------:R0:W4:Y:S01]  /*1110*/  LDG.E.U8 R89, desc[UR60][R30.64] ;  /* 0x0000003c1e597981 */ /* 0x000122000c1e1100 */
[-C--:B-1----:R-:W-:Y:S02]  /*1120*/  IADD3 R24, P0, R35, R38.reuse, RZ ;  /* 0x0000002623187210 */ /* 0x082fe40007f1e0ff */
[----:B------:R-:W-:Y:S01]  /*1130*/  IADD3 R28, P1, R29, R38, RZ ;  /* 0x000000261d1c7210 */ /* 0x000fe20007f3e0ff */
[----:B------:R-:W4:Y:S01]  /*1140*/  LDG.E.U8 R92, desc[UR60][R12.64] ;  /* 0x0000003c0c5c7981 */ /* 0x000f22000c1e1100 */
[-C--:B------:R-:W-:Y:S01]  /*1150*/  LEA.HI.X.SX32 R25, R35, R0.reuse, 0x1, P0 ;  /* 0x0000000023197211 */ /* 0x080fe200000f0eff */
[----:B0-----:R-:W-:Y:S01]  /*1160*/  IMAD R31, R49, 0x4, R35 ;  /* 0x00000004311f7824 */ /* 0x001fe200078e0223 */
[----:B------:R-:W-:-:S03]  /*1170*/  LEA.HI.X.SX32 R29, R29, R0, 0x1, P1 ;  /* 0x000000001d1d7211 */ /* 0x000fc600008f0eff */
[----:B------:R-:W4:Y:S01]  /*1180*/  LDG.E.U8 R94, desc[UR60][R24.64] ;  /* 0x0000003c185e7981 */ /* 0x000f22000c1e1100 */
[----:B------:R-:W-:Y:S01]  /*1190*/  IMAD R33, R49, 0x4, R31 ;  /* 0x0000000431217824 */ /* 0x000fe200078e021f */
[C---:B------:R-:W-:Y:S02]  /*11a0*/  IADD3 R26, P0, R31.reuse, R38, RZ ;  /* 0x000000261f1a7210 */ /* 0x040fe40007f1e0ff */
[----:B------:R0:W4:Y:S02]  /*11b0*/  LDG.E.U8 R93, desc[UR60][R28.64] ;  /* 0x0000003c1c5d7981 */ /* 0x000124000c1e1100 */
[----:B------:R-:W-:Y:S01]  /*11c0*/  LEA.HI.X.SX32 R27, R31, R0, 0x1, P0 ;  /* 0x000000001f1b7211 */ /* 0x000fe200000f0eff */
[----:B------:R-:W-:Y:S01]  /*11d0*/  IMAD R31, R49, 0x8, R33 ;  /* 0x00000008311f7824 */ /* 0x000fe200078e0221 */
[----:B------:R-:W-:-:S03]  /*11e0*/  IADD3 R4, P0, R33, R38, RZ ;  /* 0x0000002621047210 */ /* 0x000fc60007f1e0ff */
[----:B------:R-:W-:Y:S01]  /*11f0*/  IMAD R35, R49, 0x4, R31 ;  /* 0x0000000431237824 */ /* 0x000fe200078e021f */
[----:B------:R-:W-:Y:S01]  /*1200*/  LEA.HI.X.SX32 R5, R33, R0, 0x1, P0 ;  /* 0x0000000021057211 */ /* 0x000fe200000f0eff */
[----:B------:R1:W4:Y:S02]  /*1210*/  LDG.E.U8 R95, desc[UR60][R26.64] ;  /* 0x0000003c1a5f7981 */ /* 0x000324000c1e1100 */
[----:B0-----:R-:W-:Y:S01]  /*1220*/  IMAD R29, R49, 0x4, R35 ;  /* 0x00000004311d7824 */ /* 0x001fe200078e0223 */
[C---:B------:R-:W-:Y:S01]  /*1230*/  IADD3 R12, P0, R35.reuse, R38, RZ ;  /* 0x00000026230c7210 */ /* 0x040fe20007f1e0ff */
[----:B------:R0:W4:Y:S03]  /*1240*/  LDG.E.U8 R96, desc[UR60][R4.64] ;  /* 0x0000003c04607981 */ /* 0x000126000c1e1100 */
[----:B------:R-:W-:Y:S01]  /*1250*/  LEA.HI.X.SX32 R13, R35, R0, 0x1, P0 ;  /* 0x00000000230d7211 */ /* 0x000fe200000f0eff */
[----:B------:R-:W-:Y:S01]  /*1260*/  IMAD R33, R49, 0x8, R29 ;  /* 0x0000000831217824 */ /* 0x000fe200078e021d */
[----:B------:R-:W-:-:S02]  /*1270*/  IADD3 R24, P0, R29, R38, RZ ;  /* 0x000000261d187210 */ /* 0x000fc40007f1e0ff */
[----:B------:R-:W-:Y:S01]  /*1280*/  IADD3 R30, P1, R31, R38, RZ ;  /* 0x000000261f1e7210 */ /* 0x000fe20007f3e0ff */
[----:B------:R-:W4:Y:S01]  /*1290*/  LDG.E.U8 R98, desc[UR60][R12.64] ;  /* 0x0000003c0c627981 */ /* 0x000f22000c1e1100 */
[-C--:B------:R-:W-:Y:S01]  /*12a0*/  LEA.HI.X.SX32 R25, R29, R0.reuse, 0x1, P0 ;  /* 0x000000001d197211 */ /* 0x080fe200000f0eff */
[----:B------:R-:W-:Y:S01]  /*12b0*/  IMAD R29, R49, 0x4, R33 ;  /* 0x00000004311d7824 */ /* 0x000fe200078e0221 */
[----:B------:R-:W-:Y:S02]  /*12c0*/  LEA.HI.X.SX32 R31, R31, R0, 0x1, P1 ;  /* 0x000000001f1f7211 */ /* 0x000fe400008f0eff */
[----:B-1----:R-:W-:Y:S01]  /*12d0*/  IADD3 R26, P0, R33, R38, RZ ;  /* 0x00000026211a7210 */ /* 0x002fe20007f1e0ff */
[----:B------:R-:W-:Y:S01]  /*12e0*/  IMAD R35, R49, 0x4, R29 ;  /* 0x0000000431237824 */ /* 0x000fe200078e021d */
[----:B------:R-:W4:Y:S02]  /*12f0*/  LDG.E.U8 R99, desc[UR60][R24.64] ;  /* 0x0000003c18637981 */ /* 0x000f24000c1e1100 */
[----:B------:R-:W-:-:S02]  /*1300*/  LEA.HI.X.SX32 R27, R33, R0, 0x1, P0 ;  /* 0x00000000211b7211 */ /* 0x000fc400000f0eff */
[----:B------:R1:W4:Y:S01]  /*1310*/  LDG.E.U8 R97, desc[UR60][R30.64] ;  /* 0x0000003c1e617981 */ /* 0x000322000c1e1100 */
[-C--:B0-----:R-:W-:Y:S02]  /*1320*/  IADD3 R4, P0, R35, R38.reuse, RZ ;  /* 0x0000002623047210 */ /* 0x081fe40007f1e0ff */
[----:B------:R-:W-:Y:S01]  /*1330*/  IADD3 R28, P1, R29, R38, RZ ;  /* 0x000000261d1c7210 */ /* 0x000fe20007f3e0ff */
[----:B------:R-:W4:Y:S01]  /*1340*/  LDG.E.U8 R100, desc[UR60][R26.64] ;  /* 0x0000003c1a647981 */ /* 0x000f22000c1e1100 */
[-C--:B------:R-:W-:Y:S01]  /*1350*/  LEA.HI.X.SX32 R5, R35, R0.reuse, 0x1, P0 ;  /* 0x0000000023057211 */ /* 0x080fe200000f0eff */
[----:B-1----:R-:W-:Y:S01]  /*1360*/  IMAD R31, R49, 0x8, R35 ;  /* 0x00000008311f7824 */ /* 0x002fe200078e0223 */
        /* <DEDUP_REMOVED lines=27> */
[----:B0-----:R-:W-:-:S03]  /*1520*/  IADD3 R24, P0, R35, R38, RZ ;  /* 0x0000002623187210 */ /* 0x001fc60007f1e0ff */
[----:B------:R0:W4:Y:S01]  /*1530*/  LDG.E.U8 R108, desc[UR60][R12.64] ;  /* 0x0000003c0c6c7981 */ /* 0x000122000c1e1100 */
[----:B------:R-:W-:Y:S01]  /*1540*/  LEA.HI.X.SX32 R25, R35, R0, 0x1, P0 ;  /* 0x0000000023197211 */ /* 0x000fe200000f0eff */
[----:B-1----:R-:W-:Y:S01]  /*1550*/  IMAD R31, R49, 0x4, R35 ;  /* 0x00000004311f7824 */ /* 0x002fe200078e0223 */
[----:B------:R-:W-:-:S03]  /*1560*/  IADD3 R28, P1, R29, R38, RZ ;  /* 0x000000261d1c7210 */ /* 0x000fc60007f3e0ff */
[----:B------:R1:W4:Y:S01]  /*1570*/  LDG.E.U8 R110, desc[UR60][R24.64] ;  /* 0x0000003c186e7981 */ /* 0x000322000c1e1100 */
[----:B------:R-:W-:Y:S01]  /*1580*/  IMAD R33, R49, 0x8, R31 ;  /* 0x0000000831217824 */ /* 0x000fe200078e021f */
[----:B------:R-:W-:-:S04]  /*1590*/  IADD3 R26, P0, R31, R38, RZ ;  /* 0x000000261f1a7210 */ /* 0x000fc80007f1e0ff */
        /* <DEDUP_REMOVED lines=8> */
[----:B------:R-:W4:Y:S03]  /*1620*/  LDG.E.U8 R112, desc[UR60][R4.64] ;  /* 0x0000003c04707981 */ /* 0x000f26000c1e1100 */
[----:B------:R-:W-:Y:S01]  /*1630*/  LEA.HI.X.SX32 R33, R35, R0, 0x1, P0 ;  /* 0x0000000023217211 */ /* 0x000fe200000f0eff */
[----:B-1----:R-:W-:Y:S01]  /*1640*/  IMAD R25, R49, 0x4, R13 ;  /* 0x0000000431197824 */ /* 0x002fe200078e020d */
[----:B------:R-:W-:-:S02]  /*1650*/  IADD3 R34, P0, R13, R38, RZ ;  /* 0x000000260d227210 */ /* 0x000fc40007f1e0ff */
[-C--:B------:R-:W-:Y:S01]  /*1660*/  LEA.HI.X.SX32 R29, R29, R0.reuse, 0x1, P1 ;  /* 0x000000001d1d7211 */ /* 0x080fe200008f0eff */
[----:B------:R-:W4:Y:S01]  /*1670*/  LDG.E.U8 R114, desc[UR60][R32.64] ;  /* 0x0000003c20727981 */ /* 0x000f22000c1e1100 */
[----:B------:R-:W-:Y:S01]  /*1680*/  LEA.HI.X.SX32 R35, R13, R0, 0x1, P0 ;  /* 0x000000000d237211 */ /* 0x000fe200000f0eff */
[----:B------:R-:W-:Y:S01]  /*1690*/  IMAD R13, R49, 0x4, R25 ;  /* 0x00000004310d7824 */ /* 0x000fe200078e0219 */
[-C--:B------:R-:W-:Y:S01]  /*16a0*/  IADD3 R30, P1, R31, R38.reuse, RZ ;  /* 0x000000261f1e7210 */ /* 0x080fe20007f3e0ff */
[----:B------:R0:W4:Y:S01]  /*16b0*/  LDG.E.U8 R109, desc[UR60][R28.64] ;  /* 0x0000003c1c6d7981 */ /* 0x000122000c1e1100 */
[----:B-----5:R-:W-:Y:S02]  /*16c0*/  IADD3 R26, P0, R25, R38, RZ ;  /* 0x00000026191a7210 */ /* 0x020fe40007f1e0ff */
[----:B------:R-:W-:Y:S01]  /*16d0*/  LEA.HI.X.SX32 R31, R31, R0, 0x1, P1 ;  /* 0x000000001f1f7211 */ /* 0x000fe200008f0eff */
[----:B------:R-:W5:Y:S01]  /*16e0*/  LDG.E.U8 R115, desc[UR60][R34.64] ;  /* 0x0000003c22737981 */ /* 0x000f62000c1e1100 */
[----:B------:R-:W-:Y:S01]  /*16f0*/  IADD3 R24, P1, R13, R38, RZ ;  /* 0x000000260d187210 */ /* 0x000fe20007f3e0ff */
[----:B0-----:R-:W-:Y:S01]  /*1700*/  IMAD R29, R49, 0x8, R13 ;  /* 0x00000008311d7824 */ /* 0x001fe200078e020d */
[----:B------:R-:W-:Y:S01]  /*1710*/  LEA.HI.X.SX32 R27, R25, R0, 0x1, P0 ;  /* 0x00000000191b7211 */ /* 0x000fe200000f0eff */
[----:B------:R0:W5:Y:S02]  /*1720*/  LDG.E.U8 R113, desc[UR60][R30.64] ;  /* 0x0000003c1e717981 */ /* 0x000164000c1e1100 */
[----:B------:R-:W-:Y:S01]  /*1730*/  IMAD R5, R49, 0x4, R29 ;  /* 0x0000000431057824 */ /* 0x000fe200078e021d */
[----:B------:R-:W-:Y:S01]  /*1740*/  IADD3 R12, P0, R29, R38, RZ ;  /* 0x000000261d0c7210 */ /* 0x000fe20007f1e0ff */
[----:B------:R1:W5:Y:S01]  /*1750*/  LDG.E.U8 R116, desc[UR60][R26.64] ;  /* 0x0000003c1a747981 */ /* 0x000362000c1e1100 */
[----:B------:R-:W-:-:S02]  /*1760*/  LEA.HI.X.SX32 R25, R13, R0, 0x1, P1 ;  /* 0x000000000d197211 */ /* 0x000fc400008f0eff */
[----:B------:R-:W-:Y:S01]  /*1770*/  LEA.HI.X.SX32 R13, R29, R0, 0x1, P0 ;  /* 0x000000001d0d7211 */ /* 0x000fe200000f0eff */
[----:B------:R-:W-:Y:S01]  /*1780*/  IMAD R29, R49, 0x4, R5 ;  /* 0x00000004311d7824 */ /* 0x000fe200078e0205 */
[----:B0-----:R-:W-:Y:S01]  /*1790*/  IADD3 R30, P0, R5, R38, RZ ;  /* 0x00000026051e7210 */ /* 0x001fe20007f1e0ff */
[----:B------:R0:W5:Y:S02]  /*17a0*/  LDG.E.U8 R117, desc[UR60][R24.64] ;  /* 0x0000003c18757981 */ /* 0x000164000c1e1100 */
[----:B------:R-:W-:Y:S01]  /*17b0*/  IMAD R33, R49, 0x8, R29 ;  /* 0x0000000831217824 */ /* 0x000fe200078e021d */
[----:B------:R-:W-:Y:S01]  /*17c0*/  LEA.HI.X.SX32 R31, R5, R0, 0x1, P0 ;  /* 0x00000000051f7211 */ /* 0x000fe200000f0eff */
[----:B------:R2:W5:Y:S02]  /*17d0*/  LDG.E.U8 R118, desc[UR60][R12.64] ;  /* 0x0000003c0c767981 */ /* 0x000564000c1e1100 */
[----:B------:R-:W-:Y:S01]  /*17e0*/  IMAD R35, R49, 0x4, R33 ;  /* 0x0000000431237824 */ /* 0x000fe200078e0221 */
[----:B------:R-:W-:-:S02]  /*17f0*/  IADD3 R4, P0, R33, R38, RZ ;  /* 0x0000002621047210 */ /* 0x000fc40007f1e0ff */
[----:B------:R-:W-:Y:S01]  /*1800*/  IADD3 R28, P1, R29, R38, RZ ;  /* 0x000000261d1c7210 */ /* 0x000fe20007f3e0ff */
[----:B-1----:R-:W-:Y:S01]  /*1810*/  IMAD R27, R49, 0x4, R35 ;  /* 0x00000004311b7824 */ /* 0x002fe200078e0223 */
[----:B------:R-:W-:Y:S01]  /*1820*/  LEA.HI.X.SX32 R5, R33, R0, 0x1, P0 ;  /* 0x0000000021057211 */ /* 0x000fe200000f0eff */
[----:B------:R1:W5:Y:S02]  /*1830*/  LDG.E.U8 R119, desc[UR60][R30.64] ;  /* 0x0000003c1e777981 */ /* 0x000364000c1e1100 */
[----:B------:R-:W-:Y:S01]  /*1840*/  IMAD R33, R49, 0x8, R27 ;  /* 0x0000000831217824 */ /* 0x000fe200078e021b */
[----:B0-----:R-:W-:Y:S01]  /*1850*/  IADD3 R24, P0, R35, R38, RZ ;  /* 0x0000002623187210 */ /* 0x001fe20007f1e0ff */
[----:B------:R-:W5:Y:S02]  /*1860*/  LDG.E.U8 R121, desc[UR60][R4.64] ;  /* 0x0000003c04797981 */ /* 0x000f64000c1e1100 */
[----:B------:R-:W-:Y:S01]  /*1870*/  IMAD R125, R49, 0x4, R33 ;  /* 0x00000004317d7824 */ /* 0x000fe200078e0221 */
[----:B------:R-:W-:-:S03]  /*1880*/  LEA.HI.X.SX32 R25, R35, R0, 0x1, P0 ;  /* 0x0000000023197211 */ /* 0x000fc600000f0eff */
[----:B------:R-:W-:Y:S01]  /*1890*/  IMAD R35, R49, 0x4, R125 ;  /* 0x0000000431237824 */ /* 0x000fe200078e027d */
[----:B--2---:R-:W-:Y:S01]  /*18a0*/  IADD3 R12, P0, R33, R38, RZ ;  /* 0x00000026210c7210 */ /* 0x004fe20007f1e0ff */
[----:B------:R0:W2:Y:S02]  /*18b0*/  LDG.E.U8 R122, desc[UR60][R24.64] ;  /* 0x0000003c187a7981 */ /* 0x0000a4000c1e1100 */
[----:B------:R-:W-:Y:S01]  /*18c0*/  IMAD R127, R49, 0x8, R35 ;  /* 0x00000008317f7824 */ /* 0x000fe200078e0223 */
[----:B------:R-:W-:-:S03]  /*18d0*/  LEA.HI.X.SX32 R13, R33, R0, 0x1, P0 ;  /* 0x00000000210d7211 */ /* 0x000fc600000f0eff */
[----:B------:R-:W-:Y:S01]  /*18e0*/  IMAD R33, R49, 0x4, R127 ;  /* 0x0000000431217824 */ /* 0x000fe200078e027f */
[----:B------:R-:W-:Y:S01]  /*18f0*/  LEA.HI.X.SX32 R29, R29, R0, 0x1, P1 ;  /* 0x000000001d1d7211 */ /* 0x000fe200008f0eff */
[----:B------:R-:W2:Y:S02]  /*1900*/  LDG.E.U8 R124, desc[UR60][R12.64] ;  /* 0x0000003c0c7c7981 */ /* 0x000ea4000c1e1100 */
[----:B------:R-:W-:Y:S01]  /*1910*/  IMAD R129, R49, 0x4, R33 ;  /* 0x0000000431817824 */ /* 0x000fe200078e0221 */
[----:B------:R-:W-:Y:S01]  /*1920*/  IADD3 R26, P1, R27, R38, RZ ;  /* 0x000000261b1a7210 */ /* 0x000fe20007f3e0ff */
[----:B------:R0:W2:Y:S02]  /*1930*/  LDG.E.U8 R120, desc[UR60][R28.64] ;  /* 0x0000003c1c787981 */ /* 0x0000a4000c1e1100 */
[----:B------:R-:W-:Y:S01]  /*1940*/  IMAD R131, R49, 0x8, R129 ;  /* 0x0000000831837824 */ /* 0x000fe200078e0281 */
[----:B------:R-:W-:Y:S02]  /*1950*/  LEA.HI.X.SX32 R27, R27, R0, 0x1, P1 ;  /* 0x000000001b1b7211 */ /* 0x000fe400008f0eff */
[----:B-1----:R-:W-:Y:S01]  /*1960*/  IADD3 R30, P1, R35, R38, RZ ;  /* 0x00000026231e7210 */ /* 0x002fe20007f3e0ff */
[----:B0-----:R-:W-:-:S02]  /*1970*/  IMAD R25, R49, 0x4, R131 ;  /* 0x0000000431197824 */ /* 0x001fc400078e0283 */
[----:B------:R0:W2:Y:S01]  /*1980*/  LDG.E.U8 R123, desc[UR60][R26.64] ;  /* 0x0000003c1a7b7981 */ /* 0x0000a2000c1e1100 */
[----:B------:R-:W-:Y:S01]  /*1990*/  LEA.HI.X.SX32 R31, R35, R0, 0x1, P1 ;  /* 0x00000000231f7211 */ /* 0x000fe200008f0eff */
[----:B------:R-:W-:Y:S01]  /*19a0*/  IMAD R35, R49, 0x4, R25 ;  /* 0x0000000431237824 */ /* 0x000fe200078e0219 */
[----:B------:R-:W-:-:S03]  /*19b0*/  IADD3 R28, P0, R125, R38, RZ ;  /* 0x000000267d1c7210 */ /* 0x000fc60007f1e0ff */
[----:B------:R-:W-:Y:S01]  /*19c0*/  IMAD R133, R49, 0x8, R35 ;  /* 0x0000000831857824 */ /* 0x000fe200078e0223 */
[----:B------:R-:W-:Y:S01]  /*19d0*/  LEA.HI.X.SX32 R29, R125, R0, 0x1, P0 ;  /* 0x000000007d1d7211 */ /* 0x000fe200000f0eff */
[----:B------:R-:W2:Y:S01]  /*19e0*/  LDG.E.U8 R126, desc[UR60][R30.64] ;  /* 0x0000003c1e7e7981 */ /* 0x000ea2000c1e1100 */
[-C--:B------:R-:W-:Y:S01]  /*19f0*/  IADD3 R4, P0, R127, R38.reuse, RZ ;  /* 0x000000267f047210 */ /* 0x080fe20007f1e0ff */
[----:B------:R-:W-:Y:S01]  /*1a00*/  IMAD R137, R49, 0x4, R133 ;  /* 0x0000000431897824 */ /* 0x000fe200078e0285 */
[----:B------:R-:W-:Y:S01]  /*1a10*/  IADD3 R32, P1, R129, R38, RZ ;  /* 0x0000002681207210 */ /* 0x000fe20007f3e0ff */
[----:B------:R1:W2:Y:S01]  /*1a20*/  LDG.E.U8 R125, desc[UR60][R28.64] ;  /* 0x0000003c1c7d7981 */ /* 0x0002a2000c1e1100 */
[----:B------:R-:W-:Y:S01]  /*1a30*/  LEA.HI.X.SX32 R5, R127, R0, 0x1, P0 ;  /* 0x000000007f057211 */ /* 0x000fe200000f0eff */
[----:B------:R-:W-:Y:S01]  /*1a40*/  IMAD R139, R49, 0x4, R137 ;  /* 0x00000004318b7824 */ /* 0x000fe200078e0289 */
[----:B0-----:R-:W-:-:S03]  /*1a50*/  IADD3 R26, P0, R33, R38, RZ ;  /* 0x00000026211a7210 */ /* 0x001fc60007f1e0ff */
[----:B------:R-:W-:Y:S01]  /*1a60*/  IMAD R141, R49, 0x8, R139 ;  /* 0x00000008318d7824 */ /* 0x000fe200078e028b */
[----:B------:R-:W-:Y:S01]  /*1a70*/  LEA.HI.X.SX32 R27, R33, R0, 0x1, P0 ;  /* 0x00000000211b7211 */ /* 0x000fe200000f0eff */
[----:B------:R0:W2:Y:S01]  /*1a80*/  LDG.E.U8 R127, desc[UR60][R4.64] ;  /* 0x0000003c047f7981 */ /* 0x0000a2000c1e1100 */
[----:B------:R-:W-:Y:S01]  /*1a90*/  IADD3 R12, P0, R131, R38, RZ ;  /* 0x00000026830c7210 */ /* 0x000fe20007f1e0ff */
[----:B------:R-:W-:Y:S01]  /*1aa0*/  IMAD R143, R49, 0x4, R141 ;  /* 0x00000004318f7824 */ /* 0x000fe200078e028d */
[-C--:B------:R-:W-:Y:S01]  /*1ab0*/  LEA.HI.X.SX32 R33, R129, R0.reuse, 0x1, P1 ;  /* 0x0000000081217211 */ /* 0x080fe200008f0eff */
[----:B------:R0:W2:Y:S01]  /*1ac0*/  LDG.E.U8 R128, desc[UR60][R26.64] ;  /* 0x0000003c1a807981 */ /* 0x0000a2000c1e1100 */
[----:B------:R-:W-:Y:S01]  /*1ad0*/  LEA.HI.X.SX32 R13, R131, R0, 0x1, P0 ;  /* 0x00000000830d7211 */ /* 0x000fe200000f0eff */
[----:B------:R-:W-:Y:S01]  /*1ae0*/  IMAD R145, R49, 0x4, R143 ;  /* 0x0000000431917824 */ /* 0x000fe200078e028f */
[C---:B-1----:R-:W-:Y:S01]  /*1af0*/  IADD3 R28, P0, R25.reuse, R38, RZ ;  /* 0x00000026191c7210 */ /* 0x042fe20007f1e0ff */
[----:B------:R1:W2:Y:S03]  /*1b00*/  LDG.E.U8 R129, desc[UR60][R32.64] ;  /* 0x0000003c20817981 */ /* 0x0002a6000c1e1100 */
[----:B------:R-:W-:Y:S01]  /*1b10*/  LEA.HI.X.SX32 R29, R25, R0, 0x1, P0 ;  /* 0x00000000191d7211 */ /* 0x000fe200000f0eff */
[----:B------:R1:W2:Y:S01]  /*1b20*/  LDG.E.U8 R130, desc[UR60][R12.64] ;  /* 0x0000003c0c827981 */ /* 0x0002a2000c1e1100 */
[-C--:B0-----:R-:W-:Y:S01]  /*1b30*/  IADD3 R4, P0, R133, R38.reuse, RZ ;  /* 0x0000002685047210 */ /* 0x081fe20007f1e0ff */
[----:B------:R-:W-:Y:S01]  /*1b40*/  IMAD R27, R49, 0x8, R145 ;  /* 0x00000008311b7824 */ /* 0x000fe200078e0291 */
[----:B------:R-:W-:Y:S01]  /*1b50*/  IADD3 R24, P1, R35, R38, RZ ;  /* 0x0000002623187210 */ /* 0x000fe20007f3e0ff */
[----:B------:R0:W2:Y:S01]  /*1b60*/  LDG.E.U8 R131, desc[UR60][R28.64] ;  /* 0x0000003c1c837981 */ /* 0x0000a2000c1e1100 */
[----:B------:R-:W-:Y:S01]  /*1b70*/  LEA.HI.X.SX32 R5, R133, R0, 0x1, P0 ;  /* 0x0000000085057211 */ /* 0x000fe200000f0eff */
[----:B-1----:R-:W-:Y:S01]  /*1b80*/  IMAD R33, R49, 0x4, R27 ;  /* 0x0000000431217824 */ /* 0x002fe200078e021b */
[----:B------:R-:W-:-:S03]  /*1b90*/  IADD3 R30, P0, R27, R38, RZ ;  /* 0x000000261b1e7210 */ /* 0x000fc60007f1e0ff */
[----:B------:R-:W-:Y:S01]  /*1ba0*/  IMAD R13, R49, 0x4, R33 ;  /* 0x00000004310d7824 */ /* 0x000fe200078e0221 */
[----:B------:R-:W-:Y:S01]  /*1bb0*/  LEA.HI.X.SX32 R31, R27, R0, 0x1, P0 ;  /* 0x000000001b1f7211 */ /* 0x000fe200000f0eff */
[----:B------:R1:W2:Y:S01]  /*1bc0*/  LDG.E.U8 R133, desc[UR60][R4.64] ;  /* 0x0000003c04857981 */ /* 0x0002a2000c1e1100 */
[----:B------:R-:W-:Y:S02]  /*1bd0*/  IADD3 R26, P0, R33, R38, RZ ;  /* 0x00000026211a7210 */ /* 0x000fe40007f1e0ff */
[-C--:B------:R-:W-:Y:S01]  /*1be0*/  LEA.HI.X.SX32 R25, R35, R0.reuse, 0x1, P1 ;  /* 0x0000000023197211 */ /* 0x080fe200008f0eff */
[----:B------:R-:W2:Y:S01]  /*1bf0*/  LDG.E.U8 R134, desc[UR60][R30.64] ;  /* 0x0000003c1e867981 */ /* 0x000ea2000c1e1100 */
[----:B------:R-:W-:Y:S01]  /*1c00*/  LEA.HI.X.SX32 R27, R33, R0, 0x1, P0 ;  /* 0x00000000211b7211 */ /* 0x000fe200000f0eff */
[----:B------:R-:W-:Y:S01]  /*1c10*/  IMAD R33, R49, 0x8, R13 ;  /* 0x0000000831217824 */ /* 0x000fe200078e020d */
[-C--:B0-----:R-:W-:Y:S01]  /*1c20*/  IADD3 R28, P1, R13, R38.reuse, RZ ;  /* 0x000000260d1c7210 */ /* 0x081fe20007f3e0ff */
[----:B------:R0:W2:Y:S01]  /*1c30*/  LDG.E.U8 R132, desc[UR60][R24.64] ;  /* 0x0000003c18847981 */ /* 0x0000a2000c1e1100 */
[----:B------:R-:W-:-:S02]  /*1c40*/  IADD3 R12, P0, R137, R38, RZ ;  /* 0x00000026890c7210 */ /* 0x000fc40007f1e0ff */
[-C--:B------:R-:W-:Y:S01]  /*1c50*/  LEA.HI.X.SX32 R29, R13, R0.reuse, 0x1, P1 ;  /* 0x000000000d1d7211 */ /* 0x080fe200008f0eff */
[----:B-1----:R-:W-:Y:S01]  /*1c60*/  IMAD R5, R49, 0x4, R33 ;  /* 0x0000000431057824 */ /* 0x002fe200078e0221 */
[----:B------:R-:W-:Y:S01]  /*1c70*/  LEA.HI.X.SX32 R13, R137, R0, 0x1, P0 ;  /* 0x00000000890d7211 */ /* 0x000fe200000f0eff */
[----:B------:R1:W2:Y:S01]  /*1c80*/  LDG.E.U8 R135, desc[UR60][R26.64] ;  /* 0x0000003c1a877981 */ /* 0x0002a2000c1e1100 */
[----:B------:R-:W-:Y:S01]  /*1c90*/  IADD3 R32, P0, R33, R38, RZ ;  /* 0x0000002621207210 */ /* 0x000fe20007f1e0ff */
[----:B0-----:R-:W-:-:S03]  /*1ca0*/  IMAD R25, R49, 0x4, R5 ;  /* 0x0000000431197824 */ /* 0x001fc600078e0205 */
[----:B------:R-:W-:Y:S01]  /*1cb0*/  LEA.HI.X.SX32 R33, R33, R0, 0x1, P0 ;  /* 0x0000000021217211 */ /* 0x000fe200000f0eff */
[----:B------:R0:W2:Y:S01]  /*1cc0*/  LDG.E.U8 R137, desc[UR60][R12.64] ;  /* 0x0000003c0c897981 */ /* 0x0000a2000c1e1100 */
[-C--:B------:R-:W-:Y:S02]  /*1cd0*/  IADD3 R4, P0, R5, R38.reuse, RZ ;  /* 0x0000002605047210 */ /* 0x080fe40007f1e0ff */
[----:B------:R-:W-:Y:S01]  /*1ce0*/  IADD3 R30, P1, R25, R38, RZ ;  /* 0x00000026191e7210 */ /* 0x000fe20007f3e0ff */
[----:B-1----:R-:W-:Y:S01]  /*1cf0*/  IMAD R27, R49, 0x8, R25 ;  /* 0x00000008311b7824 */ /* 0x002fe200078e0219 */
[----:B------:R-:W-:Y:S01]  /*1d00*/  LEA.HI.X.SX32 R5, R5, R0, 0x1, P0 ;  /* 0x0000000005057211 */ /* 0x000fe200000f0eff */
[----:B------:R1:W2:Y:S01]  /*1d10*/  LDG.E.U8 R136, desc[UR60][R28.64] ;  /* 0x0000003c1c887981 */ /* 0x0002a2000c1e1100 */
[----:B------:R-:W-:Y:S02]  /*1d20*/  IADD3 R24, P0, R139, R38, RZ ;  /* 0x000000268b187210 */ /* 0x000fe40007f1e0ff */
[-C--:B------:R-:W-:Y:S01]  /*1d30*/  LEA.HI.X.SX32 R31, R25, R0.reuse, 0x1, P1 ;  /* 0x00000000191f7211 */ /* 0x080fe200008f0eff */
[----:B0-----:R-:W-:Y:S01]  /*1d40*/  IMAD R13, R49, 0x4, R27 ;  /* 0x00000004310d7824 */ /* 0x001fe200078e021b */
[----:B------:R-:W-:Y:S01]  /*1d50*/  LEA.HI.X.SX32 R25, R139, R0, 0x1, P0 ;  /* 0x000000008b197211 */ /* 0x000fe200000f0eff */
[----:B------:R0:W2:Y:S01]  /*1d60*/  LDG.E.U8 R138, desc[UR60][R32.64] ;  /* 0x0000003c208a7981 */ /* 0x0000a2000c1e1100 */
[----:B------:R-:W-:Y:S01]  /*1d70*/  IADD3 R26, P0, R27, R38, RZ ;  /* 0x000000261b1a7210 */ /* 0x000fe20007f1e0ff */
[----:B-1----:R-:W-:-:S03]  /*1d80*/  IMAD R29, R49, 0x4, R13 ;  /* 0x00000004311d7824 */ /* 0x002fc600078e020d */
[----:B------:R-:W-:Y:S01]  /*1d90*/  LEA.HI.X.SX32 R27, R27, R0, 0x1, P0 ;  /* 0x000000001b1b7211 */ /* 0x000fe200000f0eff */
[----:B------:R1:W2:Y:S01]  /*1da0*/  LDG.E.U8 R140, desc[UR60][R4.64] ;  /* 0x0000003c048c7981 */ /* 0x0002a2000c1e1100 */
[----:B------:R-:W-:Y:S01]  /*1db0*/  IADD3 R12, P0, R13, R38, RZ ;  /* 0x000000260d0c7210 */ /* 0x000fe20007f1e0ff */
[----:B0-----:R-:W-:-:S03]  /*1dc0*/  IMAD R33, R49, 0x8, R29 ;  /* 0x0000000831217824 */ /* 0x001fc600078e021d */
[----:B------:R-:W-:Y:S01]  /*1dd0*/  LEA.HI.X.SX32 R13, R13, R0, 0x1, P0 ;  /* 0x000000000d0d7211 */ /* 0x000fe200000f0eff */
[----:B------:R0:W2:Y:S01]  /*1de0*/  LDG.E.U8 R144, desc[UR60][R30.64] ;  /* 0x0000003c1e907981 */ /* 0x0000a2000c1e1100 */
[----:B------:R-:W-:Y:S01]  /*1df0*/  IMAD R35, R49, 0x4, R33 ;  /* 0x0000000431237824 */ /* 0x000fe200078e0221 */
[-C--:B-1----:R-:W-:Y:S02]  /*1e00*/  IADD3 R4, P0, R141, R38.reuse, RZ ;  /* 0x000000268d047210 */ /* 0x082fe40007f1e0ff */
[----:B------:R1:W2:Y:S01]  /*1e10*/  LDG.E.U8 R146, desc[UR60][R26.64] ;  /* 0x0000003c1a927981 */ /* 0x0002a2000c1e1100 */
[----:B------:R-:W-:Y:S02]  /*1e20*/  IADD3 R28, P1, R29, R38, RZ ;  /* 0x000000261d1c7210 */ /* 0x000fe40007f3e0ff */
[----:B------:R-:W-:Y:S01]  /*1e30*/  LEA.HI.X.SX32 R5, R141, R0, 0x1, P0 ;  /* 0x000000008d057211 */ /* 0x000fe200000f0eff */
[----:B------:R-:W-:Y:S01]  /*1e40*/  IMAD R141, R49, 0x4, R35 ;  /* 0x00000004318d7824 */ /* 0x000fe200078e0223 */
[----:B0-----:R-:W-:Y:S01]  /*1e50*/  IADD3 R30, P0, R33, R38, RZ ;  /* 0x00000026211e7210 */ /* 0x001fe20007f1e0ff */
[----:B------:R0:W2:Y:S01]  /*1e60*/  LDG.E.U8 R147, desc[UR60][R12.64] ;  /* 0x0000003c0c937981 */ /* 0x0000a2000c1e1100 */
[----:B------:R-:W-:-:S02]  /*1e70*/  LEA.HI.X.SX32 R29, R29, R0, 0x1, P1 ;  /* 0x000000001d1d7211 */ /* 0x000fc400008f0eff */
[----:B------:R-:W-:Y:S01]  /*1e80*/  LEA.HI.X.SX32 R31, R33, R0, 0x1, P0 ;  /* 0x00000000211f7211 */ /* 0x000fe200000f0eff */
[----:B------:R3:W2:Y:S01]  /*1e90*/  LDG.E.U8 R139, desc[UR60][R24.64] ;  /* 0x0000003c188b7981 */ /* 0x0006a2000c1e1100 */
[----:B-1----:R-:W-:-:S03]  /*1ea0*/  IADD3 R26, P0, R141, R38, RZ ;  /* 0x000000268d1a7210 */ /* 0x002fc60007f1e0ff */
[----:B------:R1:W2:Y:S01]  /*1eb0*/  LDG.E.U8 R148, desc[UR60][R28.64] ;  /* 0x0000003c1c947981 */ /* 0x0002a2000c1e1100 */
[----:B0-----:R-:W-:Y:S01]  /*1ec0*/  IMAD R13, R49, 0x8, R141 ;  /* 0x00000008310d7824 */ /* 0x001fe200078e028d */
[----:B------:R-:W-:Y:S02]  /*1ed0*/  LEA.HI.X.SX32 R27, R141, R0, 0x1, P0 ;  /* 0x000000008d1b7211 */ /* 0x000fe400000f0eff */
[----:B------:R0:W2:Y:S01]  /*1ee0*/  LDG.E.U8 R142, desc[UR60][R4.64] ;  /* 0x0000003c048e7981 */ /* 0x0000a2000c1e1100 */
[----:B------:R-:W-:Y:S01]  /*1ef0*/  IMAD R33, R49, 0x4, R13 ;  /* 0x0000000431217824 */ /* 0x000fe200078e020d */
[-C--:B---3--:R-:W-:Y:S02]  /*1f00*/  IADD3 R24, P1, R35, R38.reuse, RZ ;  /* 0x0000002623187210 */ /* 0x088fe40007f3e0ff */
[----:B------:R3:W2:Y:S01]  /*1f10*/  LDG.E.U8 R149, desc[UR60][R30.64] ;  /* 0x0000003c1e957981 */ /* 0x0006a2000c1e1100 */
[----:B-1----:R-:W-:-:S03]  /*1f20*/  IADD3 R28, P0, R13, R38, RZ ;  /* 0x000000260d1c7210 */ /* 0x002fc60007f1e0ff */
[----:B------:R1:W2:Y:S01]  /*1f30*/  LDG.E.U8 R151, desc[UR60][R26.64] ;  /* 0x0000003c1a977981 */ /* 0x0002a2000c1e1100 */
[----:B------:R-:W-:Y:S01]  /*1f40*/  LEA.HI.X.SX32 R29, R13, R0, 0x1, P0 ;  /* 0x000000000d1d7211 */ /* 0x000fe200000f0eff */
[----:B0-----:R-:W-:Y:S01]  /*1f50*/  IMAD R5, R49, 0x4, R33 ;  /* 0x0000000431057824 */ /* 0x001fe200078e0221 */
[----:B------:R-:W-:Y:S02]  /*1f60*/  IADD3 R12, P0, R33, R38, RZ ;  /* 0x00000026210c7210 */ /* 0x000fe40007f1e0ff */
[-C--:B------:R-:W-:Y:S01]  /*1f70*/  LEA.HI.X.SX32 R25, R35, R0.reuse, 0x1, P1 ;  /* 0x0000000023197211 */ /* 0x080fe200008f0eff */
[----:B------:R-:W2:Y:S01]  /*1f80*/  LDG.E.U8 R169, desc[UR60][R28.64] ;  /* 0x0000003c1ca97981 */ /* 0x000ea2000c1e1100 */
[----:B------:R-:W-:Y:S01]  /*1f90*/  LEA.HI.X.SX32 R13, R33, R0, 0x1, P0 ;  /* 0x00000000210d7211 */ /* 0x000fe200000f0eff */
[----:B------:R-:W-:Y:S01]  /*1fa0*/  IMAD R33, R49, 0x8, R5 ;  /* 0x0000000831217824 */ /* 0x000fe200078e0205 */
[-C--:B---3--:R-:W-:Y:S01]  /*1fb0*/  IADD3 R30, P1, R5, R38.reuse, RZ ;  /* 0x00000026051e7210 */ /* 0x088fe20007f3e0ff */
[----:B------:R0:W3:Y:S01]  /*1fc0*/  LDG.E.U8 R150, desc[UR60][R24.64] ;  /* 0x0000003c18967981 */ /* 0x0000e2000c1e1100 */
[----:B------:R-:W-:-:S02]  /*1fd0*/  IADD3 R4, P0, R143, R38, RZ ;  /* 0x000000268f047210 */ /* 0x000fc40007f1e0ff */
[-C--:B------:R-:W-:Y:S01]  /*1fe0*/  LEA.HI.X.SX32 R31, R5, R0.reuse, 0x1, P1 ;  /* 0x00000000051f7211 */ /* 0x080fe200008f0eff */
[----:B-1----:R-:W-:Y:S01]  /*1ff0*/  IMAD R27, R49, 0x4, R33 ;  /* 0x00000004311b7824 */ /* 0x002fe200078e0221 */
[----:B------:R-:W-:Y:S01]  /*2000*/  LEA.HI.X.SX32 R5, R143, R0, 0x1, P0 ;  /* 0x000000008f057211 */ /* 0x000fe200000f0eff */
[----:B------:R1:W3:Y:S01]  /*2010*/  LDG.E.U8 R170, desc[UR60][R12.64] ;  /* 0x0000003c0caa7981 */ /* 0x0002e2000c1e1100 */
[----:B0-----:R-:W-:Y:S01]  /*2020*/  IADD3 R24, P0, R33, R38, RZ ;  /* 0x0000002621187210 */ /* 0x001fe20007f1e0ff */
[----:B------:R-:W-:Y:S02]  /*2030*/  IMAD R29, R49, 0x4, R27 ;  /* 0x00000004311d7824 */ /* 0x000fe400078e021b */
[----:B------:R0:W3:Y:S01]  /*2040*/  LDG.E.U8 R141, desc[UR60][R4.64] ;  /* 0x0000003c048d7981 */ /* 0x0000e2000c1e1100 */
[----:B------:R-:W-:Y:S02]  /*2050*/  LEA.HI.X.SX32 R25, R33, R0, 0x1, P0 ;  /* 0x0000000021197211 */ /* 0x000fe400000f0eff */
[----:B------:R-:W-:Y:S01]  /*2060*/  IADD3 R26, P0, R27, R38, RZ ;  /* 0x000000261b1a7210 */ /* 0x000fe20007f1e0ff */
[----:B------:R-:W-:Y:S01]  /*2070*/  IMAD R33, R49, 0x8, R29 ;  /* 0x0000000831217824 */ /* 0x000fe200078e021d */
[----:B------:R0:W3:Y:S02]  /*2080*/  LDG.E.U8 R171, desc[UR60][R30.64] ;  /* 0x0000003c1eab7981 */ /* 0x0000e4000c1e1100 */
[----:B------:R-:W-:-:S02]  /*2090*/  LEA.HI.X.SX32 R27, R27, R0, 0x1, P0 ;  /* 0x000000001b1b7211 */ /* 0x000fc400000f0eff */
[----:B-1----:R-:W-:Y:S01]  /*20a0*/  IADD3 R12, P0, R145, R38, RZ ;  /* 0x00000026910c7210 */ /* 0x002fe20007f1e0ff */
[----:B0-----:R-:W-:Y:S01]  /*20b0*/  IMAD R5, R49, 0x4, R33 ;  /* 0x0000000431057824 */ /* 0x001fe200078e0221 */
[----:B------:R0:W3:Y:S02]  /*20c0*/  LDG.E.U8 R172, desc[UR60][R24.64] ;  /* 0x0000003c18ac7981 */ /* 0x0000e4000c1e1100 */
[----:B------:R-:W-:Y:S02]  /*20d0*/  LEA.HI.X.SX32 R13, R145, R0, 0x1, P0 ;  /* 0x00000000910d7211 */ /* 0x000fe400000f0eff */
[----:B------:R-:W-:Y:S01]  /*20e0*/  IADD3 R32, P0, R33, R38, RZ ;  /* 0x0000002621207210 */ /* 0x000fe20007f1e0ff */
[----:B------:R1:W3:Y:S01]  /*20f0*/  LDG.E.U8 R173, desc[UR60][R26.64] ;  /* 0x0000003c1aad7981 */ /* 0x0002e2000c1e1100 */
[----:B------:R-:W-:Y:S02]  /*2100*/  LEA.HI R168, R231, 0xfc, RZ, 0x1a ;  /* 0x000000fce7a87811 */ /* 0x000fe400078fd0ff */
[----:B------:R-:W-:Y:S01]  /*2110*/  LEA.HI.X.SX32 R33, R33, R0, 0x1, P0 ;  /* 0x0000000021217211 */ /* 0x000fe200000f0eff */
[----:B------:R-:W3:Y:S01]  /*2120*/  LDG.E.U8 R143, desc[UR60][R12.64] ;  /* 0x0000003c0c8f7981 */ /* 0x000ee2000c1e1100 */
[-C--:B------:R-:W-:Y:S01]  /*2130*/  IADD3 R30, P0, R5, R38.reuse, RZ ;  /* 0x00000026051e7210 */ /* 0x080fe20007f1e0ff */
[----:B0-----:R-:W-:Y:S01]  /*2140*/  IMAD R25, R49, 0x4, R5 ;  /* 0x0000000431197824 */ /* 0x001fe200078e0205 */
[----:B------:R-:W-:Y:S01]  /*2150*/  IADD3 R28, P1, R29, R38, RZ ;  /* 0x000000261d1c7210 */ /* 0x000fe20007f3e0ff */
[----:B------:R-:W3:Y:S01]  /*2160*/  LDG.E.U8 R32, desc[UR60][R32.64] ;  /* 0x0000003c20207981 */ /* 0x000ee2000c1e1100 */
[----:B------:R-:W-:Y:S01]  /*2170*/  LEA.HI.X.SX32 R31, R5, R0, 0x1, P0 ;  /* 0x00000000051f7211 */ /* 0x000fe200000f0eff */
[----:B------:R-:W-:Y:S01]  /*2180*/  IMAD R5, R168, R49, RZ ;  /* 0x00000031a8057224 */ /* 0x000fe200078e02ff */
[----:B------:R-:W-:-:S04]  /*2190*/  IADD3 R34, P0, R25, R38, RZ ;  /* 0x0000002619227210 */ /* 0x000fc80007f1e0ff */
[----:B------:R-:W-:Y:S01]  /*21a0*/  LEA.HI.X.SX32 R35, R25, R0, 0x1, P0 ;  /* 0x0000000019237211 */ /* 0x000fe200000f0eff */
[----:B------:R-:W3:Y:S01]  /*21b0*/  LDG.E.U8 R31, desc[UR60][R30.64] ;  /* 0x0000003c1e1f7981 */ /* 0x000ee2000c1e1100 */
[----:B------:R-:W-:Y:S02]  /*21c0*/  IADD3 R4, P0, R5, R38, RZ ;  /* 0x0000002605047210 */ /* 0x000fe40007f1e0ff */
[-C--:B------:R-:W-:Y:S01]  /*21d0*/  LEA.HI.X.SX32 R29, R29, R0.reuse, 0x1, P1 ;  /* 0x000000001d1d7211 */ /* 0x080fe200008f0eff */
[----:B------:R-:W3:Y:S01]  /*21e0*/  LDG.E.U8 R34, desc[UR60][R34.64] ;  /* 0x0000003c22227981 */ /* 0x000ee2000c1e1100 */
[----:B------:R-:W-:-:S03]  /*21f0*/  LEA.HI.X.SX32 R5, R5, R0, 0x1, P0 ;  /* 0x0000000005057211 */ /* 0x000fc600000f0eff */
[----:B------:R0:W3:Y:S04]  /*2200*/  LDG.E.U8 R145, desc[UR60][R28.64] ;  /* 0x0000003c1c917981 */ /* 0x0000e8000c1e1100 */
[----:B------:R4:W3:Y:S01]  /*2210*/  LDG.E.U8 R4, desc[UR60][R4.64] ;  /* 0x0000003c04047981 */ /* 0x0008e2000c1e1100 */
[----:B-1----:R-:W-:Y:S01]  /*2220*/  IMAD R27, R49, 0x8, R25 ;  /* 0x00000008311b7824 */ /* 0x002fe200078e0219 */
[----:B------:R-:W-:-:S03]  /*2230*/  LEA.HI R167, R231, 0x17c, RZ, 0x1a ;  /* 0x0000017ce7a77811 */ /* 0x000fc600078fd0ff */
[----:B0-----:R-:W-:Y:S01]  /*2240*/  IMAD R29, R49, 0x4, R27 ;  /* 0x00000004311d7824 */ /* 0x001fe200078e021b */
[-C--:B------:R-:W-:Y:S01]  /*2250*/  IADD3 R12, P2, R27, R38.reuse, RZ ;  /* 0x000000261b0c7210 */ /* 0x080fe20007f5e0ff */
[----:B------:R-:W-:Y:S02]  /*2260*/  IMAD R25, R167, R49, RZ ;  /* 0x00000031a7197224 */ /* 0x000fe400078e02ff */
[----:B------:R-:W-:Y:S01]  /*2270*/  IMAD R49, R49, 0x4, R29 ;  /* 0x0000000431317824 */ /* 0x000fe200078e021d */
[----:B------:R-:W-:Y:S02]  /*2280*/  IADD3 R26, P3, R29, R38, RZ ;  /* 0x000000261d1a7210 */ /* 0x000fe40007f7e0ff */
[----:B------:R-:W-:Y:S02]  /*2290*/  LEA.HI.X.SX32 R13, R27, R0, 0x1, P2 ;  /* 0x000000001b0d7211 */ /* 0x000fe400010f0eff */
[-C--:B------:R-:W-:Y:S02]  /*22a0*/  IADD3 R24, P1, R25, R38.reuse, RZ ;  /* 0x0000002619187210 */ /* 0x080fe40007f3e0ff */
[----:B------:R-:W-:Y:S01]  /*22b0*/  IADD3 R28, P2, R49, R38, RZ ;  /* 0x00000026311c7210 */ /* 0x000fe20007f5e0ff */
[----:B------:R0:W3:Y:S01]  /*22c0*/  LDG.E.U8 R33, desc[UR60][R12.64] ;  /* 0x0000003c0c217981 */ /* 0x0000e2000c1e1100 */
[----:B------:R-:W-:-:S02]  /*22d0*/  LEA.HI.X.SX32 R27, R29, R0, 0x1, P3 ;  /* 0x000000001d1b7211 */ /* 0x000fc400018f0eff */
[-C--:B------:R-:W-:Y:S02]  /*22e0*/  LEA.HI.X.SX32 R25, R25, R0.reuse, 0x1, P1 ;  /* 0x0000000019197211 */ /* 0x080fe400008f0eff */
[----:B------:R-:W-:Y:S01]  /*22f0*/  LEA.HI.X.SX32 R29, R49, R0, 0x1, P2 ;  /* 0x00000000311d7211 */ /* 0x000fe200010f0eff */
[----:B------:R-:W3:Y:S04]  /*2300*/  LDG.E.U8 R26, desc[UR60][R26.64] ;  /* 0x0000003c1a1a7981 */ /* 0x000ee8000c1e1100 */
[----:B------:R-:W3:Y:S04]  /*2310*/  LDG.E.U8 R28, desc[UR60][R28.64] ;  /* 0x0000003c1c1c7981 */ /* 0x000ee8000c1e1100 */
[----:B------:R1:W3:Y:S01]  /*2320*/  LDG.E.U8 R30, desc[UR60][R24.64] ;  /* 0x0000003c181e7981 */ /* 0x0002e2000c1e1100 */
[----:B------:R-:W1:Y:S01]  /*2330*/  S2R R49, SR_CgaCtaId ;  /* 0x0000000000317919 */ /* 0x000e620000008800 */
[----:B------:R-:W-:-:S02]  /*2340*/  LOP3.LUT R0, R231, 0x3f, RZ, 0xc0, !PT ;  /* 0x0000003fe7007812 */ /* 0x000fc400078ec0ff */
[----:B------:R-:W-:-:S05]  /*2350*/  LOP3.LUT R35, R231, 0x7, RZ, 0xc0, !PT ;  /* 0x00000007e7237812 */ /* 0x000fca00078ec0ff */
[----:B------:R-:W-:Y:S01]  /*2360*/  IMAD R35, R0, 0x8, R35 ;  /* 0x0000000800237824 */ /* 0x000fe200078e0223 */
[----:B------:R-:W-:-:S03]  /*2370*/  MOV R38, 0x400 ;  /* 0x0000040000267802 */ /* 0x000fc60000000f00 */
[----:B------:R-:W-:-:S05]  /*2380*/  IMAD.SHL.U32 R35, R35, 0x10, RZ ;  /* 0x0000001023237824 */ /* 0x000fca00078e00ff */
[----:B------:R-:W-:-:S04]  /*2390*/  LOP3.LUT R35, R35, R6, RZ, 0xfc, !PT ;  /* 0x0000000623237212 */ /* 0x000fc800078efcff */
[C---:B----4-:R-:W-:Y:S02]  /*23a0*/  LOP3.LUT R5, R35.reuse, 0x10, RZ, 0x3c, !PT ;  /* 0x0000001023057812 */ /* 0x050fe400078e3cff */
[----:B0-----:R-:W-:Y:S02]  /*23b0*/  LOP3.LUT R13, R35, 0x20, RZ, 0x3c, !PT ;  /* 0x00000020230d7812 */ /* 0x001fe400078e3cff */
[----:B-1----:R-:W-:-:S05]  /*23c0*/  LEA R228, R49, R38, 0x18 ;  /* 0x0000002631e47211 */ /* 0x002fca00078ec0ff */
[----:B------:R-:W-:Y:S02]  /*23d0*/  IMAD.IADD R12, R35, 0x1, R228 ;  /* 0x00000001230c7824 */ /* 0x000fe400078e02e4 */
[----:B------:R-:W-:-:S03]  /*23e0*/  IMAD.IADD R5, R228, 0x1, R5 ;  /* 0x00000001e4057824 */ /* 0x000fc600078e0205 */
[----:B------:R-:W-:Y:S04]  /*23f0*/  STS.U8 [R12], R36 ;  /* 0x000000240c007388 */ /* 0x000fe80000000000 */
[----:B------:R-:W-:Y:S04]  /*2400*/  STS.U8 [R12+0x4], R37 ;  /* 0x000004250c007388 */ /* 0x000fe80000000000 */
[----:B------:R-:W-:Y:S04]  /*2410*/  STS.U8 [R12+0x8], R69 ;  /* 0x000008450c007388 */ /* 0x000fe80000000000 */
[----:B------:R-:W-:Y:S04]  /*2420*/  STS.U8 [R12+0x2000], R91 ;  /* 0x0020005b0c007388 */ /* 0x000fe80000000000 */
[----:B------:R-:W-:Y:S04]  /*2430*/  STS.U8 [R12+0x2004], R92 ;  /* 0x0020045c0c007388 */ /* 0x000fe80000000000 */
[----:B------:R-:W-:Y:S04]  /*2440*/  STS.U8 [R12+0x2008], R93 ;  /* 0x0020085d0c007388 */ /* 0x000fe80000000000 */
[----:B-----5:R-:W-:Y:S04]  /*2450*/  STS.U8 [R12+0x4000], R115 ;  /* 0x004000730c007388 */ /* 0x020fe80000000000 */
[----:B------:R-:W-:Y:S04]  /*2460*/  STS.U8 [R12+0x4004], R116 ;  /* 0x004004740c007388 */ /* 0x000fe80000000000 */
[----:B------:R-:W-:Y:S04]  /*2470*/  STS.U8 [R12+0x4008], R117 ;  /* 0x004008750c007388 */ /* 0x000fe80000000000 */
[----:B------:R-:W-:Y:S04]  /*2480*/  STS.U8 [R12+0xc], R42 ;  /* 0x00000c2a0c007388 */ /* 0x000fe80000000000 */
[----:B------:R-:W-:Y:S04]  /*2490*/  STS.U8 [R12+0x200c], R39 ;  /* 0x00200c270c007388 */ /* 0x000fe80000000000 */
[----:B------:R-:W-:Y:S04]  /*24a0*/  STS.U8 [R12+0x400c], R40 ;  /* 0x00400c280c007388 */ /* 0x000fe80000000000 */
[----:B------:R-:W-:Y:S04]  /*24b0*/  STS.U8 [R12+0x600c], R41 ;  /* 0x00600c290c007388 */ /* 0x000fe80000000000 */
[----:B--2---:R-:W-:Y:S04]  /*24c0*/  STS.U8 [R12+0x6000], R134 ;  /* 0x006000860c007388 */ /* 0x004fe80000000000 */
[----:B------:R-:W-:Y:S04]  /*24d0*/  STS.U8 [R12+0x6004], R135 ;  /* 0x006004870c007388 */ /* 0x000fe80000000000 */
[----:B------:R0:W-:Y:S04]  /*24e0*/  STS.U8 [R12+0x6008], R136 ;  /* 0x006008880c007388 */ /* 0x0001e80000000000 */
[----:B------:R-:W-:Y:S01]  /*24f0*/  STS.U8 [R5], R70 ;  /* 0x0000004605007388 */ /* 0x000fe20000000000 */
[----:B0-----:R-:W-:Y:S01]  /*2500*/  IMAD.IADD R12, R228, 0x1, R13 ;  /* 0x00000001e40c7824 */ /* 0x001fe200078e020d */
[----:B------:R-:W-:-:S02]  /*2510*/  LOP3.LUT R13, R35, 0x30, RZ, 0x3c, !PT ;  /* 0x00000030230d7812 */ /* 0x000fc400078e3cff */
[----:B------:R-:W-:Y:S04]  /*2520*/  STS.U8 [R5+0x4], R71 ;  /* 0x0000044705007388 */ /* 0x000fe80000000000 */
[----:B------:R-:W-:Y:S01]  /*2530*/  STS.U8 [R5+0x8], R72 ;  /* 0x0000084805007388 */ /* 0x000fe20000000000 */
[----:B------:R-:W-:-:S03]  /*2540*/  IMAD.IADD R13, R228, 0x1, R13 ;  /* 0x00000001e40d7824 */ /* 0x000fc600078e020d */
[----:B------:R-:W-:Y:S04]  /*2550*/  STS.U8 [R5+0x2000], R94 ;  /* 0x0020005e05007388 */ /* 0x000fe80000000000 */
        /* <DEDUP_REMOVED lines=11> */
[----:B------:R0:W-:Y:S04]  /*2610*/  STS.U8 [R5+0x600c], R53 ;  /* 0x00600c3505007388 */ /* 0x0001e80000000000 */
[----:B------:R-:W-:Y:S01]  /*2620*/  STS.U8 [R12], R73 ;  /* 0x000000490c007388 */ /* 0x000fe20000000000 */
[----:B0-----:R-:W-:-:S03]  /*2630*/  LOP3.LUT R5, R35, 0x40, RZ, 0x3c, !PT ;  /* 0x0000004023057812 */ /* 0x001fc600078e3cff */
        /* <DEDUP_REMOVED lines=15> */
[----:B------:R-:W-:Y:S04]  /*2730*/  STS.U8 [R13], R76 ;  /* 0x0000004c0d007388 */ /* 0x000fe80000000000 */
[----:B------:R-:W-:Y:S01]  /*2740*/  STS.U8 [R13+0x4], R77 ;  /* 0x0000044d0d007388 */ /* 0x000fe20000000000 */
[----:B0-----:R-:W-:Y:S01]  /*2750*/  IMAD.IADD R12, R228, 0x1, R5 ;  /* 0x00000001e40c7824 */ /* 0x001fe200078e0205 */
[----:B------:R-:W-:-:S02]  /*2760*/  LOP3.LUT R5, R35, 0x50, RZ, 0x3c, !PT ;  /* 0x0000005023057812 */ /* 0x000fc400078e3cff */
        /* <DEDUP_REMOVED lines=8> */
[----:B---3--:R-:W-:Y:S04]  /*27f0*/  STS.U8 [R13+0x6004], R150 ;  /* 0x006004960d007388 */ /* 0x008fe80000000000 */
[----:B------:R-:W-:Y:S04]  /*2800*/  STS.U8 [R13+0x6008], R151 ;  /* 0x006008970d007388 */ /* 0x000fe80000000000 */
[----:B------:R-:W-:Y:S04]  /*2810*/  STS.U8 [R13+0xc], R63 ;  /* 0x00000c3f0d007388 */ /* 0x000fe80000000000 */
[----:B------:R-:W-:Y:S04]  /*2820*/  STS.U8 [R13+0x200c], R64 ;  /* 0x00200c400d007388 */ /* 0x000fe80000000000 */
[----:B------:R-:W-:Y:S04]  /*2830*/  STS.U8 [R13+0x400c], R61 ;  /* 0x00400c3d0d007388 */ /* 0x000fe80000000000 */
[----:B------:R0:W-:Y:S01]  /*2840*/  STS.U8 [R13+0x600c], R50 ;  /* 0x00600c320d007388 */ /* 0x0001e20000000000 */
[----:B------:R-:W-:-:S03]  /*2850*/  IMAD.IADD R5, R228, 0x1, R5 ;  /* 0x00000001e4057824 */ /* 0x000fc600078e0205 */
[----:B------:R-:W-:Y:S01]  /*2860*/  STS.U8 [R12], R79 ;  /* 0x0000004f0c007388 */ /* 0x000fe20000000000 */
[C---:B0-----:R-:W-:Y:S02]  /*2870*/  LOP3.LUT R13, R35.reuse, 0x60, RZ, 0x3c, !PT ;  /* 0x00000060230d7812 */ /* 0x041fe400078e3cff */
[----:B------:R-:W-:Y:S01]  /*2880*/  LOP3.LUT R35, R35, 0x70, RZ, 0x3c, !PT ;  /* 0x0000007023237812 */ /* 0x000fe200078e3cff */
        /* <DEDUP_REMOVED lines=17> */
[----:B0-----:R-:W-:-:S03]  /*29a0*/  IMAD.IADD R12, R228, 0x1, R13 ;  /* 0x00000001e40c7824 */ /* 0x001fc600078e020d */
        /* <DEDUP_REMOVED lines=17> */
[----:B0-----:R-:W-:-:S03]  /*2ac0*/  IMAD.MOV.U32 R5, RZ, RZ, 0x3f800000 ;  /* 0x3f800000ff057424 */ /* 0x001fc600078e00ff */
        /* <DEDUP_REMOVED lines=15> */
[----:B------:R-:W-:Y:S01]  /*2bc0*/  STL [R1+0xd0], R5 ;  /* 0x0000d00501007387 */ /* 0x000fe20000100800 */
[----:B0-----:R-:W-:-:S05]  /*2bd0*/  IMAD.MOV.U32 R4, RZ, RZ, 0x3f800000 ;  /* 0x3f800000ff047424 */ /* 0x001fca00078e00ff */
[----:B------:R0:W-:Y:S02]  /*2be0*/  STL [R1+0xcc], R4 ;  /* 0x0000cc0401007387 */ /* 0x0001e40000100800 */
[----:B0-----:R-:W-:-:S05]  /*2bf0*/  VIADD R4, R3, 0x40 ;  /* 0x0000004003047836 */ /* 0x001fca0000000000 */
[----:B------:R-:W-:Y:S01]  /*2c00*/  ISETP.GE.AND P0, PT, R4, 0x1, PT ;  /* 0x000000010400780c */ /* 0x000fe20003f06270 */
[----:B------:R-:W-:Y:S01]  /*2c10*/  STS.U8 [R35+0x600c], R8 ;  /* 0x00600c0823007388 */ /* 0x000fe20000000000 */
[----:B------:R-:W-:Y:S01]  /*2c20*/  IMAD.MOV.U32 R13, RZ, RZ, -0x800000 ;  /* 0xff800000ff0d7424 */ /* 0x000fe200078e00ff */
[----:B------:R-:W-:Y:S01]  /*2c30*/  CS2R R24, SRZ ;  /* 0x0000000000187805 */ /* 0x000fe2000001ff00 */
[----:B------:R-:W-:Y:S01]  /*2c40*/  IMAD.MOV.U32 R12, RZ, RZ, -0x800000 ;  /* 0xff800000ff0c7424 */ /* 0x000fe200078e00ff */
[----:B------:R-:W-:Y:S01]  /*2c50*/  STS.U8 [R35], R88 ;  /* 0x0000005823007388 */ /* 0x000fe20000000000 */
[----:B------:R-:W-:Y:S02]  /*2c60*/  CS2R R36, SRZ ;  /* 0x0000000000247805 */ /* 0x000fe4000001ff00 */
[----:B------:R-:W-:Y:S02]  /*2c70*/  CS2R R38, SRZ ;  /* 0x0000000000267805 */ /* 0x000fe4000001ff00 */
[----:B------:R-:W-:Y:S01]  /*2c80*/  CS2R R40, SRZ ;  /* 0x0000000000287805 */ /* 0x000fe2000001ff00 */
[----:B------:R0:W-:Y:S01]  /*2c90*/  STS.U8 [R35+0x4], R89 ;  /* 0x0000045923007388 */ /* 0x0001e20000000000 */
[----:B------:R-:W-:-:S02]  /*2ca0*/  CS2R R42, SRZ ;  /* 0x00000000002a7805 */ /* 0x000fc4000001ff00 */
[----:B------:R-:W-:Y:S02]  /*2cb0*/  CS2R R44, SRZ ;  /* 0x00000000002c7805 */ /* 0x000fe4000001ff00 */
[----:B------:R-:W-:Y:S01]  /*2cc0*/  CS2R R48, SRZ ;  /* 0x0000000000307805 */ /* 0x000fe2000001ff00 */
[----:B------:R1:W-:Y:S01]  /*2cd0*/  STS.U8 [R35+0x8], R90 ;  /* 0x0000085a23007388 */ /* 0x0003e20000000000 */
[----:B------:R-:W-:Y:S02]  /*2ce0*/  CS2R R50, SRZ ;  /* 0x0000000000327805 */ /* 0x000fe4000001ff00 */
[----:B------:R-:W-:Y:S02]  /*2cf0*/  CS2R R52, SRZ ;  /* 0x0000000000347805 */ /* 0x000fe4000001ff00 */
[----:B------:R-:W-:Y:S01]  /*2d00*/  CS2R R54, SRZ ;  /* 0x0000000000367805 */ /* 0x000fe2000001ff00 */
[----:B------:R-:W-:Y:S01]  /*2d10*/  STS.U8 [R35+0x2000], R112 ;  /* 0x0020007023007388 */ /* 0x000fe20000000000 */
[----:B------:R-:W-:-:S02]  /*2d20*/  CS2R R56, SRZ ;  /* 0x0000000000387805 */ /* 0x000fc4000001ff00 */
[----:B------:R-:W-:Y:S02]  /*2d30*/  CS2R R58, SRZ ;  /* 0x00000000003a7805 */ /* 0x000fe4000001ff00 */
[----:B------:R-:W-:Y:S01]  /*2d40*/  CS2R R60, SRZ ;  /* 0x00000000003c7805 */ /* 0x000fe2000001ff00 */
[----:B------:R-:W-:Y:S01]  /*2d50*/  STS.U8 [R35+0x2004], R113 ;  /* 0x0020047123007388 */ /* 0x000fe20000000000 */
        /* <DEDUP_REMOVED lines=17> */
[----:B0-----:R-:W-:Y:S02]  /*2e70*/  CS2R R88, SRZ ;  /* 0x0000000000587805 */ /* 0x001fe4000001ff00 */
[----:B-1----:R-:W-:Y:S01]  /*2e80*/  CS2R R90, SRZ ;  /* 0x00000000005a7805 */ /* 0x002fe2000001ff00 */
        /* <DEDUP_REMOVED lines=8> */
[----:B------:R2:W-:Y:S01]  /*2f10*/  STS.U8 [R35+0x6008], R28 ;  /* 0x0060081c23007388 */ /* 0x0005e20000000000 */
[----:B------:R-:W-:-:S02]  /*2f20*/  CS2R R104, SRZ ;  /* 0x0000000000687805 */ /* 0x000fc4000001ff00 */
[----:B0-----:R-:W-:Y:S02]  /*2f30*/  CS2R R32, SRZ ;  /* 0x0000000000207805 */ /* 0x001fe4000001ff00 */
[----:B------:R-:W-:Y:S01]  /*2f40*/  CS2R R106, SRZ ;  /* 0x00000000006a7805 */ /* 0x000fe2000001ff00 */
[----:B------:R0:W-:Y:S01]  /*2f50*/  STS.U8 [R35+0xc], R47 ;  /* 0x00000c2f23007388 */ /* 0x0001e20000000000 */
[----:B------:R-:W-:Y:S02]  /*2f60*/  CS2R R108, SRZ ;  /* 0x00000000006c7805 */ /* 0x000fe4000001ff00 */
[----:B-1----:R-:W-:Y:S02]  /*2f70*/  CS2R R26, SRZ ;  /* 0x00000000001a7805 */ /* 0x002fe4000001ff00 */
[----:B------:R-:W-:Y:S01]  /*2f80*/  CS2R R110, SRZ ;  /* 0x00000000006e7805 */ /* 0x000fe2000001ff00 */
[----:B------:R1:W-:Y:S01]  /*2f90*/  STS.U8 [R35+0x400c], R30 ;  /* 0x00400c1e23007388 */ /* 0x0003e20000000000 */
[----:B------:R-:W-:-:S02]  /*2fa0*/  CS2R R112, SRZ ;  /* 0x0000000000707805 */ /* 0x000fc4000001ff00 */
[----:B--2---:R-:W-:Y:S02]  /*2fb0*/  CS2R R28, SRZ ;  /* 0x00000000001c7805 */ /* 0x004fe4000001ff00 */
[----:B------:R-:W-:Y:S02]  /*2fc0*/  CS2R R114, SRZ ;  /* 0x0000000000727805 */ /* 0x000fe4000001ff00 */
[----:B------:R-:W-:Y:S02]  /*2fd0*/  CS2R R116, SRZ ;  /* 0x0000000000747805 */ /* 0x000fe4000001ff00 */
[----:B------:R-:W-:Y:S02]  /*2fe0*/  CS2R R118, SRZ ;  /* 0x0000000000767805 */ /* 0x000fe4000001ff00 */
[----:B0-----:R-:W-:Y:S02]  /*2ff0*/  CS2R R46, SRZ ;  /* 0x00000000002e7805 */ /* 0x001fe4000001ff00 */
[----:B------:R-:W-:-:S02]  /*3000*/  CS2R R120, SRZ ;  /* 0x0000000000787805 */ /* 0x000fc4000001ff00 */
[----:B------:R-:W-:Y:S02]  /*3010*/  CS2R R122, SRZ ;  /* 0x00000000007a7805 */ /* 0x000fe4000001ff00 */
[----:B------:R-:W-:Y:S02]  /*3020*/  CS2R R124, SRZ ;  /* 0x00000000007c7805 */ /* 0x000fe4000001ff00 */
[----:B-1----:R-:W-:Y:S02]  /*3030*/  CS2R R30, SRZ ;  /* 0x00000000001e7805 */ /* 0x002fe4000001ff00 */
[----:B------:R-:W-:Y:S02]  /*3040*/  CS2R R34, SRZ ;  /* 0x0000000000227805 */ /* 0x000fe4000001ff00 */
[----:B------:R-:W-:Y:S02]  /*3050*/  CS2R R126, SRZ ;  /* 0x00000000007e7805 */ /* 0x000fe4000001ff00 */
[----:B------:R-:W-:-:S02]  /*3060*/  CS2R R128, SRZ ;  /* 0x0000000000807805 */ /* 0x000fc4000001ff00 */
[----:B------:R-:W-:Y:S02]  /*3070*/  CS2R R130, SRZ ;  /* 0x0000000000827805 */ /* 0x000fe4000001ff00 */
[----:B------:R-:W-:Y:S02]  /*3080*/  CS2R R132, SRZ ;  /* 0x0000000000847805 */ /* 0x000fe4000001ff00 */
[----:B------:R-:W-:Y:S02]  /*3090*/  CS2R R134, SRZ ;  /* 0x0000000000867805 */ /* 0x000fe4000001ff00 */
        /* <DEDUP_REMOVED lines=8> */
[----:B------:R-:W-:-:S02]  /*3120*/  LOP3.LUT R4, R231, 0x60, RZ, 0xc0, !PT ;  /* 0x00000060e7047812 */ /* 0x000fc400078ec0ff */
[C---:B------:R-:W-:Y:S02]  /*3130*/  LOP3.LUT R245, R231.reuse, 0x1c, RZ, 0xc0, !PT ;  /* 0x0000001ce7f57812 */ /* 0x040fe400078ec0ff */
[----:B------:R-:W-:Y:S01]  /*3140*/  LOP3.LUT R8, R231, 0x80, RZ, 0xc0, !PT ;  /* 0x00000080e7087812 */ /* 0x000fe200078ec0ff */
[----:B------:R-:W-:Y:S06]  /*3150*/  @!P0 BRA `(.L_x_0) ;  /* 0x00000104007c8947 */ /* 0x000fec0003800000 */
[----:B------:R-:W-:Y:S01]  /*3160*/  SHF.R.U32.HI R4, RZ, 0x1, R4 ;  /* 0x00000001ff047819 */ /* 0x000fe20000011604 */
[----:B------:R-:W-:Y:S01]  /*3170*/  VIADD R187, R228, 0x8000 ;  /* 0x00008000e4bb7836 */ /* 0x000fe20000000000 */
[----:B------:R-:W-:Y:S01]  /*3180*/  LOP3.LUT R13, R231, 0x7f, RZ, 0xc0, !PT ;  /* 0x0000007fe70d7812 */ /* 0x000fe200078ec0ff */
[----:B------:R-:W0:Y:S01]  /*3190*/  LDC.64 R188, c[0x0][0x260] ;  /* 0x00009800ffbc7b82 */ /* 0x000e220000000a00 */
[----:B------:R-:W-:Y:S01]  /*31a0*/  LEA.HI R12, R245, R4, RZ, 0x1e ;  /* 0x00000004f50c7211 */ /* 0x000fe200078ff0ff */
[----:B------:R-:W-:Y:S02]  /*31b0*/  UMOV UR57, 0x40000040 ;  /* 0x4000004000397882 */ /* 0x000fe40000000000 */
[----:B------:R-:W-:Y:S01]  /*31c0*/  IMAD R136, R8, 0x40, R13 ;  /* 0x0000004008887824 */ /* 0x000fe200078e020d */
[----:B------:R-:W-:Y:S01]  /*31d0*/  SHF.R.U32.HI R8, RZ, 0x4, R228 ;  /* 0x00000004ff087819 */ /* 0x000fe200000116e4 */
[----:B------:R-:W-:Y:S01]  /*31e0*/  IMAD.IADD R3, R3, 0x1, R12 ;  /* 0x0000000103037824 */ /* 0x000fe200078e020c */
[----:B------:R-:W-:Y:S01]  /*31f0*/  LOP3.LUT P2, R12, R231, 0x2, RZ, 0xc0, !PT ;  /* 0x00000002e70c7812 */ /* 0x000fe2000784c0ff */
[----:B------:R-:W-:Y:S01]  /*3200*/  IMAD.MOV.U32 R13, RZ, RZ, RZ ;  /* 0x000000ffff0d7224 */ /* 0x000fe200078e00ff */
[----:B------:R-:W-:Y:S01]  /*3210*/  SGXT.U32 R8, R8, 0xe ;  /* 0x0000000e0808781a */ /* 0x000fe20000000000 */
[----:B------:R-:W1:Y:S01]  /*3220*/  LDC.64 R4, c[0x0][0x250] ;  /* 0x00009400ff047b82 */ /* 0x000e620000000a00 */
[----:B------:R-:W-:-:S02]  /*3230*/  SHF.R.U32.HI R12, RZ, 0x1, R12 ;  /* 0x00000001ff0c7819 */ /* 0x000fc4000001160c */
[C---:B------:R-:W-:Y:S02]  /*3240*/  IADD3 R24, P0, R8.reuse, 0x2, RZ ;  /* 0x0000000208187810 */ /* 0x040fe40007f1e0ff */
[----:B------:R-:W-:Y:S01]  /*3250*/  R2UR UR56, R8 ;  /* 0x00000000083872ca */ /* 0x000fe200000e0000 */
[----:B------:R-:W-:Y:S01]  /*3260*/  IMAD R12, R231, 0x2, R12 ;  /* 0x00000002e70c7824 */ /* 0x000fe200078e020c */
[----:B------:R-:W-:Y:S01]  /*3270*/  IADD3.X R13, R13, 0x40000040, RZ, P0, !PT ;  /* 0x400000400d0d7810 */ /* 0x000fe200007fe4ff */
[----:B------:R-:W2:Y:S01]  /*3280*/  LDC R29, c[0x0][0x258] ;  /* 0x00009600ff1d7b82 */ /* 0x000ea20000000800 */
[----:B------:R-:W-:Y:S01]  /*3290*/  R2UR UR4, R24 ;  /* 0x00000000180472ca */ /* 0x000fe200000e0000 */
[----:B------:R-:W-:Y:S01]  /*32a0*/  IMAD.MOV.U32 R24, RZ, RZ, RZ ;  /* 0x000000ffff187224 */ /* 0x000fe200078e00ff */
[----:B------:R-:W-:Y:S02]  /*32b0*/  LOP3.LUT R245, R245, 0x3, R12, 0xf8, !PT ;  /* 0x00000003f5f57812 */ /* 0x000fe400078ef80c */
[----:B------:R-:W-:Y:S01]  /*32c0*/  SHF.R.U32.HI R12, RZ, 0x4, R187 ;  /* 0x00000004ff0c7819 */ /* 0x000fe200000116bb */
[----:B0-----:R-:W-:Y:S01]  /*32d0*/  IMAD.MOV.U32 R186, RZ, RZ, R188 ;  /* 0x000000ffffba7224 */ /* 0x001fe200078e00bc */
[----:B------:R-:W-:Y:S01]  /*32e0*/  R2UR UR5, R13 ;  /* 0x000000000d0572ca */ /* 0x000fe200000e0000 */
[----:B------:R-:W0:Y:S01]  /*32f0*/  LDC.64 R30, c[0x0][0x220] ;  /* 0x00008800ff1e7b82 */ /* 0x000e220000000a00 */
[----:B------:R-:W-:Y:S01]  /*3300*/  SGXT.U32 R13, R12, 0xe ;  /* 0x0000000e0c0d781a */ /* 0x000fe20000000000 */
[----:B------:R-:W-:Y:S01]  /*3310*/  IMAD.MOV.U32 R184, RZ, RZ, R189 ;  /* 0x000000ffffb87224 */ /* 0x000fe200078e00bd */
[----:B------:R-:W-:Y:S01]  /*3320*/  STL [R1+0x174], R189 ;  /* 0x000174bd01007387 */ /* 0x000fe20000100800 */
[----:B------:R-:W-:-:S02]  /*3330*/  LOP3.LUT R8, R231, 0xff, RZ, 0xc0, !PT ;  /* 0x000000ffe7087812 */ /* 0x000fc400078ec0ff */
[----:B------:R-:W-:Y:S01]  /*3340*/  IADD3 R12, P1, R13, 0x2, RZ ;  /* 0x000000020d0c7810 */ /* 0x000fe20007f3e0ff */
[----:B------:R3:W-:Y:S01]  /*3350*/  STL [R1+0x168], R13 ;  /* 0x0001680d01007387 */ /* 0x0007e20000100800 */
[----:B------:R-:W4:Y:S01]  /*3360*/  LDC.64 R26, c[0x0][0x218] ;  /* 0x00008600ff1a7b82 */ /* 0x000f220000000a00 */
[----:B------:R-:W-:Y:S01]  /*3370*/  IMAD R0, R0, R184, RZ ;  /* 0x000000b800007224 */ /* 0x000fe200078e02ff */
[----:B------:R-:W-:Y:S01]  /*3380*/  IADD3.X R24, R24, 0x40000040, RZ, P1, !PT ;  /* 0x4000004018187810 */ /* 0x000fe20000ffe4ff */
[----:B-1----:R-:W-:Y:S01]  /*3390*/  IMAD R4, R185, R4, RZ ;  /* 0x00000004b9047224 */ /* 0x002fe200078e02ff */
[----:B------:R-:W-:Y:S01]  /*33a0*/  R2UR UR6, R12 ;  /* 0x000000000c0672ca */ /* 0x000fe200000e0000 */
[C---:B------:R-:W-:Y:S01]  /*33b0*/  IMAD R127, R5.reuse, 0x1c, RZ ;  /* 0x0000001c057f7824 */ /* 0x040fe200078e02ff */
[----:B------:R-:W-:Y:S01]  /*33c0*/  R2UR UR7, R24 ;  /* 0x00000000180772ca */ /* 0x000fe200000e0000 */
[----:B------:R-:W-:Y:S01]  /*33d0*/  IMAD R129, R5, 0x1e, RZ ;  /* 0x0000001e05817824 */ /* 0x000fe200078e02ff */
[----:B------:R-:W1:Y:S01]  /*33e0*/  LDC R33, c[0x0][0x268] ;  /* 0x00009a00ff217b82 */ /* 0x000e620000000800 */
[----:B---3--:R-:W-:Y:S01]  /*33f0*/  IMAD R13, R185, R186, RZ ;  /* 0x000000bab90d7224 */ /* 0x008fe200078e02ff */
[----:B------:R-:W-:Y:S01]  /*3400*/  SHF.R.S32.HI R226, RZ, 0x1f, R5 ;  /* 0x0000001fffe27819 */ /* 0x000fe20000011405 */
[----:B--2---:R-:W-:Y:S01]  /*3410*/  IMAD R252, R8, R29, RZ ;  /* 0x0000001d08fc7224 */ /* 0x004fe200078e02ff */
[----:B------:R-:W-:Y:S01]  /*3420*/  LOP3.LUT R240, R136, 0x70, RZ, 0x3c, !PT ;  /* 0x0000007088f07812 */ /* 0x000fe200078e3cff */
[C---:B------:R-:W-:Y:S01]  /*3430*/  IMAD.SHL.U32 R131, R5.reuse, 0x20, RZ ;  /* 0x0000002005837824 */ /* 0x040fe200078e00ff */
[--C-:B------:R-:W-:Y:S01]  /*3440*/  SHF.R.S32.HI R12, RZ, 0x1f, R13.reuse ;  /* 0x0000001fff0c7819 */ /* 0x100fe2000001140d */
[C---:B------:R-:W-:Y:S01]  /*3450*/  IMAD R133, R5.reuse, 0x22, RZ ;  /* 0x0000002205857824 */ /* 0x040fe200078e02ff */
[----:B------:R-:W2:Y:S01]  /*3460*/  LDC R24, c[0x0][0x268] ;  /* 0x00009a00ff187b82 */ /* 0x000ea20000000800 */
[----:B0-----:R-:W-:Y:S01]  /*3470*/  IADD3 R8, P3, P4, R0, R30, R13 ;  /* 0x0000001e00087210 */ /* 0x001fe20007c7e00d */
[C---:B------:R-:W-:Y:S01]  /*3480*/  IMAD R135, R5.reuse, 0x24, RZ ;  /* 0x0000002405877824 */ /* 0x040fe200078e02ff */
[----:B------:R-:W-:Y:S01]  /*3490*/  SHF.R.S32.HI R0, RZ, 0x1f, R0 ;  /* 0x0000001fff007819 */ /* 0x000fe20000011400 */
[C---:B------:R-:W-:Y:S01]  /*34a0*/  IMAD R137, R5.reuse, 0x25, RZ ;  /* 0x0000002505897824 */ /* 0x040fe200078e02ff */
[----:B------:R-:W-:Y:S01]  /*34b0*/  SHF.R.S32.HI R190, RZ, 0x1f, R127 ;  /* 0x0000001fffbe7819 */ /* 0x000fe2000001147f */
[C---:B------:R-:W-:Y:S01]  /*34c0*/  IMAD R139, R5.reuse, 0x26, RZ ;  /* 0x00000026058b7824 */ /* 0x040fe200078e02ff */
[----:B------:R-:W-:Y:S01]  /*34d0*/  IADD3.X R0, R0, R31, R12, P3, P4 ;  /* 0x0000001f00007210 */ /* 0x000fe20001fe840c */
[----:B------:R-:W0:Y:S01]  /*34e0*/  LDC R35, c[0x0][0x268] ;  /* 0x00009a00ff237b82 */ /* 0x000e220000000800 */
[C---:B----4-:R-:W-:Y:S01]  /*34f0*/  IADD3 R25, P0, R4.reuse, R26, RZ ;  /* 0x0000001a04197210 */ /* 0x050fe20007f1e0ff */
[C---:B------:R-:W-:Y:S01]  /*3500*/  IMAD R143, R5.reuse, 0x29, RZ ;  /* 0x00000029058f7824 */ /* 0x040fe200078e02ff */
[----:B------:R-:W-:Y:S01]  /*3510*/  SHF.R.S32.HI R192, RZ, 0x1f, R129 ;  /* 0x0000001fffc07819 */ /* 0x000fe20000011481 */
[----:B------:R-:W-:Y:S01]  /*3520*/  IMAD R145, R5, 0x2a, RZ ;  /* 0x0000002a05917824 */ /* 0x000fe200078e02ff */
[----:B------:R-:W-:Y:S01]  /*3530*/  LEA.HI.X.SX32 R27, R4, R27, 0x1, P0 ;  /* 0x0000001b041b7211 */ /* 0x000fe200000f0eff */
[----:B------:R-:W-:Y:S01]  /*3540*/  IMAD R4, R29, 0x100, R252 ;  /* 0x000001001d047824 */ /* 0x000fe200078e02fc */
[----:B------:R-:W-:Y:S01]  /*3550*/  IADD3 R230, P0, R252, R25, RZ ;  /* 0x00000019fce67210 */ /* 0x000fe20007f1e0ff */
[----:B------:R-:W3:Y:S01]  /*3560*/  LDC R37, c[0x0][0x268] ;  /* 0x00009a00ff257b82 */ /* 0x000ee20000000800 */
[----:B-1----:R-:W-:Y:S01]  /*3570*/  IMAD R31, R20, R33, RZ ;  /* 0x00000021141f7224 */ /* 0x002fe200078e02ff */
[----:B------:R-:W-:Y:S01]  /*3580*/  SHF.R.S32.HI R194, RZ, 0x1f, R131 ;  /* 0x0000001fffc27819 */ /* 0x000fe20000011483 */
[C---:B------:R-:W-:Y:S01]  /*3590*/  IMAD R147, R5.reuse, 0x2b, RZ ;  /* 0x0000002b05937824 */ /* 0x040fe200078e02ff */
[----:B------:R-:W-:Y:S01]  /*35a0*/  IADD3 R229, P1, R4, R25, RZ ;  /* 0x0000001904e57210 */ /* 0x000fe20007f3e0ff */
[----:B------:R-:W-:Y:S01]  /*35b0*/  STL [R1], R230 ;  /* 0x000000e601007387 */ /* 0x000fe20000100800 */
[-C--:B------:R-:W-:Y:S01]  /*35c0*/  LEA.HI.X.SX32 R252, R252, R27.reuse, 0x1, P0 ;  /* 0x0000001bfcfc7211 */ /* 0x080fe200000f0eff */
[----:B------:R-:W-:Y:S01]  /*35d0*/  IMAD R150, R5, 0x2d, RZ ;  /* 0x0000002d05967824 */ /* 0x000fe200078e02ff */
[----:B------:R-:W1:Y:S01]  /*35e0*/  LDC R59, c[0x0][0x268] ;  /* 0x00009a00ff3b7b82 */ /* 0x000e620000000800 */
[----:B--2---:R-:W-:Y:S01]  /*35f0*/  IMAD R69, R21, R24, RZ ;  /* 0x0000001815457224 */ /* 0x004fe200078e02ff */
[----:B------:R-:W-:Y:S01]  /*3600*/  LEA.HI.X.SX32 R227, R4, R27, 0x1, P1 ;  /* 0x0000001b04e37211 */ /* 0x000fe200008f0eff */
[----:B------:R-:W-:Y:S01]  /*3610*/  STL [R1+0x8], R229 ;  /* 0x000008e501007387 */ /* 0x000fe20000100800 */
[C---:B------:R-:W-:Y:S01]  /*3620*/  IMAD R170, R5.reuse, 0x39, RZ ;  /* 0x0000003905aa7824 */ /* 0x040fe200078e02ff */
[----:B------:R-:W-:Y:S01]  /*3630*/  SHF.R.S32.HI R196, RZ, 0x1f, R133 ;  /* 0x0000001fffc47819 */ /* 0x000fe20000011485 */
[C---:B------:R-:W-:Y:S01]  /*3640*/  IMAD R171, R5.reuse, 0x3a, RZ ;  /* 0x0000003a05ab7824 */ /* 0x040fe200078e02ff */
[----:B------:R-:W-:Y:S01]  /*3650*/  STL [R1+0x4], R227 ;  /* 0x000004e301007387 */ /* 0x000fe20000100800 */
[----:B0-----:R-:W-:Y:S01]  /*3660*/  IMAD R33, R154, R35, RZ ;  /* 0x000000239a217224 */ /* 0x001fe200078e02ff */
[----:B------:R-:W0:Y:S01]  /*3670*/  LDC R24, c[0x0][0x268] ;  /* 0x00009a00ff187b82 */ /* 0x000e220000000800 */
[C---:B------:R-:W-:Y:S01]  /*3680*/  IMAD R173, R5.reuse, 0x3b, RZ ;  /* 0x0000003b05ad7824 */ /* 0x040fe200078e02ff */
[----:B------:R-:W-:Y:S01]  /*3690*/  SHF.R.S32.HI R198, RZ, 0x1f, R135 ;  /* 0x0000001fffc67819 */ /* 0x000fe20000011487 */
[C---:B------:R-:W-:Y:S01]  /*36a0*/  IMAD R175, R5.reuse, 0x3c, RZ ;  /* 0x0000003c05af7824 */ /* 0x040fe200078e02ff */
[----:B------:R-:W-:Y:S01]  /*36b0*/  SHF.R.S32.HI R199, RZ, 0x1f, R137 ;  /* 0x0000001fffc77819 */ /* 0x000fe20000011489 */
[C---:B------:R-:W-:Y:S01]  /*36c0*/  IMAD R176, R5.reuse, 0x3d, RZ ;  /* 0x0000003d05b07824 */ /* 0x040fe200078e02ff */
[----:B------:R-:W-:Y:S01]  /*36d0*/  SHF.R.S32.HI R200, RZ, 0x1f, R139 ;  /* 0x0000001fffc87819 */ /* 0x000fe2000001148b */
[----:B---3--:R-:W-:Y:S01]  /*36e0*/  IMAD R35, R158, R37, RZ ;  /* 0x000000259e237224 */ /* 0x008fe200078e02ff */
[----:B------:R-:W2:Y:S01]  /*36f0*/  LDC R61, c[0x0][0x268] ;  /* 0x00009a00ff3d7b82 */ /* 0x000ea20000000800 */
[C---:B------:R-:W-:Y:S01]  /*3700*/  IMAD R158, R5.reuse, 0x32, RZ ;  /* 0x00000032059e7824 */ /* 0x040fe200078e02ff */
[----:B------:R-:W-:Y:S01]  /*3710*/  SHF.R.S32.HI R203, RZ, 0x1f, R143 ;  /* 0x0000001fffcb7819 */ /* 0x000fe2000001148f */
[----:B------:R-:W-:Y:S01]  /*3720*/  IMAD R178, R5, 0x3e, RZ ;  /* 0x0000003e05b27824 */ /* 0x000fe200078e02ff */
[----:B------:R-:W-:Y:S01]  /*3730*/  IADD3 R184, P5, R35, R8, RZ ;  /* 0x0000000823b87210 */ /* 0x000fe20007fbe0ff */
[C---:B------:R-:W-:Y:S01]  /*3740*/  IMAD R180, R5.reuse, 0x3f, RZ ;  /* 0x0000003f05b47824 */ /* 0x040fe200078e02ff */
[----:B------:R-:W-:Y:S01]  /*3750*/  SHF.R.S32.HI R204, RZ, 0x1f, R145 ;  /* 0x0000001fffcc7819 */ /* 0x000fe20000011491 */
[----:B-1----:R-:W-:Y:S01]  /*3760*/  IMAD R59, R162, R59, RZ ;  /* 0x0000003ba23b7224 */ /* 0x002fe200078e02ff */
[----:B------:R-:W1:Y:S01]  /*3770*/  LDC R37, c[0x0][0x268] ;  /* 0x00009a00ff257b82 */ /* 0x000e620000000800 */
[----:B------:R-:W-:Y:S01]  /*3780*/  IMAD R162, R5, 0x34, RZ ;  /* 0x0000003405a27824 */ /* 0x000fe200078e02ff */
[----:B------:R-:W-:Y:S01]  /*3790*/  SHF.R.S32.HI R205, RZ, 0x1f, R147 ;  /* 0x0000001fffcd7819 */ /* 0x000fe20000011493 */
[----:B------:R-:W-:Y:S01]  /*37a0*/  UIADD3.64 UR10, UR4, 0x4, URZ ;  /* 0x00000004040a7897 */ /* 0x000fe2000fffe03f */
[----:B------:R-:W-:Y:S01]  /*37b0*/  SHF.R.S32.HI R207, RZ, 0x1f, R150 ;  /* 0x0000001fffcf7819 */ /* 0x000fe20000011496 */
[----:B------:R-:W-:Y:S01]  /*37c0*/  UIADD3.64 UR10, UR6, 0x2, URZ ;  /* 0x00000002060a7897 */ /* 0x000fe2000fffe03f */
[----:B------:R-:W-:Y:S01]  /*37d0*/  SHF.R.S32.HI R212, RZ, 0x1f, R158 ;  /* 0x0000001fffd47819 */ /* 0x000fe2000001149e */
[----:B------:R-:W-:Y:S01]  /*37e0*/  UIADD3.64 UR14, UR6, 0x4, URZ ;  /* 0x00000004060e7897 */ /* 0x000fe2000fffe03f */
[----:B------:R-:W3:Y:S01]  /*37f0*/  LDC R4, c[0x0][0x268] ;  /* 0x00009a00ff047b82 */ /* 0x000ee20000000800 */
[----:B0-----:R-:W-:Y:S01]  /*3800*/  IMAD R107, R22, R24, RZ ;  /* 0x00000018166b7224 */ /* 0x001fe200078e02ff */
[----:B------:R-:W-:Y:S01]  /*3810*/  IADD3 R22, P4, R31, R8, RZ ;  /* 0x000000081f167210 */ /* 0x000fe20007f9e0ff */
[----:B------:R-:W-:Y:S01]  /*3820*/  IMAD R81, R16, R24, RZ ;  /* 0x0000001810517224 */ /* 0x000fe200078e02ff */
[----:B------:R-:W-:Y:S01]  /*3830*/  IADD3 R16, P6, R33, R8, RZ ;  /* 0x0000000821107210 */ /* 0x000fe20007fde0ff */
[-C--:B------:R-:W-:Y:S01]  /*3840*/  IMAD R55, R6, R24.reuse, RZ ;  /* 0x0000001806377224 */ /* 0x080fe200078e02ff */
[----:B------:R-:W-:Y:S01]  /*3850*/  SHF.R.S32.HI R214, RZ, 0x1f, R162 ;  /* 0x0000001fffd67819 */ /* 0x000fe200000114a2 */
[----:B------:R0:W-:Y:S01]  /*3860*/  STL [R1+0x5e4], R22 ;  /* 0x0005e41601007387 */ /* 0x0001e20000100800 */
[----:B------:R-:W4:Y:S01]  /*3870*/  LDC R12, c[0x0][0x268] ;  /* 0x00009a00ff0c7b82 */ /* 0x000f220000000800 */
[----:B--2---:R-:W-:Y:S01]  /*3880*/  IMAD R61, R166, R61, RZ ;  /* 0x0000003da63d7224 */ /* 0x004fe200078e02ff */
[----:B------:R-:W-:Y:S01]  /*3890*/  SHF.R.S32.HI R219, RZ, 0x1f, R170 ;  /* 0x0000001fffdb7819 */ /* 0x000fe200000114aa */
[----:B------:R2:W-:Y:S01]  /*38a0*/  STL [R1+0x604], R16 ;  /* 0x0006041001007387 */ /* 0x0005e20000100800 */
[----:B------:R-:W-:Y:S01]  /*38b0*/  IMAD R57, R24, 0x4, R55 ;  /* 0x0000000418397824 */ /* 0x000fe200078e0237 */
[----:B------:R-:W-:Y:S01]  /*38c0*/  SHF.R.S32.HI R220, RZ, 0x1f, R171 ;  /* 0x0000001fffdc7819 */ /* 0x000fe200000114ab */
[----:B------:R-:W-:Y:S01]  /*38d0*/  IMAD R109, R23, R24, RZ ;  /* 0x00000018176d7224 */ /* 0x000fe200078e02ff */
[----:B------:R5:W-:Y:S01]  /*38e0*/  STL [R1+0x624], R184 ;  /* 0x000624b801007387 */ /* 0x000be20000100800 */
[----:B------:R-:W4:Y:S01]  /*38f0*/  LDC R20, c[0x0][0x268] ;  /* 0x00009a00ff147b82 */ /* 0x000f220000000800 */
[----:B-1----:R-:W-:Y:S01]  /*3900*/  IMAD R37, R2, R37, RZ ;  /* 0x0000002502257224 */ /* 0x002fe200078e02ff */
[----:B------:R-:W-:Y:S01]  /*3910*/  SHF.R.S32.HI R221, RZ, 0x1f, R173 ;  /* 0x0000001fffdd7819 */ /* 0x000fe200000114ad */
[C---:B------:R-:W-:Y:S01]  /*3920*/  IMAD R79, R24.reuse, 0x4, R57 ;  /* 0x00000004184f7824 */ /* 0x040fe200078e0239 */
[----:B------:R-:W-:Y:S01]  /*3930*/  SHF.R.S32.HI R222, RZ, 0x1f, R175 ;  /* 0x0000001fffde7819 */ /* 0x000fe200000114af */
[----:B------:R-:W-:Y:S01]  /*3940*/  UIADD3.64 UR58, UR6, 0xfe, URZ ;  /* 0x000000fe063a7897 */ /* 0x000fe2000fffe03f */
[-C--:B0-----:R-:W-:Y:S01]  /*3950*/  IADD3 R22, P0, R37, R8.reuse, RZ ;  /* 0x0000000825167210 */ /* 0x081fe20007f1e0ff */
[C---:B------:R-:W-:Y:S01]  /*3960*/  IMAD R103, R24.reuse, 0x8, R79 ;  /* 0x0000000818677824 */ /* 0x040fe200078e024f */
[----:B------:R-:W0:Y:S01]  /*3970*/  LDC R26, c[0x0][0x268] ;  /* 0x00009a00ff1a7b82 */ /* 0x000e220000000800 */
[----:B--2---:R-:W-:Y:S01]  /*3980*/  IADD3 R16, P3, R59, R8, RZ ;  /* 0x000000083b107210 */ /* 0x004fe20007f7e0ff */
[----:B---3--:R-:W-:Y:S01]  /*3990*/  IMAD R63, R7, R4, RZ ;  /* 0x00000004073f7224 */ /* 0x008fe200078e02ff */
[----:B------:R1:W-:Y:S01]  /*39a0*/  STL [R1+0x964], R22 ;  /* 0x0009641601007387 */ /* 0x0003e20000100800 */
[----:B-----5:R-:W-:Y:S01]  /*39b0*/  IADD3 R184, P1, R61, R8, RZ ;  /* 0x000000083db87210 */ /* 0x020fe20007f3e0ff */
[C---:B------:R-:W-:Y:S01]  /*39c0*/  IMAD R105, R24.reuse, 0x4, R103 ;  /* 0x0000000418697824 */ /* 0x040fe200078e0267 */
[----:B------:R-:W-:Y:S01]  /*39d0*/  SHF.R.S32.HI R223, RZ, 0x1f, R176 ;  /* 0x0000001fffdf7819 */ /* 0x000fe200000114b0 */
[----:B------:R2:W-:Y:S01]  /*39e0*/  STL [R1+0x644], R16 ;  /* 0x0006441001007387 */ /* 0x0005e20000100800 */
[----:B------:R-:W3:Y:S01]  /*39f0*/  LDC R28, c[0x0][0x268] ;  /* 0x00009a00ff1c7b82 */ /* 0x000ee20000000800 */
[----:B----4-:R-:W-:Y:S01]  /*3a00*/  IMAD R65, R11, R12, RZ ;  /* 0x0000000c0b417224 */ /* 0x010fe200078e02ff */
[----:B------:R-:W-:Y:S01]  /*3a10*/  SHF.R.S32.HI R224, RZ, 0x1f, R178 ;  /* 0x0000001fffe07819 */ /* 0x000fe200000114b2 */
[----:B------:R4:W-:Y:S01]  /*3a20*/  STL [R1+0x664], R184 ;  /* 0x000664b801007387 */ /* 0x0009e20000100800 */
[----:B------:R-:W-:Y:S01]  /*3a30*/  IMAD R101, R24, 0x4, R105 ;  /* 0x0000000418657824 */ /* 0x000fe200078e0269 */
[----:B-1----:R-:W-:Y:S01]  /*3a40*/  LEA.HI.X.SX32 R22, R37, R0, 0x1, P0 ;  /* 0x0000000025167211 */ /* 0x002fe200000f0eff */
[----:B------:R-:W-:Y:S01]  /*3a50*/  IMAD.IADD R240, R228, 0x1, R240 ;  /* 0x00000001e4f07824 */ /* 0x000fe200078e02f0 */
[----:B------:R-:W-:Y:S01]  /*3a60*/  SHF.R.S32.HI R225, RZ, 0x1f, R180 ;  /* 0x0000001fffe17819 */ /* 0x000fe200000114b4 */
[----:B------:R-:W1:Y:S01]  /*3a70*/  LDC R30, c[0x0][0x268] ;  /* 0x00009a00ff1e7b82 */ /* 0x000e620000000800 */
[----:B--2---:R-:W-:Y:S01]  /*3a80*/  IADD3 R16, P0, R63, R8, RZ ;  /* 0x000000083f107210 */ /* 0x004fe20007f1e0ff */
[----:B------:R2:W-:Y:S01]  /*3a90*/  STL [R1+0x960], R22 ;  /* 0x0009601601007387 */ /* 0x0005e20000100800 */
[----:B------:R-:W-:Y:S01]  /*3aa0*/  IMAD R67, R17, R20, RZ ;  /* 0x0000001411437224 */ /* 0x000fe200078e02ff */
[----:B------:R-:W-:Y:S01]  /*3ab0*/  UIADD3.64 UR8, UR4, 0x2, URZ ;  /* 0x0000000204087897 */ /* 0x000fe2000fffe03f */
[----:B----4-:R-:W-:Y:S01]  /*3ac0*/  LEA.HI.X.SX32 R184, R31, R0, 0x1, P4 ;  /* 0x000000001fb87211 */ /* 0x010fe200020f0eff */
[----:B------:R4:W-:Y:S01]  /*3ad0*/  STL [R1+0x684], R16 ;  /* 0x0006841001007387 */ /* 0x0009e20000100800 */
[C---:B------:R-:W-:Y:S01]  /*3ae0*/  IMAD R53, R24.reuse, 0x8, R101 ;  /* 0x0000000818357824 */ /* 0x040fe200078e0265 */
[----:B------:R-:W5:Y:S01]  /*3af0*/  LDC R83, c[0x0][0x268] ;  /* 0x00009a00ff537b82 */ /* 0x000f620000000800 */
[----:B0-----:R-:W-:Y:S01]  /*3b00*/  IMAD R155, R155, R26, RZ ;  /* 0x0000001a9b9b7224 */ /* 0x001fe200078e02ff */
[----:B------:R0:W-:Y:S01]  /*3b10*/  STL [R1+0x5e0], R184 ;  /* 0x0005e0b801007387 */ /* 0x0001e20000100800 */
[----:B------:R-:W-:Y:S01]  /*3b20*/  IMAD R49, R24, 0x4, R53 ;  /* 0x0000000418317824 */ /* 0x000fe200078e0235 */
[----:B--2---:R-:W-:Y:S01]  /*3b30*/  IADD3 R22, P4, R65, R8, RZ ;  /* 0x0000000841167210 */ /* 0x004fe20007f9e0ff */
[----:B------:R-:W-:-:S02]  /*3b40*/  UIADD3.64 UR8, UR4, 0x1fe, URZ ;  /* 0x000001fe04087897 */ /* 0x000fc4000fffe03f */
[C---:B------:R-:W-:Y:S01]  /*3b50*/  IMAD R99, R24.reuse, 0x4, R49 ;  /* 0x0000000418637824 */ /* 0x040fe200078e0231 */
[----:B------:R-:W2:Y:S01]  /*3b60*/  LDC R32, c[0x0][0x268] ;  /* 0x00009a00ff207b82 */ /* 0x000ea20000000800 */
[----:B----4-:R-:W-:Y:S01]  /*3b70*/  LEA.HI.X.SX32 R16, R33, R0, 0x1, P6 ;  /* 0x0000000021107211 */ /* 0x010fe200030f0eff */
[----:B------:R4:W-:Y:S01]  /*3b80*/  STL [R1+0x6a4], R22 ;  /* 0x0006a41601007387 */ /* 0x0009e20000100800 */
[----:B---3--:R-:W-:Y:S01]  /*3b90*/  IMAD R159, R159, R28, RZ ;  /* 0x0000001c9f9f7224 */ /* 0x008fe200078e02ff */
[----:B0-----:R-:W-:Y:S01]  /*3ba0*/  IADD3 R184, P6, R67, R8, RZ ;  /* 0x0000000843b87210 */ /* 0x001fe20007fde0ff */
[C---:B------:R-:W-:Y:S01]  /*3bb0*/  IMAD R77, R24.reuse, 0x8, R99 ;  /* 0x00000008184d7824 */ /* 0x040fe200078e0263 */
[----:B------:R0:W-:Y:S01]  /*3bc0*/  STL [R1+0x600], R16 ;  /* 0x0006001001007387 */ /* 0x0001e20000100800 */
[----:B------:R-:W-:Y:S01]  /*3bd0*/  UIADD3.64 UR12, UR4, 0x200, URZ ;  /* 0x00000200040c7897 */ /* 0x000fe2000fffe03f */
[----:B------:R-:W3:Y:S01]  /*3be0*/  LDC R87, c[0x0][0x268] ;  /* 0x00009a00ff577b82 */ /* 0x000ee20000000800 */
[----:B-1----:R-:W-:Y:S01]  /*3bf0*/  IMAD R163, R163, R30, RZ ;  /* 0x0000001ea3a37224 */ /* 0x002fe200078e02ff */
[----:B------:R1:W-:Y:S01]  /*3c00*/  STL [R1+0x6c4], R184 ;  /* 0x0006c4b801007387 */ /* 0x0003e20000100800 */
[----:B------:R-:W-:Y:S01]  /*3c10*/  IMAD R47, R24, 0x4, R77 ;  /* 0x00000004182f7824 */ /* 0x000fe200078e024d */
[----:B----4-:R-:W-:Y:S01]  /*3c20*/  LEA.HI.X.SX32 R22, R35, R0, 0x1, P5 ;  /* 0x0000000023167211 */ /* 0x010fe200028f0eff */
[----:B------:R-:W-:-:S02]  /*3c30*/  UIADD3.64 UR16, UR4, 0x202, URZ ;  /* 0x0000020204107897 */ /* 0x000fc4000fffe03f */
[----:B------:R-:W-:Y:S01]  /*3c40*/  IMAD R45, R24, 0x4, R47 ;  /* 0x00000004182d7824 */ /* 0x000fe200078e022f */
[----:B------:R-:W4:Y:S01]  /*3c50*/  LDC R111, c[0x0][0x268] ;  /* 0x00009a00ff6f7b82 */ /* 0x000f220000000800 */
[----:B0-----:R-:W-:Y:S01]  /*3c60*/  IADD3 R16, P5, R69, R8, RZ ;  /* 0x0000000845107210 */ /* 0x001fe20007fbe0ff */
[----:B------:R0:W-:Y:S01]  /*3c70*/  STL [R1+0x620], R22 ;  /* 0x0006201601007387 */ /* 0x0001e20000100800 */
[----:B-----5:R-:W-:Y:S01]  /*3c80*/  IMAD R83, R168, R83, RZ ;  /* 0x00000053a8537224 */ /* 0x020fe200078e02ff */
[----:B-1----:R-:W-:Y:S01]  /*3c90*/  LEA.HI.X.SX32 R184, R59, R0, 0x1, P3 ;  /* 0x000000003bb87211 */ /* 0x002fe200018f0eff */
[----:B------:R-:W-:Y:S01]  /*3ca0*/  IMAD R168, R5, 0x38, RZ ;  /* 0x0000003805a87824 */ /* 0x000fe200078e02ff */
[----:B------:R1:W-:Y:S01]  /*3cb0*/  STL [R1+0x6e4], R16 ;  /* 0x0006e41001007387 */ /* 0x0003e20000100800 */
[----:B------:R-:W-:Y:S01]  /*3cc0*/  UIADD3.64 UR20, UR4, 0x204, URZ ;  /* 0x0000020404147897 */ /* 0x000fe2000fffe03f */
[----:B------:R-:W5:Y:S01]  /*3cd0*/  LDC R113, c[0x0][0x268] ;  /* 0x00009a00ff717b82 */ /* 0x000f620000000800 */
[----:B--2---:R-:W-:Y:S01]  /*3ce0*/  IMAD R85, R9, R32, RZ ;  /* 0x0000002009557224 */ /* 0x004fe200078e02ff */
[----:B------:R2:W-:Y:S01]  /*3cf0*/  STL [R1+0x640], R184 ;  /* 0x000640b801007387 */ /* 0x0005e20000100800 */
[----:B------:R-:W-:Y:S01]  /*3d00*/  SHF.R.S32.HI R218, RZ, 0x1f, R168 ;  /* 0x0000001fffda7819 */ /* 0x000fe200000114a8 */
[----:B------:R-:W-:Y:S01]  /*3d10*/  UIADD3.64 UR24, UR4, 0x3fe, URZ ;  /* 0x000003fe04187897 */ /* 0x000fe2000fffe03f */
[----:B0-----:R-:W-:Y:S01]  /*3d20*/  IADD3 R22, P3, R155, R8, RZ ;  /* 0x000000089b167210 */ /* 0x001fe20007f7e0ff */
[----:B------:R-:W-:Y:S01]  /*3d30*/  UIADD3.64 UR28, UR4, 0x400, URZ ;  /* 0x00000400041c7897 */ /* 0x000fe2000fffe03f */
[----:B-1----:R-:W-:Y:S01]  /*3d40*/  LEA.HI.X.SX32 R16, R61, R0, 0x1, P1 ;  /* 0x000000003d107211 */ /* 0x002fe200008f0eff */
[----:B------:R-:W0:Y:S02]  /*3d50*/  LDC R115, c[0x0][0x268] ;  /* 0x00009a00ff737b82 */ /* 0x000e240000000800 */
[----:B------:R1:W-:Y:S01]  /*3d60*/  STL [R1+0x704], R22 ;  /* 0x0007041601007387 */ /* 0x0003e20000100800 */
[----:B---3--:R-:W-:Y:S01]  /*3d70*/  IMAD R87, R14, R87, RZ ;  /* 0x000000570e577224 */ /* 0x008fe200078e02ff */
[----:B--2---:R-:W-:Y:S01]  /*3d80*/  IADD3 R184, P1, R159, R8, RZ ;  /* 0x000000089fb87210 */ /* 0x004fe20007f3e0ff */
[----:B------:R-:W-:Y:S01]  /*3d90*/  UIADD3.64 UR32, UR4, 0x402, URZ ;  /* 0x0000040204207897 */ /* 0x000fe2000fffe03f */
[----:B------:R2:W-:Y:S01]  /*3da0*/  STL [R1+0x660], R16 ;  /* 0x0006601001007387 */ /* 0x0005e20000100800 */
[----:B------:R-:W-:Y:S01]  /*3db0*/  UIADD3.64 UR36, UR4, 0x404, URZ ;  /* 0x0000040404247897 */ /* 0x000fe2000fffe03f */
[----:B----4-:R-:W-:Y:S01]  /*3dc0*/  IMAD R111, R18, R111, RZ ;  /* 0x0000006f126f7224 */ /* 0x010fe200078e02ff */
[----:B------:R-:W3:Y:S01]  /*3dd0*/  LDC R117, c[0x0][0x268] ;  /* 0x00009a00ff757b82 */ /* 0x000ee20000000800 */
[----:B------:R4:W-:Y:S01]  /*3de0*/  STL [R1+0x724], R184 ;  /* 0x000724b801007387 */ /* 0x0009e20000100800 */
[----:B------:R-:W-:Y:S01]  /*3df0*/  UIADD3.64 UR40, UR4, 0x5fe, URZ ;  /* 0x000005fe04287897 */ /* 0x000fe2000fffe03f */
[----:B-1----:R-:W-:Y:S01]  /*3e00*/  LEA.HI.X.SX32 R22, R63, R0, 0x1, P0 ;  /* 0x000000003f167211 */ /* 0x002fe200000f0eff */
[----:B------:R-:W-:-:S02]  /*3e10*/  UIADD3.64 UR44, UR4, 0x600, URZ ;  /* 0x00000600042c7897 */ /* 0x000fc4000fffe03f */
[----:B------:R-:W-:Y:S01]  /*3e20*/  UIADD3.64 UR48, UR4, 0x602, URZ ;  /* 0x0000060204307897 */ /* 0x000fe2000fffe03f */
[----:B--2---:R-:W-:Y:S01]  /*3e30*/  IADD3 R16, P0, R163, R8, RZ ;  /* 0x00000008a3107210 */ /* 0x004fe20007f1e0ff */
[----:B------:R1:W-:Y:S01]  /*3e40*/  STL [R1+0x680], R22 ;  /* 0x0006801601007387 */ /* 0x0003e20000100800 */
[----:B------:R-:W2:Y:S01]  /*3e50*/  LDC R119, c[0x0][0x268] ;  /* 0x00009a00ff777b82 */ /* 0x000ea20000000800 */
[----:B-----5:R-:W-:Y:S01]  /*3e60*/  IMAD R113, R152, R113, RZ ;  /* 0x0000007198717224 */ /* 0x020fe200078e02ff */
[----:B----4-:R-:W-:Y:S01]  /*3e70*/  LEA.HI.X.SX32 R184, R65, R0, 0x1, P4 ;  /* 0x0000000041b87211 */ /* 0x010fe200020f0eff */
[----:B------:R4:W-:Y:S01]  /*3e80*/  STL [R1+0x744], R16 ;  /* 0x0007441001007387 */ /* 0x0009e20000100800 */
[----:B------:R-:W-:Y:S01]  /*3e90*/  IMAD R152, R5, 0x2e, RZ ;  /* 0x0000002e05987824 */ /* 0x000fe200078e02ff */
[----:B------:R-:W-:Y:S02]  /*3ea0*/  UIADD3.64 UR52, UR4, 0x604, URZ ;  /* 0x0000060404347897 */ /* 0x000fe4000fffe03f */
[----:B------:R5:W-:Y:S01]  /*3eb0*/  STL [R1+0x6a0], R184 ;  /* 0x0006a0b801007387 */ /* 0x000be20000100800 */
[----:B------:R-:W2:Y:S01]  /*3ec0*/  LDC R34, c[0x0][0x268] ;  /* 0x00009a00ff227b82 */ /* 0x000ea20000000800 */
[----:B-1----:R-:W-:Y:S01]  /*3ed0*/  IADD3 R22, P4, R83, R8, RZ ;  /* 0x0000000853167210 */ /* 0x002fe20007f9e0ff */
[----:B0-----:R-:W-:Y:S01]  /*3ee0*/  IMAD R115, R156, R115, RZ ;  /* 0x000000739c737224 */ /* 0x001fe200078e02ff */
[----:B------:R-:W-:Y:S01]  /*3ef0*/  SHF.R.S32.HI R208, RZ, 0x1f, R152 ;  /* 0x0000001fffd07819 */ /* 0x000fe20000011498 */
[----:B------:R-:W-:Y:S01]  /*3f00*/  UIADD3.64 UR18, UR6, 0x202, URZ ;  /* 0x0000020206127897 */ /* 0x000fe2000fffe03f */
[----:B----4-:R-:W-:Y:S01]  /*3f10*/  LEA.HI.X.SX32 R16, R67, R0, 0x1, P6 ;  /* 0x0000000043107211 */ /* 0x010fe200030f0eff */
[----:B------:R0:W-:Y:S01]  /*3f20*/  STL [R1+0x764], R22 ;  /* 0x0007641601007387 */ /* 0x0001e20000100800 */
[----:B---3--:R-:W-:Y:S01]  /*3f30*/  IMAD R117, R160, R117, RZ ;  /* 0x00000075a0757224 */ /* 0x008fe200078e02ff */
[----:B------:R-:W1:Y:S01]  /*3f40*/  LDC R121, c[0x0][0x268] ;  /* 0x00009a00ff797b82 */ /* 0x000e620000000800 */
[----:B-----5:R-:W-:Y:S01]  /*3f50*/  IADD3 R184, P6, R85, R8, RZ ;  /* 0x0000000855b87210 */ /* 0x020fe20007fde0ff */
[----:B------:R3:W-:Y:S01]  /*3f60*/  STL [R1+0x6c0], R16 ;  /* 0x0006c01001007387 */ /* 0x0007e20000100800 */
[----:B------:R-:W-:Y:S01]  /*3f70*/  IMAD R160, R5, 0x33, RZ ;  /* 0x0000003305a07824 */ /* 0x000fe200078e02ff */
[----:B------:R-:W-:-:S02]  /*3f80*/  UIADD3.64 UR22, UR6, 0x204, URZ ;  /* 0x0000020406167897 */ /* 0x000fc4000fffe03f */
[----:B------:R4:W-:Y:S01]  /*3f90*/  STL [R1+0x784], R184 ;  /* 0x000784b801007387 */ /* 0x0009e20000100800 */
[----:B------:R-:W-:Y:S01]  /*3fa0*/  UIADD3.64 UR26, UR6, 0x3fe, URZ ;  /* 0x000003fe061a7897 */ /* 0x000fe2000fffe03f */
[----:B0-----:R-:W-:Y:S01]  /*3fb0*/  LEA.HI.X.SX32 R22, R69, R0, 0x1, P5 ;  /* 0x0000000045167211 */ /* 0x001fe200028f0eff */
[----:B------:R-:W0:Y:S01]  /*3fc0*/  LDC R36, c[0x0][0x268] ;  /* 0x00009a00ff247b82 */ /* 0x000e220000000800 */
[----:B--2---:R-:W-:Y:S01]  /*3fd0*/  IMAD R119, R164, R119, RZ ;  /* 0x00000077a4777224 */ /* 0x004fe200078e02ff */
[----:B------:R-:W-:Y:S01]  /*3fe0*/  SHF.R.S32.HI R213, RZ, 0x1f, R160 ;  /* 0x0000001fffd57819 */ /* 0x000fe200000114a0 */
[----:B------:R-:W-:Y:S01]  /*3ff0*/  UIADD3.64 UR30, UR6, 0x400, URZ ;  /* 0x00000400061e7897 */ /* 0x000fe2000fffe03f */
[----:B---3--:R-:W-:Y:S01]  /*4000*/  IADD3 R16, P5, R87, R8, RZ ;  /* 0x0000000857107210 */ /* 0x008fe20007fbe0ff */
[----:B------:R2:W-:Y:S01]  /*4010*/  STL [R1+0x6e0], R22 ;  /* 0x0006e01601007387 */ /* 0x0005e20000100800 */
[----:B------:R-:W-:Y:S01]  /*4020*/  UIADD3.64 UR34, UR6, 0x402, URZ ;  /* 0x0000040206227897 */ /* 0x000fe2000fffe03f */
[----:B----4-:R-:W-:Y:S01]  /*4030*/  LEA.HI.X.SX32 R184, R155, R0, 0x1, P3 ;  /* 0x000000009bb87211 */ /* 0x010fe200018f0eff */
[----:B------:R-:W3:Y:S01]  /*4040*/  LDC R38, c[0x0][0x268] ;  /* 0x00009a00ff267b82 */ /* 0x000ee20000000800 */
[----:B------:R4:W-:Y:S01]  /*4050*/  STL [R1+0x7a4], R16 ;  /* 0x0007a41001007387 */ /* 0x0009e20000100800 */
[----:B------:R-:W-:Y:S01]  /*4060*/  IMAD R167, R167, R34, RZ ;  /* 0x00000022a7a77224 */ /* 0x000fe200078e02ff */
[----:B------:R-:W-:Y:S01]  /*4070*/  UIADD3.64 UR38, UR6, 0x404, URZ ;  /* 0x0000040406267897 */ /* 0x000fe2000fffe03f */
[----:B------:R-:W-:Y:S01]  /*4080*/  IMAD R155, R5, 0x30, RZ ;  /* 0x00000030059b7824 */ /* 0x000fe200078e02ff */
[----:B------:R5:W-:Y:S01]  /*4090*/  STL [R1+0x700], R184 ;  /* 0x000700b801007387 */ /* 0x000be20000100800 */
[----:B------:R-:W-:Y:S01]  /*40a0*/  UIADD3.64 UR42, UR6, 0x5fe, URZ ;  /* 0x000005fe062a7897 */ /* 0x000fe2000fffe03f */
[----:B--2---:R-:W-:Y:S01]  /*40b0*/  IADD3 R22, P3, R111, R8, RZ ;  /* 0x000000086f167210 */ /* 0x004fe20007f7e0ff */
[----:B------:R-:W2:Y:S01]  /*40c0*/  LDC R40, c[0x0][0x268] ;  /* 0x00009a00ff287b82 */ /* 0x000ea20000000800 */
[----:B-1----:R-:W-:Y:S01]  /*40d0*/  IMAD R121, R10, R121, RZ ;  /* 0x000000790a797224 */ /* 0x002fe200078e02ff */
[----:B------:R-:W-:Y:S01]  /*40e0*/  SHF.R.S32.HI R210, RZ, 0x1f, R155 ;  /* 0x0000001fffd27819 */ /* 0x000fe2000001149b */
[----:B------:R-:W-:Y:S01]  /*40f0*/  UIADD3.64 UR46, UR6, 0x600, URZ ;  /* 0x00000600062e7897 */ /* 0x000fe2000fffe03f */
[----:B----4-:R-:W-:Y:S01]  /*4100*/  LEA.HI.X.SX32 R16, R159, R0, 0x1, P1 ;  /* 0x000000009f107211 */ /* 0x010fe200008f0eff */
[----:B------:R1:W-:Y:S01]  /*4110*/  STL [R1+0x7c4], R22 ;  /* 0x0007c41601007387 */ /* 0x0003e20000100800 */
[----:B------:R-:W-:Y:S01]  /*4120*/  UIADD3.64 UR50, UR6, 0x602, URZ ;  /* 0x0000060206327897 */ /* 0x000fe2000fffe03f */
[----:B-----5:R-:W-:Y:S01]  /*4130*/  IADD3 R184, P1, R113, R8, RZ ;  /* 0x0000000871b87210 */ /* 0x020fe20007f3e0ff */
[----:B------:R-:W4:Y:S01]  /*4140*/  LDC R42, c[0x0][0x268] ;  /* 0x00009a00ff2a7b82 */ /* 0x000f220000000800 */
[----:B------:R5:W-:Y:S01]  /*4150*/  STL [R1+0x720], R16 ;  /* 0x0007201001007387 */ /* 0x000be20000100800 */
[----:B0-----:R-:W-:Y:S01]  /*4160*/  IMAD R123, R15, R36, RZ ;  /* 0x000000240f7b7224 */ /* 0x001fe200078e02ff */
[----:B------:R-:W-:-:S02]  /*4170*/  UIADD3.64 UR54, UR6, 0x604, URZ ;  /* 0x0000060406367897 */ /* 0x000fc4000fffe03f */
[----:B------:R0:W-:Y:S01]  /*4180*/  STL [R1+0x7e4], R184 ;  /* 0x0007e4b801007387 */ /* 0x0001e20000100800 */
[----:B-1----:R-:W-:Y:S02]  /*4190*/  LEA.HI.X.SX32 R22, R163, R0, 0x1, P0 ;  /* 0x00000000a3167211 */ /* 0x002fe400000f0eff */
[----:B------:R-:W1:Y:S01]  /*41a0*/  LDC R44, c[0x0][0x268] ;  /* 0x00009a00ff2c7b82 */ /* 0x000e620000000800 */
[----:B---3--:R-:W-:Y:S01]  /*41b0*/  IMAD R125, R19, R38, RZ ;  /* 0x00000026137d7224 */ /* 0x008fe200078e02ff */
[----:B-----5:R-:W-:Y:S01]  /*41c0*/  IADD3 R16, P0, R115, R8, RZ ;  /* 0x0000000873107210 */ /* 0x020fe20007f1e0ff */
[----:B------:R3:W-:Y:S01]  /*41d0*/  STL [R1+0x740], R22 ;  /* 0x0007401601007387 */ /* 0x0007e20000100800 */
[----:B------:R-:W-:Y:S01]  /*41e0*/  IMAD R163, R5, 0x35, RZ ;  /* 0x0000003505a37824 */ /* 0x000fe200078e02ff */
[----:B0-----:R-:W-:Y:S02]  /*41f0*/  LEA.HI.X.SX32 R184, R83, R0, 0x1, P4 ;  /* 0x0000000053b87211 */ /* 0x001fe400020f0eff */
[----:B------:R0:W-:Y:S01]  /*4200*/  STL [R1+0x804], R16 ;  /* 0x0008041001007387 */ /* 0x0001e20000100800 */
[----:B------:R-:W5:Y:S01]  /*4210*/  LDC R46, c[0x0][0x268] ;  /* 0x00009a00ff2e7b82 */ /* 0x000f620000000800 */
[----:B--2---:R-:W-:Y:S01]  /*4220*/  IMAD R153, R153, R40, RZ ;  /* 0x0000002899997224 */ /* 0x004fe200078e02ff */
[----:B------:R-:W-:Y:S01]  /*4230*/  SHF.R.S32.HI R215, RZ, 0x1f, R163 ;  /* 0x0000001fffd77819 */ /* 0x000fe200000114a3 */
[----:B------:R2:W-:Y:S01]  /*4240*/  STL [R1+0x760], R184 ;  /* 0x000760b801007387 */ /* 0x0005e20000100800 */
[----:B---3--:R-:W-:Y:S01]  /*4250*/  IADD3 R22, P4, R117, R8, RZ ;  /* 0x0000000875167210 */ /* 0x008fe20007f9e0ff */
[----:B----4-:R-:W-:-:S03]  /*4260*/  IMAD R157, R157, R42, RZ ;  /* 0x0000002a9d9d7224 */ /* 0x010fc600078e02ff */
[----:B------:R-:W3:Y:S01]  /*4270*/  LDC R96, c[0x0][0x268] ;  /* 0x00009a00ff607b82 */ /* 0x000ee20000000800 */
[----:B0-----:R-:W-:Y:S01]  /*4280*/  LEA.HI.X.SX32 R16, R85, R0, 0x1, P6 ;  /* 0x0000000055107211 */ /* 0x001fe200030f0eff */
[----:B------:R0:W-:Y:S01]  /*4290*/  STL [R1+0x824], R22 ;  /* 0x0008241601007387 */ /* 0x0001e20000100800 */
[----:B--2---:R-:W-:-:S03]  /*42a0*/  IADD3 R184, P6, R119, R8, RZ ;  /* 0x0000000877b87210 */ /* 0x004fc60007fde0ff */
[----:B------:R2:W-:Y:S01]  /*42b0*/  STL [R1+0x780], R16 ;  /* 0x0007801001007387 */ /* 0x0005e20000100800 */
[----:B-1----:R-:W-:Y:S01]  /*42c0*/  IMAD R161, R161, R44, RZ ;  /* 0x0000002ca1a17224 */ /* 0x002fe200078e02ff */
[----:B------:R-:W1:Y:S02]  /*42d0*/  LDC R98, c[0x0][0x268] ;  /* 0x00009a00ff627b82 */ /* 0x000e640000000800 */
[----:B------:R4:W-:Y:S01]  /*42e0*/  STL [R1+0x844], R184 ;  /* 0x000844b801007387 */ /* 0x0009e20000100800 */
[----:B0-----:R-:W-:Y:S02]  /*42f0*/  LEA.HI.X.SX32 R22, R87, R0, 0x1, P5 ;  /* 0x0000000057167211 */ /* 0x001fe400028f0eff */
[----:B--2---:R-:W-:-:S03]  /*4300*/  IADD3 R16, P5, R167, R8, RZ ;  /* 0x00000008a7107210 */ /* 0x004fc60007fbe0ff */
[----:B------:R0:W-:Y:S01]  /*4310*/  STL [R1+0x7a0], R22 ;  /* 0x0007a01601007387 */ /* 0x0001e20000100800 */
[----:B-----5:R-:W-:Y:S01]  /*4320*/  IMAD R165, R165, R46, RZ ;  /* 0x0000002ea5a57224 */ /* 0x020fe200078e02ff */
[----:B------:R-:W2:Y:S01]  /*4330*/  LDC R100, c[0x0][0x268] ;  /* 0x00009a00ff647b82 */ /* 0x000ea20000000800 */
[----:B----4-:R-:W-:Y:S01]  /*4340*/  LEA.HI.X.SX32 R184, R111, R0, 0x1, P3 ;  /* 0x000000006fb87211 */ /* 0x010fe200018f0eff */
[----:B------:R4:W-:Y:S01]  /*4350*/  STL [R1+0x864], R16 ;  /* 0x0008641001007387 */ /* 0x0009e20000100800 */
[----:B---3--:R-:W-:-:S03]  /*4360*/  IMAD R75, R96, 0x8, R45 ;  /* 0x00000008604b7824 */ /* 0x008fc600078e022d */
[----:B------:R3:W-:Y:S01]  /*4370*/  STL [R1+0x7c0], R184 ;  /* 0x0007c0b801007387 */ /* 0x0007e20000100800 */
[----:B0-----:R-:W-:Y:S01]  /*4380*/  IADD3 R22, P3, R121, R8, RZ ;  /* 0x0000000879167210 */ /* 0x001fe20007f7e0ff */
[----:B------:R-:W0:Y:S01]  /*4390*/  LDC R102, c[0x0][0x268] ;  /* 0x00009a00ff667b82 */ /* 0x000e220000000800 */
[----:B----4-:R-:W-:-:S03]  /*43a0*/  LEA.HI.X.SX32 R16, R113, R0, 0x1, P1 ;  /* 0x0000000071107211 */ /* 0x010fc600008f0eff */
[----:B------:R4:W-:Y:S01]  /*43b0*/  STL [R1+0x884], R22 ;  /* 0x0008841601007387 */ /* 0x0009e20000100800 */
[----:B-1----:R-:W-:Y:S01]  /*43c0*/  IMAD R97, R98, 0x4, R75 ;  /* 0x0000000462617824 */ /* 0x002fe200078e024b */
[----:B---3--:R-:W-:Y:S02]  /*43d0*/  IADD3 R184, P1, R123, R8, RZ ;  /* 0x000000087bb87210 */ /* 0x008fe40007f3e0ff */
[----:B------:R1:W-:Y:S01]  /*43e0*/  STL [R1+0x7e0], R16 ;  /* 0x0007e01001007387 */ /* 0x0003e20000100800 */
[----:B------:R-:W3:Y:S03]  /*43f0*/  LDC R104, c[0x0][0x268] ;  /* 0x00009a00ff687b82 */ /* 0x000ee60000000800 */
[----:B------:R5:W-:Y:S01]  /*4400*/  STL [R1+0x8a4], R184 ;  /* 0x0008a4b801007387 */ /* 0x000be20000100800 */
[----:B----4-:R-:W-:Y:S01]  /*4410*/  LEA.HI.X.SX32 R22, R115, R0, 0x1, P0 ;  /* 0x0000000073167211 */ /* 0x010fe200000f0eff */
[----:B--2---:R-:W-:-:S03]  /*4420*/  IMAD R39, R100, 0x4, R97 ;  /* 0x0000000464277824 */ /* 0x004fc600078e0261 */
[----:B------:R-:W2:Y:S01]  /*4430*/  LDC R106, c[0x0][0x268] ;  /* 0x00009a00ff6a7b82 */ /* 0x000ea20000000800 */
[----:B-1----:R-:W-:Y:S01]  /*4440*/  IADD3 R16, P0, R125, R8, RZ ;  /* 0x000000087d107210 */ /* 0x002fe20007f1e0ff */
[----:B------:R1:W-:Y:S01]  /*4450*/  STL [R1+0x800], R22 ;  /* 0x0008001601007387 */ /* 0x0003e20000100800 */
[----:B------:R-:W-:Y:S01]  /*4460*/  IMAD.SHL.U32 R115, R5, 0x10, RZ ;  /* 0x0000001005737824 */ /* 0x000fe200078e00ff */
[----:B-----5:R-:W-:Y:S02]  /*4470*/  LEA.HI.X.SX32 R184, R117, R0, 0x1, P4 ;  /* 0x0000000075b87211 */ /* 0x020fe400020f0eff */
[----:B------:R4:W-:Y:S01]  /*4480*/  STL [R1+0x8c4], R16 ;  /* 0x0008c41001007387 */ /* 0x0009e20000100800 */
[----:B0-----:R-:W-:Y:S01]  /*4490*/  IMAD R41, R102, 0x8, R39 ;  /* 0x0000000866297824 */ /* 0x001fe200078e0227 */
[----:B------:R-:W0:Y:S01]  /*44a0*/  LDC R108, c[0x0][0x268] ;  /* 0x00009a00ff6c7b82 */ /* 0x000e220000000800 */
[----:B------:R-:W-:Y:S01]  /*44b0*/  IMAD R117, R5, 0x12, RZ ;  /* 0x0000001205757824 */ /* 0x000fe200078e02ff */
[----:B------:R5:W-:Y:S01]  /*44c0*/  STL [R1+0x820], R184 ;  /* 0x000820b801007387 */ /* 0x000be20000100800 */
[----:B------:R-:W-:-:S02]  /*44d0*/  SHF.R.S32.HI R174, RZ, 0x1f, R115 ;  /* 0x0000001fffae7819 */ /* 0x000fc40000011473 */
[----:B-1----:R-:W-:Y:S02]  /*44e0*/  IADD3 R22, P4, R153, R8, RZ ;  /* 0x0000000899167210 */ /* 0x002fe40007f9e0ff */
[----:B------:R-:W-:Y:S01]  /*44f0*/  SHF.R.S32.HI R179, RZ, 0x1f, R117 ;  /* 0x0000001fffb37819 */ /* 0x000fe20000011475 */
[----:B------:R-:W1:Y:S01]  /*4500*/  LDC R110, c[0x0][0x268] ;  /* 0x00009a00ff6e7b82 */ /* 0x000e620000000800 */
[----:B----4-:R-:W-:Y:S01]  /*4510*/  LEA.HI.X.SX32 R16, R119, R0, 0x1, P6 ;  /* 0x0000000077107211 */ /* 0x010fe200030f0eff */
[----:B------:R4:W-:Y:S01]  /*4520*/  STL [R1+0x8e4], R22 ;  /* 0x0008e41601007387 */ /* 0x0009e20000100800 */
[----:B---3--:R-:W-:Y:S01]  /*4530*/  IMAD R95, R104, 0x4, R41 ;  /* 0x00000004685f7824 */ /* 0x008fe200078e0229 */
[----:B-----5:R-:W-:Y:S01]  /*4540*/  IADD3 R184, P6, R157, R8, RZ ;  /* 0x000000089db87210 */ /* 0x020fe20007fde0ff */
[----:B------:R-:W-:Y:S01]  /*4550*/  IMAD R119, R5, 0x14, RZ ;  /* 0x0000001405777824 */ /* 0x000fe200078e02ff */
[----:B------:R3:W-:Y:S02]  /*4560*/  STL [R1+0x840], R16 ;  /* 0x0008401001007387 */ /* 0x0007e40000100800 */
[----:B------:R-:W5:Y:S01]  /*4570*/  LDC R112, c[0x0][0x268] ;  /* 0x00009a00ff707b82 */ /* 0x000f620000000800 */
[----:B--2---:R-:W-:Y:S01]  /*4580*/  IMAD R37, R106, 0x4, R95 ;  /* 0x000000046a257824 */ /* 0x004fe200078e025f */
[----:B------:R2:W-:Y:S01]  /*4590*/  STL [R1+0x904], R184 ;  /* 0x000904b801007387 */ /* 0x0005e20000100800 */
[----:B------:R-:W-:-:S02]  /*45a0*/  SHF.R.S32.HI R182, RZ, 0x1f, R119 ;  /* 0x0000001fffb67819 */ /* 0x000fc40000011477 */
[----:B----4-:R-:W-:Y:S01]  /*45b0*/  LEA.HI.X.SX32 R22, R167, R0, 0x1, P5 ;  /* 0x00000000a7167211 */ /* 0x010fe200028f0eff */
[----:B------:R-:W-:Y:S01]  /*45c0*/  IMAD R167, R5, 0x37, RZ ;  /* 0x0000003705a77824 */ /* 0x000fe200078e02ff */
[----:B---3--:R-:W-:Y:S01]  /*45d0*/  IADD3 R16, P5, R161, R8, RZ ;  /* 0x00000008a1107210 */ /* 0x008fe20007fbe0ff */
[----:B------:R-:W3:Y:S02]  /*45e0*/  LDC R114, c[0x0][0x268] ;  /* 0x00009a00ff727b82 */ /* 0x000ee40000000800 */
[----:B------:R4:W-:Y:S01]  /*45f0*/  STL [R1+0x860], R22 ;  /* 0x0008601601007387 */ /* 0x0009e20000100800 */
[----:B0-----:R-:W-:Y:S01]  /*4600*/  IMAD R73, R108, 0x8, R37 ;  /* 0x000000086c497824 */ /* 0x001fe200078e0225 */
[----:B--2---:R-:W-:Y:S01]  /*4610*/  LEA.HI.X.SX32 R184, R121, R0, 0x1, P3 ;  /* 0x0000000079b87211 */ /* 0x004fe200018f0eff */
[----:B------:R-:W-:Y:S01]  /*4620*/  IMAD R121, R5, 0x16, RZ ;  /* 0x0000001605797824 */ /* 0x000fe200078e02ff */
[----:B------:R0:W-:Y:S01]  /*4630*/  STL [R1+0x954], R16 ;  /* 0x0009541001007387 */ /* 0x0001e20000100800 */
[----:B------:R-:W-:Y:S01]  /*4640*/  SHF.R.S32.HI R217, RZ, 0x1f, R167 ;  /* 0x0000001fffd97819 */ /* 0x000fe200000114a7 */
[----:B-1----:R-:W-:Y:S01]  /*4650*/  IMAD R93, R110, 0x4, R73 ;  /* 0x000000046e5d7824 */ /* 0x002fe200078e0249 */
[----:B------:R-:W1:Y:S01]  /*4660*/  LDC R116, c[0x0][0x268] ;  /* 0x00009a00ff747b82 */ /* 0x000e620000000800 */
[----:B------:R2:W-:Y:S01]  /*4670*/  STL [R1+0x880], R184 ;  /* 0x000880b801007387 */ /* 0x0005e20000100800 */
[----:B------:R-:W-:-:S02]  /*4680*/  CS2R R110, SRZ ;  /* 0x00000000006e7805 */ /* 0x000fc4000001ff00 */
[----:B----4-:R-:W-:Y:S02]  /*4690*/  IADD3 R22, P3, R165, R8, RZ ;  /* 0x00000008a5167210 */ /* 0x010fe40007f7e0ff */
[----:B0-----:R-:W-:-:S03]  /*46a0*/  LEA.HI.X.SX32 R16, R123, R0, 0x1, P1 ;  /* 0x000000007b107211 */ /* 0x001fc600008f0eff */
[----:B------:R0:W-:Y:S01]  /*46b0*/  STL [R1+0x95c], R22 ;  /* 0x00095c1601007387 */ /* 0x0001e20000100800 */
[----:B------:R-:W4:Y:S01]  /*46c0*/  LDC R118, c[0x0][0x268] ;  /* 0x00009a00ff767b82 */ /* 0x000f220000000800 */
[----:B-----5:R-:W-:Y:S01]  /*46d0*/  IMAD R35, R112, 0x4, R93 ;  /* 0x0000000470237824 */ /* 0x020fe200078e025d */
[----:B--2---:R-:W-:Y:S01]  /*46e0*/  IADD3 R184, P1, R55, R8, RZ ;  /* 0x0000000837b87210 */ /* 0x004fe20007f3e0ff */
[----:B------:R2:W-:Y:S01]  /*46f0*/  STL [R1+0x8a0], R16 ;  /* 0x0008a01001007387 */ /* 0x0005e20000100800 */
[----:B------:R-:W-:Y:S01]  /*4700*/  IMAD R123, R5, 0x18, RZ ;  /* 0x00000018057b7824 */ /* 0x000fe200078e02ff */
[----:B------:R-:W-:Y:S02]  /*4710*/  CS2R R112, SRZ ;  /* 0x0000000000707805 */ /* 0x000fe4000001ff00 */
[----:B------:R5:W-:Y:S01]  /*4720*/  STL [R1+0x56c], R184 ;  /* 0x00056cb801007387 */ /* 0x000be20000100800 */
[----:B------:R-:W4:Y:S01]  /*4730*/  LDC R120, c[0x0][0x268] ;  /* 0x00009a00ff787b82 */ /* 0x000f220000000800 */
[----:B0-----:R-:W-:Y:S01]  /*4740*/  LEA.HI.X.SX32 R22, R125, R0, 0x1, P0 ;  /* 0x000000007d167211 */ /* 0x001fe200000f0eff */
[----:B---3--:R-:W-:-:S02]  /*4750*/  IMAD R71, R114, 0x8, R35 ;  /* 0x0000000872477824 */ /* 0x008fc400078e0223 */
[----:B------:R-:W-:Y:S01]  /*4760*/  IMAD.SHL.U32 R114, R5, 0x2, RZ ;  /* 0x0000000205727824 */ /* 0x000fe200078e00ff */
[----:B--2---:R-:W-:Y:S01]  /*4770*/  IADD3 R16, P0, R57, R8, RZ ;  /* 0x0000000839107210 */ /* 0x004fe20007f1e0ff */
[----:B------:R0:W-:Y:S01]  /*4780*/  STL [R1+0x8c0], R22 ;  /* 0x0008c01601007387 */ /* 0x0001e20000100800 */
[----:B-1----:R-:W-:Y:S01]  /*4790*/  IMAD R91, R116, 0x4, R71 ;  /* 0x00000004745b7824 */ /* 0x002fe200078e0247 */
[----:B------:R-:W1:Y:S01]  /*47a0*/  LDC R122, c[0x0][0x268] ;  /* 0x00009a00ff7a7b82 */ /* 0x000e620000000800 */
[----:B-----5:R-:W-:Y:S01]  /*47b0*/  LEA.HI.X.SX32 R184, R153, R0, 0x1, P4 ;  /* 0x0000000099b87211 */ /* 0x020fe200020f0eff */
[----:B------:R2:W-:Y:S01]  /*47c0*/  STL [R1+0x574], R16 ;  /* 0x0005741001007387 */ /* 0x0005e20000100800 */
[C---:B------:R-:W-:Y:S02]  /*47d0*/  IMAD R116, R5.reuse, 0x11, RZ ;  /* 0x0000001105747824 */ /* 0x040fe400078e02ff */
[C---:B------:R-:W-:Y:S01]  /*47e0*/  IMAD R125, R5.reuse, 0x1a, RZ ;  /* 0x0000001a057d7824 */ /* 0x040fe200078e02ff */
[----:B------:R3:W-:Y:S01]  /*47f0*/  STL [R1+0x8e0], R184 ;  /* 0x0008e0b801007387 */ /* 0x0007e20000100800 */
[----:B------:R-:W-:Y:S01]  /*4800*/  IMAD R153, R5, 0x2f, RZ ;  /* 0x0000002f05997824 */ /* 0x000fe200078e02ff */
[----:B0-----:R-:W-:Y:S01]  /*4810*/  IADD3 R22, P4, R81, R8, RZ ;  /* 0x0000000851167210 */ /* 0x001fe20007f9e0ff */
[----:B------:R-:W0:Y:S01]  /*4820*/  LDC R124, c[0x0][0x268] ;  /* 0x00009a00ff7c7b82 */ /* 0x000e220000000800 */
[----:B----4-:R-:W-:Y:S01]  /*4830*/  IMAD R31, R118, 0x4, R91 ;  /* 0x00000004761f7824 */ /* 0x010fe200078e025b */
[----:B------:R-:W-:Y:S01]  /*4840*/  SHF.R.S32.HI R177, RZ, 0x1f, R116 ;  /* 0x0000001fffb17819 */ /* 0x000fe20000011474 */
[----:B------:R-:W-:Y:S01]  /*4850*/  IMAD R118, R5, 0x13, RZ ;  /* 0x0000001305767824 */ /* 0x000fe200078e02ff */
[----:B--2---:R-:W-:Y:S01]  /*4860*/  LEA.HI.X.SX32 R16, R157, R0, 0x1, P6 ;  /* 0x000000009d107211 */ /* 0x004fe200030f0eff */
[----:B------:R2:W-:Y:S01]  /*4870*/  STL [R1+0x584], R22 ;  /* 0x0005841601007387 */ /* 0x0005e20000100800 */
[----:B------:R-:W-:Y:S01]  /*4880*/  IMAD R157, R5, 0x31, RZ ;  /* 0x00000031059d7824 */ /* 0x000fe200078e02ff */
[----:B---3--:R-:W-:Y:S01]  /*4890*/  IADD3 R184, P6, R107, R8, RZ ;  /* 0x000000086bb87210 */ /* 0x008fe20007fde0ff */
[----:B------:R-:W3:Y:S01]  /*48a0*/  LDC R126, c[0x0][0x268] ;  /* 0x00009a00ff7e7b82 */ /* 0x000ee20000000800 */
[----:B------:R4:W-:Y:S01]  /*48b0*/  STL [R1+0x900], R16 ;  /* 0x0009001001007387 */ /* 0x0009e20000100800 */
[----:B------:R-:W-:Y:S01]  /*48c0*/  IMAD R33, R120, 0x8, R31 ;  /* 0x0000000878217824 */ /* 0x000fe200078e021f */
[----:B------:R-:W-:Y:S01]  /*48d0*/  SHF.R.S32.HI R181, RZ, 0x1f, R118 ;  /* 0x0000001fffb57819 */ /* 0x000fe20000011476 */
[----:B------:R-:W-:Y:S01]  /*48e0*/  IMAD R120, R5, 0x15, RZ ;  /* 0x0000001505787824 */ /* 0x000fe200078e02ff */
[----:B------:R5:W-:Y:S01]  /*48f0*/  STL [R1+0x5a4], R184 ;  /* 0x0005a4b801007387 */ /* 0x000be20000100800 */
[----:B------:R-:W-:Y:S01]  /*4900*/  SHF.R.S32.HI R188, RZ, 0x1f, R125 ;  /* 0x0000001fffbc7819 */ /* 0x000fe2000001147d */
[----:B-1----:R-:W-:Y:S01]  /*4910*/  IMAD R89, R122, 0x4, R33 ;  /* 0x000000047a597824 */ /* 0x002fe200078e0221 */
[----:B--2---:R-:W-:Y:S01]  /*4920*/  LEA.HI.X.SX32 R22, R161, R0, 0x1, P5 ;  /* 0x00000000a1167211 */ /* 0x004fe200028f0eff */
[----:B------:R-:W1:Y:S01]  /*4930*/  LDC R128, c[0x0][0x268] ;  /* 0x00009a00ff807b82 */ /* 0x000e620000000800 */
[----:B------:R-:W-:Y:S01]  /*4940*/  IMAD R122, R5, 0x17, RZ ;  /* 0x00000017057a7824 */ /* 0x000fe200078e02ff */
[----:B----4-:R-:W-:-:S02]  /*4950*/  IADD3 R16, P5, R109, R8, RZ ;  /* 0x000000086d107210 */ /* 0x010fc40007fbe0ff */
[----:B------:R2:W-:Y:S01]  /*4960*/  STL [R1+0x948], R22 ;  /* 0x0009481601007387 */ /* 0x0005e20000100800 */
[----:B------:R-:W-:Y:S02]  /*4970*/  SHF.R.S32.HI R183, RZ, 0x1f, R120 ;  /* 0x0000001fffb77819 */ /* 0x000fe40000011478 */
[-C--:B-----5:R-:W-:Y:S01]  /*4980*/  LEA.HI.X.SX32 R184, R165, R0.reuse, 0x1, P3 ;  /* 0x00000000a5b87211 */ /* 0x0a0fe200018f0eff */
[----:B------:R4:W-:Y:S01]  /*4990*/  STL [R1+0x5c4], R16 ;  /* 0x0005c41001007387 */ /* 0x0009e20000100800 */
[----:B------:R-:W5:Y:S01]  /*49a0*/  LDC R130, c[0x0][0x268] ;  /* 0x00009a00ff827b82 */ /* 0x000f620000000800 */
[----:B0-----:R-:W-:Y:S01]  /*49b0*/  IMAD R87, R124, 0x4, R89 ;  /* 0x000000047c577824 */ /* 0x001fe200078e0259 */
[----:B------:R-:W-:Y:S01]  /*49c0*/  SHF.R.S32.HI R209, RZ, 0x1f, R153 ;  /* 0x0000001fffd17819 */ /* 0x000fe20000011499 */
[----:B------:R0:W-:Y:S01]  /*49d0*/  STL [R1+0x958], R184 ;  /* 0x000958b801007387 */ /* 0x0001e20000100800 */
[----:B------:R-:W-:Y:S01]  /*49e0*/  IMAD R124, R5, 0x19, RZ ;  /* 0x00000019057c7824 */ /* 0x000fe200078e02ff */
[-C--:B--2---:R-:W-:Y:S01]  /*49f0*/  LEA.HI.X.SX32 R22, R55, R0.reuse, 0x1, P1 ;  /* 0x0000000037167211 */ /* 0x084fe200008f0eff */
[----:B---3--:R-:W-:Y:S01]  /*4a00*/  IMAD R69, R126, 0x8, R87 ;  /* 0x000000087e457824 */ /* 0x008fe200078e0257 */
[----:B------:R-:W-:Y:S01]  /*4a10*/  SHF.R.S32.HI R211, RZ, 0x1f, R157 ;  /* 0x0000001fffd37819 */ /* 0x000fe2000001149d */
[----:B------:R-:W2:Y:S01]  /*4a20*/  LDC R132, c[0x0][0x268] ;  /* 0x00009a00ff847b82 */ /* 0x000ea20000000800 */
[-C--:B----4-:R-:W-:Y:S01]  /*4a30*/  LEA.HI.X.SX32 R16, R57, R0.reuse, 0x1, P0 ;  /* 0x0000000039107211 */ /* 0x090fe200000f0eff */
[----:B------:R3:W-:Y:S01]  /*4a40*/  STL [R1+0x568], R22 ;  /* 0x0005681601007387 */ /* 0x0007e20000100800 */
[C---:B------:R-:W-:Y:S01]  /*4a50*/  IMAD R126, R5.reuse, 0x1b, RZ ;  /* 0x0000001b057e7824 */ /* 0x040fe200078e02ff */
[----:B------:R-:W-:Y:S01]  /*4a60*/  SHF.R.S32.HI R187, RZ, 0x1f, R124 ;  /* 0x0000001fffbb7819 */ /* 0x000fe2000001147c */
[----:B------:R-:W-:Y:S01]  /*4a70*/  IMAD R165, R5, 0x36, RZ ;  /* 0x0000003605a57824 */ /* 0x000fe200078e02ff */
[-C--:B0-----:R-:W-:Y:S01]  /*4a80*/  LEA.HI.X.SX32 R184, R81, R0.reuse, 0x1, P4 ;  /* 0x0000000051b87211 */ /* 0x081fe200020f0eff */
[----:B------:R0:W-:Y:S01]  /*4a90*/  STL [R1+0x570], R16 ;  /* 0x0005701001007387 */ /* 0x0001e20000100800 */
[----:B------:R-:W4:Y:S01]  /*4aa0*/  LDC R134, c[0x0][0x268] ;  /* 0x00009a00ff867b82 */ /* 0x000f220000000800 */
[----:B-1----:R-:W-:Y:S01]  /*4ab0*/  IMAD R67, R128, 0x4, R69 ;  /* 0x0000000480437824 */ /* 0x002fe200078e0245 */
[----:B------:R-:W-:Y:S01]  /*4ac0*/  SHF.R.S32.HI R189, RZ, 0x1f, R126 ;  /* 0x0000001fffbd7819 */ /* 0x000fe2000001147e */
[----:B------:R1:W-:Y:S01]  /*4ad0*/  STL [R1+0x580], R184 ;  /* 0x000580b801007387 */ /* 0x0003e20000100800 */
[----:B---3--:R-:W-:Y:S01]  /*4ae0*/  LEA.HI.X.SX32 R22, R107, R0, 0x1, P6 ;  /* 0x000000006b167211 */ /* 0x008fe200030f0eff */
[----:B------:R-:W-:Y:S01]  /*4af0*/  IMAD R128, R5, 0x1d, RZ ;  /* 0x0000001d05807824 */ /* 0x000fe200078e02ff */
[----:B------:R-:W-:-:S02]  /*4b00*/  LOP3.LUT P6, RZ, R231, 0x1, RZ, 0xc0, !PT ;  /* 0x00000001e7ff7812 */ /* 0x000fc400078cc0ff */
[----:B------:R-:W-:Y:S01]  /*4b10*/  CS2R R106, SRZ ;  /* 0x00000000006a7805 */ /* 0x000fe2000001ff00 */
[----:B------:R-:W3:Y:S01]  /*4b20*/  LDC R138, c[0x0][0x268] ;  /* 0x00009a00ff8a7b82 */ /* 0x000ee20000000800 */
[----:B0-----:R-:W-:Y:S01]  /*4b30*/  LEA.HI.X.SX32 R16, R109, R0, 0x1, P5 ;  /* 0x000000006d107211 */ /* 0x001fe200028f0eff */
[----:B------:R0:W-:Y:S01]  /*4b40*/  STL [R1+0x5a0], R22 ;  /* 0x0005a01601007387 */ /* 0x0001e20000100800 */
[----:B-----5:R-:W-:Y:S01]  /*4b50*/  IMAD R85, R130, 0x4, R67 ;  /* 0x0000000482557824 */ /* 0x020fe200078e0243 */
[----:B------:R-:W-:Y:S01]  /*4b60*/  SHF.R.S32.HI R191, RZ, 0x1f, R128 ;  /* 0x0000001fffbf7819 */ /* 0x000fe20000011480 */
[----:B------:R-:W-:Y:S01]  /*4b70*/  IMAD R130, R5, 0x1f, RZ ;  /* 0x0000001f05827824 */ /* 0x000fe200078e02ff */
[-C--:B-1----:R-:W-:Y:S01]  /*4b80*/  IADD3 R184, P0, R79, R8.reuse, RZ ;  /* 0x000000084fb87210 */ /* 0x082fe20007f1e0ff */
[----:B------:R1:W-:Y:S01]  /*4b90*/  STL [R1+0x5c0], R16 ;  /* 0x0005c01001007387 */ /* 0x0003e20000100800 */
[----:B------:R-:W5:Y:S01]  /*4ba0*/  LDC R140, c[0x0][0x268] ;  /* 0x00009a00ff8c7b82 */ /* 0x000f620000000800 */
[----:B--2---:R-:W-:Y:S01]  /*4bb0*/  IMAD R65, R132, 0x8, R85 ;  /* 0x0000000884417824 */ /* 0x004fe200078e0255 */
[----:B------:R-:W-:Y:S01]  /*4bc0*/  SHF.R.S32.HI R193, RZ, 0x1f, R130 ;  /* 0x0000001fffc17819 */ /* 0x000fe20000011482 */
[----:B------:R2:W-:Y:S01]  /*4bd0*/  STL [R1+0x57c], R184 ;  /* 0x00057cb801007387 */ /* 0x0005e20000100800 */
[----:B0-----:R-:W-:Y:S01]  /*4be0*/  IADD3 R22, P1, R103, R8, RZ ;  /* 0x0000000867167210 */ /* 0x001fe20007f3e0ff */
[----:B------:R-:W-:Y:S01]  /*4bf0*/  IMAD R132, R5, 0x21, RZ ;  /* 0x0000002105847824 */ /* 0x000fe200078e02ff */
[----:B------:R-:W-:-:S02]  /*4c00*/  SHF.R.S32.HI R216, RZ, 0x1f, R165 ;  /* 0x0000001fffd87819 */ /* 0x000fc400000114a5 */
[----:B------:R-:W-:Y:S01]  /*4c10*/  CS2R R108, SRZ ;  /* 0x00000000006c7805 */ /* 0x000fe2000001ff00 */
[----:B------:R-:W0:Y:S01]  /*4c20*/  LDC R142, c[0x0][0x268] ;  /* 0x00009a00ff8e7b82 */ /* 0x000e220000000800 */
[----:B-1----:R-:W-:Y:S01]  /*4c30*/  IADD3 R16, P3, R105, R8, RZ ;  /* 0x0000000869107210 */ /* 0x002fe20007f7e0ff */
[----:B------:R1:W-:Y:S01]  /*4c40*/  STL [R1+0x58c], R22 ;  /* 0x00058c1601007387 */ /* 0x0003e20000100800 */
[----:B----4-:R-:W-:Y:S01]  /*4c50*/  IMAD R63, R134, 0x4, R65 ;  /* 0x00000004863f7824 */ /* 0x010fe200078e0241 */
[----:B------:R-:W-:Y:S01]  /*4c60*/  SHF.R.S32.HI R195, RZ, 0x1f, R132 ;  /* 0x0000001fffc37819 */ /* 0x000fe20000011484 */
[----:B------:R-:W-:Y:S01]  /*4c70*/  IMAD R134, R5, 0x23, RZ ;  /* 0x0000002305867824 */ /* 0x000fe200078e02ff */
[-C--:B--2---:R-:W-:Y:S01]  /*4c80*/  LEA.HI.X.SX32 R184, R79, R0.reuse, 0x1, P0 ;  /* 0x000000004fb87211 */ /* 0x084fe200000f0eff */
[----:B------:R2:W-:Y:S01]  /*4c90*/  STL [R1+0x594], R16 ;  /* 0x0005941001007387 */ /* 0x0005e20000100800 */
[----:B------:R-:W4:Y:S01]  /*4ca0*/  LDC R144, c[0x0][0x268] ;  /* 0x00009a00ff907b82 */ /* 0x000f220000000800 */
[----:B---3--:R-:W-:Y:S01]  /*4cb0*/  IMAD R83, R138, 0x4, R63 ;  /* 0x000000048a537824 */ /* 0x008fe200078e023f */
[----:B------:R-:W-:Y:S01]  /*4cc0*/  SHF.R.S32.HI R138, RZ, 0x7, R231 ;  /* 0x00000007ff8a7819 */ /* 0x000fe200000114e7 */
[----:B------:R3:W-:Y:S01]  /*4cd0*/  STL [R1+0x578], R184 ;  /* 0x000578b801007387 */ /* 0x0007e20000100800 */
[----:B-1----:R-:W-:-:S02]  /*4ce0*/  LEA.HI.X.SX32 R22, R103, R0, 0x1, P1 ;  /* 0x0000000067167211 */ /* 0x002fc400008f0eff */
[----:B------:R-:W-:Y:S02]  /*4cf0*/  CS2R R102, SRZ ;  /* 0x0000000000667805 */ /* 0x000fe4000001ff00 */
[----:B------:R-:W-:Y:S01]  /*4d00*/  SGXT R138, R138, 0x1 ;  /* 0x000000018a8a781a */ /* 0x000fe20000000200 */
[----:B------:R-:W1:Y:S01]  /*4d10*/  LDC R146, c[0x0][0x268] ;  /* 0x00009a00ff927b82 */ /* 0x000e620000000800 */
[----:B--2---:R-:W-:Y:S01]  /*4d20*/  LEA.HI.X.SX32 R16, R105, R0, 0x1, P3 ;  /* 0x0000000069107211 */ /* 0x004fe200018f0eff */
[----:B------:R2:W-:Y:S01]  /*4d30*/  STL [R1+0x588], R22 ;  /* 0x0005881601007387 */ /* 0x0005e20000100800 */
[----:B-----5:R-:W-:Y:S01]  /*4d40*/  IMAD R61, R140, 0x8, R83 ;  /* 0x000000088c3d7824 */ /* 0x020fe200078e0253 */
[----:B------:R-:W-:Y:S01]  /*4d50*/  SHF.R.S32.HI R197, RZ, 0x1f, R134 ;  /* 0x0000001fffc57819 */ /* 0x000fe20000011486 */
[----:B------:R-:W-:Y:S01]  /*4d60*/  IMAD R140, R5, 0x27, RZ ;  /* 0x00000027058c7824 */ /* 0x000fe200078e02ff */
[-C--:B---3--:R-:W-:Y:S01]  /*4d70*/  IADD3 R184, P0, R101, R8.reuse, RZ ;  /* 0x0000000865b87210 */ /* 0x088fe20007f1e0ff */
[----:B------:R3:W-:Y:S01]  /*4d80*/  STL [R1+0x590], R16 ;  /* 0x0005901001007387 */ /* 0x0007e20000100800 */
[----:B------:R-:W5:Y:S01]  /*4d90*/  LDC R148, c[0x0][0x268] ;  /* 0x00009a00ff947b82 */ /* 0x000f620000000800 */
[----:B0-----:R-:W-:Y:S01]  /*4da0*/  IMAD R59, R142, 0x4, R61 ;  /* 0x000000048e3b7824 */ /* 0x001fe200078e023d */
[----:B------:R-:W-:Y:S01]  /*4db0*/  SHF.R.S32.HI R201, RZ, 0x1f, R140 ;  /* 0x0000001fffc97819 */ /* 0x000fe2000001148c */
[----:B------:R0:W-:Y:S01]  /*4dc0*/  STL [R1+0x59c], R184 ;  /* 0x00059cb801007387 */ /* 0x0001e20000100800 */
[----:B--2---:R-:W-:Y:S01]  /*4dd0*/  IADD3 R22, P1, R53, R8, RZ ;  /* 0x0000000835167210 */ /* 0x004fe20007f3e0ff */
[----:B------:R-:W-:Y:S01]  /*4de0*/  IMAD R142, R5, 0x28, RZ ;  /* 0x00000028058e7824 */ /* 0x000fe200078e02ff */
[----:B------:R-:W-:-:S02]  /*4df0*/  CS2R R104, SRZ ;  /* 0x0000000000687805 */ /* 0x000fc4000001ff00 */
[----:B------:R-:W2:Y:S01]  /*4e00*/  LDC R94, c[0x0][0x268] ;  /* 0x00009a00ff5e7b82 */ /* 0x000ea20000000800 */
[----:B---3--:R-:W-:Y:S01]  /*4e10*/  IADD3 R16, P3, R49, R8, RZ ;  /* 0x0000000831107210 */ /* 0x008fe20007f7e0ff */
[----:B------:R3:W-:Y:S01]  /*4e20*/  STL [R1+0x5ac], R22 ;  /* 0x0005ac1601007387 */ /* 0x0007e20000100800 */
[----:B----4-:R-:W-:Y:S01]  /*4e30*/  IMAD R81, R144, 0x4, R59 ;  /* 0x0000000490517824 */ /* 0x010fe200078e023b */
[----:B------:R-:W-:Y:S02]  /*4e40*/  SHF.R.S32.HI R202, RZ, 0x1f, R142 ;  /* 0x0000001fffca7819 */ /* 0x000fe4000001148e */
[-C--:B0-----:R-:W-:Y:S01]  /*4e50*/  LEA.HI.X.SX32 R184, R101, R0.reuse, 0x1, P0 ;  /* 0x0000000065b87211 */ /* 0x081fe200000f0eff */
[----:B------:R0:W-:Y:S01]  /*4e60*/  STL [R1+0x5b4], R16 ;  /* 0x0005b41001007387 */ /* 0x0001e20000100800 */
[----:B------:R-:W4:Y:S01]  /*4e70*/  LDC R92, c[0x0][0x268] ;  /* 0x00009a00ff5c7b82 */ /* 0x000f220000000800 */
[----:B-1----:R-:W-:Y:S01]  /*4e80*/  IMAD R57, R146, 0x8, R81 ;  /* 0x0000000892397824 */ /* 0x002fe200078e0251 */
[----:B------:R-:W-:Y:S01]  /*4e90*/  CS2R R100, SRZ ;  /* 0x0000000000647805 */ /* 0x000fe2000001ff00 */
[----:B------:R1:W-:Y:S01]  /*4ea0*/  STL [R1+0x598], R184 ;  /* 0x000598b801007387 */ /* 0x0003e20000100800 */
[----:B---3--:R-:W-:-:S04]  /*4eb0*/  LEA.HI.X.SX32 R22, R53, R0, 0x1, P1 ;  /* 0x0000000035167211 */ /* 0x008fc800008f0eff */
[----:B------:R-:W3:Y:S01]  /*4ec0*/  LDC R90, c[0x0][0x268] ;  /* 0x00009a00ff5a7b82 */ /* 0x000ee20000000800 */
[----:B0-----:R-:W-:Y:S01]  /*4ed0*/  LEA.HI.X.SX32 R16, R49, R0, 0x1, P3 ;  /* 0x0000000031107211 */ /* 0x001fe200018f0eff */
[----:B------:R0:W-:Y:S01]  /*4ee0*/  STL [R1+0x5a8], R22 ;  /* 0x0005a81601007387 */ /* 0x0001e20000100800 */
[----:B-----5:R-:W-:Y:S01]  /*4ef0*/  IMAD R55, R148, 0x4, R57 ;  /* 0x0000000494377824 */ /* 0x020fe200078e0239 */
[-C--:B-1----:R-:W-:Y:S02]  /*4f00*/  IADD3 R184, P0, R99, R8.reuse, RZ ;  /* 0x0000000863b87210 */ /* 0x082fe40007f1e0ff */
[----:B------:R1:W-:Y:S01]  /*4f10*/  STL [R1+0x5b0], R16 ;  /* 0x0005b01001007387 */ /* 0x0003e20000100800 */
[----:B------:R-:W-:Y:S01]  /*4f20*/  IMAD R148, R5, 0x2c, RZ ;  /* 0x0000002c05947824 */ /* 0x000fe200078e02ff */
[----:B------:R-:W5:Y:S01]  /*4f30*/  LDC R88, c[0x0][0x268] ;  /* 0x00009a00ff587b82 */ /* 0x000f620000000800 */
[----:B--2---:R-:W-:Y:S01]  /*4f40*/  IMAD R79, R94, 0x4, R55 ;  /* 0x000000045e4f7824 */ /* 0x004fe200078e0237 */
[----:B------:R2:W-:Y:S01]  /*4f50*/  STL [R1+0x5bc], R184 ;  /* 0x0005bcb801007387 */ /* 0x0005e20000100800 */
[----:B0-----:R-:W-:-:S02]  /*4f60*/  IADD3 R22, P1, R77, R8, RZ ;  /* 0x000000084d167210 */ /* 0x001fc40007f3e0ff */
[----:B------:R-:W-:Y:S02]  /*4f70*/  SHF.R.S32.HI R206, RZ, 0x1f, R148 ;  /* 0x0000001fffce7819 */ /* 0x000fe40000011494 */
[----:B-1----:R-:W-:Y:S01]  /*4f80*/  IADD3 R16, P3, R47, R8, RZ ;  /* 0x000000082f107210 */ /* 0x002fe20007f7e0ff */
[----:B------:R0:W-:Y:S01]  /*4f90*/  STL [R1+0x5cc], R22 ;  /* 0x0005cc1601007387 */ /* 0x0001e20000100800 */
[----:B------:R-:W1:Y:S01]  /*4fa0*/  LDC R86, c[0x0][0x268] ;  /* 0x00009a00ff567b82 */ /* 0x000e620000000800 */
[----:B----4-:R-:W-:Y:S01]  /*4fb0*/  IMAD R53, R92, 0x8, R79 ;  /* 0x000000085c357824 */ /* 0x010fe200078e024f */
[-C--:B--2---:R-:W-:Y:S01]  /*4fc0*/  LEA.HI.X.SX32 R184, R99, R0.reuse, 0x1, P0 ;  /* 0x0000000063b87211 */ /* 0x084fe200000f0eff */
[----:B------:R2:W-:Y:S01]  /*4fd0*/  STL [R1+0x5d4], R16 ;  /* 0x0005d41001007387 */ /* 0x0005e20000100800 */
[----:B------:R-:W-:Y:S01]  /*4fe0*/  CS2R R98, SRZ ;  /* 0x0000000000627805 */ /* 0x000fe2000001ff00 */
[----:B---3--:R-:W-:Y:S02]  /*4ff0*/  IMAD R49, R90, 0x4, R53 ;  /* 0x000000045a317824 */ /* 0x008fe400078e0235 */
[----:B------:R3:W-:Y:S01]  /*5000*/  STL [R1+0x5b8], R184 ;  /* 0x0005b8b801007387 */ /* 0x0007e20000100800 */
[----:B------:R-:W4:Y:S01]  /*5010*/  LDC R84, c[0x0][0x268] ;  /* 0x00009a00ff547b82 */ /* 0x000f220000000800 */
[----:B0-----:R-:W-:-:S02]  /*5020*/  LEA.HI.X.SX32 R22, R77, R0, 0x1, P1 ;  /* 0x000000004d167211 */ /* 0x001fc400008f0eff */
[----:B--2---:R-:W-:-:S03]  /*5030*/  LEA.HI.X.SX32 R16, R47, R0, 0x1, P3 ;  /* 0x000000002f107211 */ /* 0x004fc600018f0eff */
[----:B------:R0:W-:Y:S01]  /*5040*/  STL [R1+0x5c8], R22 ;  /* 0x0005c81601007387 */ /* 0x0001e20000100800 */
[----:B-----5:R-:W-:Y:S01]  /*5050*/  IMAD R77, R88, 0x4, R49 ;  /* 0x00000004584d7824 */ /* 0x020fe200078e0231 */
[----:B------:R-:W2:Y:S01]  /*5060*/  LDC R82, c[0x0][0x268] ;  /* 0x00009a00ff527b82 */ /* 0x000ea20000000800 */
[-C--:B---3--:R-:W-:Y:S01]  /*5070*/  IADD3 R184, P0, R45, R8.reuse, RZ ;  /* 0x000000082db87210 */ /* 0x088fe20007f1e0ff */
[----:B------:R3:W-:Y:S04]  /*5080*/  STL [R1+0x5d0], R16 ;  /* 0x0005d01001007387 */ /* 0x0007e80000100800 */
[----:B------:R5:W-:Y:S01]  /*5090*/  STL [R1+0x5dc], R184 ;  /* 0x0005dcb801007387 */ /* 0x000be20000100800 */
[-C--:B0-----:R-:W-:Y:S01]  /*50a0*/  IADD3 R22, P1, R75, R8.reuse, RZ ;  /* 0x000000084b167210 */ /* 0x081fe20007f3e0ff */
[----:B------:R-:W0:Y:S01]  /*50b0*/  LDC R80, c[0x0][0x268] ;  /* 0x00009a00ff507b82 */ /* 0x000e220000000800 */
[----:B-1----:R-:W-:Y:S01]  /*50c0*/  IMAD R47, R86, 0x8, R77 ;  /* 0x00000008562f7824 */ /* 0x002fe200078e024d */
[----:B---3--:R-:W-:-:S02]  /*50d0*/  IADD3 R16, P3, R97, R8, RZ ;  /* 0x0000000861107210 */ /* 0x008fc40007f7e0ff */
[----:B------:R1:W-:Y:S01]  /*50e0*/  STL [R1+0x5ec], R22 ;  /* 0x0005ec1601007387 */ /* 0x0003e20000100800 */
[----:B-----5:R-:W-:-:S03]  /*50f0*/  LEA.HI.X.SX32 R184, R45, R0, 0x1, P0 ;  /* 0x000000002db87211 */ /* 0x020fc600000f0eff */
[----:B------:R3:W-:Y:S01]  /*5100*/  STL [R1+0x5f4], R16 ;  /* 0x0005f41001007387 */ /* 0x0007e20000100800 */
[----:B------:R-:W5:Y:S01]  /*5110*/  LDC R78, c[0x0][0x268] ;  /* 0x00009a00ff4e7b82 */ /* 0x000f620000000800 */
[----:B----4-:R-:W-:Y:S02]  /*5120*/  IMAD R45, R84, 0x4, R47 ;  /* 0x00000004542d7824 */ /* 0x010fe400078e022f */
[----:B------:R4:W-:Y:S01]  /*5130*/  STL [R1+0x5d8], R184 ;  /* 0x0005d8b801007387 */ /* 0x0009e20000100800 */
[----:B-1----:R-:W-:Y:S01]  /*5140*/  LEA.HI.X.SX32 R22, R75, R0, 0x1, P1 ;  /* 0x000000004b167211 */ /* 0x002fe200008f0eff */
[----:B--2---:R-:W-:-:S03]  /*5150*/  IMAD R75, R82, 0x4, R45 ;  /* 0x00000004524b7824 */ /* 0x004fc600078e022d */
[----:B------:R-:W1:Y:S01]  /*5160*/  LDC R76, c[0x0][0x268] ;  /* 0x00009a00ff4c7b82 */ /* 0x000e620000000800 */
[----:B---3--:R-:W-:Y:S01]  /*5170*/  LEA.HI.X.SX32 R16, R97, R0, 0x1, P3 ;  /* 0x0000000061107211 */ /* 0x008fe200018f0eff */
[----:B------:R2:W-:Y:S01]  /*5180*/  STL [R1+0x5e8], R22 ;  /* 0x0005e81601007387 */ /* 0x0005e20000100800 */
[----:B------:R-:W-:Y:S02]  /*5190*/  CS2R R96, SRZ ;  /* 0x0000000000607805 */ /* 0x000fe4000001ff00 */
[-C--:B----4-:R-:W-:Y:S01]  /*51a0*/  IADD3 R184, P0, R39, R8.reuse, RZ ;  /* 0x0000000827b87210 */ /* 0x090fe20007f1e0ff */
[----:B------:R3:W-:Y:S02]  /*51b0*/  STL [R1+0x5f0], R16 ;  /* 0x0005f01001007387 */ /* 0x0007e40000100800 */
[----:B------:R-:W4:Y:S02]  /*51c0*/  LDC R74, c[0x0][0x268] ;  /* 0x00009a00ff4a7b82 */ /* 0x000f240000000800 */
[----:B------:R0:W-:Y:S01]  /*51d0*/  STL [R1+0x5fc], R184 ;  /* 0x0005fcb801007387 */ /* 0x0001e20000100800 */
[----:B--2---:R-:W-:-:S02]  /*51e0*/  IADD3 R22, P1, R41, R8, RZ ;  /* 0x0000000829167210 */ /* 0x004fc40007f3e0ff */
[----:B---3--:R-:W-:-:S03]  /*51f0*/  IADD3 R16, P3, R95, R8, RZ ;  /* 0x000000085f107210 */ /* 0x008fc60007f7e0ff */
[----:B------:R2:W-:Y:S01]  /*5200*/  STL [R1+0x60c], R22 ;  /* 0x00060c1601007387 */ /* 0x0005e20000100800 */
[----:B------:R-:W3:Y:S01]  /*5210*/  LDC R72, c[0x0][0x268] ;  /* 0x00009a00ff487b82 */ /* 0x000ee20000000800 */
[-C--:B0-----:R-:W-:Y:S02]  /*5220*/  LEA.HI.X.SX32 R184, R39, R0.reuse, 0x1, P0 ;  /* 0x0000000027b87211 */ /* 0x081fe400000f0eff */
[----:B------:R0:W-:Y:S04]  /*5230*/  STL [R1+0x614], R16 ;  /* 0x0006141001007387 */ /* 0x0001e80000100800 */
[----:B------:R5:W-:Y:S01]  /*5240*/  STL [R1+0x5f8], R184 ;  /* 0x0005f8b801007387 */ /* 0x000be20000100800 */
[----:B------:R-:W3:Y:S01]  /*5250*/  LDC R70, c[0x0][0x268] ;  /* 0x00009a00ff467b82 */ /* 0x000ee20000000800 */
[-C--:B--2---:R-:W-:Y:S01]  /*5260*/  LEA.HI.X.SX32 R22, R41, R0.reuse, 0x1, P1 ;  /* 0x0000000029167211 */ /* 0x084fe200008f0eff */
[----:B------:R-:W-:Y:S01]  /*5270*/  IMAD R41, R80, 0x8, R75 ;  /* 0x0000000850297824 */ /* 0x000fe200078e024b */
[----:B0-----:R-:W-:-:S03]  /*5280*/  LEA.HI.X.SX32 R16, R95, R0, 0x1, P3 ;  /* 0x000000005f107211 */ /* 0x001fc600018f0eff */
[----:B------:R0:W-:Y:S01]  /*5290*/  STL [R1+0x608], R22 ;  /* 0x0006081601007387 */ /* 0x0001e20000100800 */
[----:B-----5:R-:W-:Y:S01]  /*52a0*/  IMAD R39, R78, 0x4, R41 ;  /* 0x000000044e277824 */ /* 0x020fe200078e0229 */
[----:B------:R-:W2:Y:S01]  /*52b0*/  LDC R68, c[0x0][0x268] ;  /* 0x00009a00ff447b82 */ /* 0x000ea20000000800 */
[----:B------:R-:W-:Y:S01]  /*52c0*/  IADD3 R184, P0, R37, R8, RZ ;  /* 0x0000000825b87210 */ /* 0x000fe20007f1e0ff */
[----:B------:R5:W-:Y:S01]  /*52d0*/  STL [R1+0x610], R16 ;  /* 0x0006101001007387 */ /* 0x000be20000100800 */
[----:B------:R-:W-:-:S03]  /*52e0*/  CS2R R94, SRZ ;  /* 0x00000000005e7805 */ /* 0x000fc6000001ff00 */
[----:B------:R1:W-:Y:S01]  /*52f0*/  STL [R1+0x61c], R184 ;  /* 0x00061cb801007387 */ /* 0x0003e20000100800 */
[-C--:B0-----:R-:W-:Y:S01]  /*5300*/  IADD3 R22, P1, R73, R8.reuse, RZ ;  /* 0x0000000849167210 */ /* 0x081fe20007f3e0ff */
[----:B------:R-:W0:Y:S01]  /*5310*/  LDC R66, c[0x0][0x268] ;  /* 0x00009a00ff427b82 */ /* 0x000e220000000800 */
[----:B-----5:R-:W-:-:S03]  /*5320*/  IADD3 R16, P3, R93, R8, RZ ;  /* 0x000000085d107210 */ /* 0x020fc60007f7e0ff */
[----:B------:R5:W-:Y:S01]  /*5330*/  STL [R1+0x62c], R22 ;  /* 0x00062c1601007387 */ /* 0x000be20000100800 */
[----:B-1----:R-:W-:-:S03]  /*5340*/  LEA.HI.X.SX32 R184, R37, R0, 0x1, P0 ;  /* 0x0000000025b87211 */ /* 0x002fc600000f0eff */
[----:B------:R1:W-:Y:S01]  /*5350*/  STL [R1+0x634], R16 ;  /* 0x0006341001007387 */ /* 0x0003e20000100800 */
[----:B------:R-:W0:Y:S03]  /*5360*/  LDC R64, c[0x0][0x268] ;  /* 0x00009a00ff407b82 */ /* 0x000e260000000800 */
[----:B------:R4:W-:Y:S01]  /*5370*/  STL [R1+0x618], R184 ;  /* 0x000618b801007387 */ /* 0x0009e20000100800 */
[----:B-----5:R-:W-:Y:S01]  /*5380*/  LEA.HI.X.SX32 R22, R73, R0, 0x1, P1 ;  /* 0x0000000049167211 */ /* 0x020fe200008f0eff */
[----:B------:R-:W-:-:S03]  /*5390*/  IMAD R73, R76, 0x4, R39 ;  /* 0x000000044c497824 */ /* 0x000fc600078e0227 */
[----:B------:R-:W5:Y:S01]  /*53a0*/  LDC R62, c[0x0][0x268] ;  /* 0x00009a00ff3e7b82 */ /* 0x000f620000000800 */
[----:B-1----:R-:W-:Y:S01]  /*53b0*/  LEA.HI.X.SX32 R16, R93, R0, 0x1, P3 ;  /* 0x000000005d107211 */ /* 0x002fe200018f0eff */
[----:B------:R1:W-:Y:S01]  /*53c0*/  STL [R1+0x628], R22 ;  /* 0x0006281601007387 */ /* 0x0003e20000100800 */
[----:B----4-:R-:W-:Y:S01]  /*53d0*/  IMAD R37, R74, 0x8, R73 ;  /* 0x000000084a257824 */ /* 0x010fe200078e0249 */
[----:B------:R-:W-:Y:S02]  /*53e0*/  CS2R R92, SRZ ;  /* 0x00000000005c7805 */ /* 0x000fe4000001ff00 */
[-C--:B------:R-:W-:Y:S01]  /*53f0*/  IADD3 R184, P0, R35, R8.reuse, RZ ;  /* 0x0000000823b87210 */ /* 0x080fe20007f1e0ff */
[----:B------:R4:W-:Y:S01]  /*5400*/  STL [R1+0x630], R16 ;  /* 0x0006301001007387 */ /* 0x0009e20000100800 */
[----:B------:R-:W5:Y:S03]  /*5410*/  LDC R60, c[0x0][0x268] ;  /* 0x00009a00ff3c7b82 */ /* 0x000f660000000800 */
[----:B------:R3:W-:Y:S01]  /*5420*/  STL [R1+0x63c], R184 ;  /* 0x00063cb801007387 */ /* 0x0007e20000100800 */
[----:B-1----:R-:W-:-:S02]  /*5430*/  IADD3 R22, P1, R71, R8, RZ ;  /* 0x0000000847167210 */ /* 0x002fc40007f3e0ff */
[----:B----4-:R-:W-:-:S03]  /*5440*/  IADD3 R16, P3, R91, R8, RZ ;  /* 0x000000085b107210 */ /* 0x010fc60007f7e0ff */
[----:B------:R1:W-:Y:S01]  /*5450*/  STL [R1+0x64c], R22 ;  /* 0x00064c1601007387 */ /* 0x0003e20000100800 */
[----:B------:R-:W4:Y:S01]  /*5460*/  LDC R58, c[0x0][0x268] ;  /* 0x00009a00ff3a7b82 */ /* 0x000f220000000800 */
[----:B---3--:R-:W-:Y:S02]  /*5470*/  LEA.HI.X.SX32 R184, R35, R0, 0x1, P0 ;  /* 0x0000000023b87211 */ /* 0x008fe400000f0eff */
[----:B------:R3:W-:Y:S01]  /*5480*/  STL [R1+0x654], R16 ;  /* 0x0006541001007387 */ /* 0x0007e20000100800 */
[----:B------:R-:W-:-:S03]  /*5490*/  IMAD R35, R72, 0x4, R37 ;  /* 0x0000000448237824 */ /* 0x000fc600078e0225 */
[----:B------:R2:W-:Y:S01]  /*54a0*/  STL [R1+0x638], R184 ;  /* 0x000638b801007387 */ /* 0x0005e20000100800 */
[----:B------:R-:W4:Y:S01]  /*54b0*/  LDC R56, c[0x0][0x268] ;  /* 0x00009a00ff387b82 */ /* 0x000f220000000800 */
[-C--:B-1----:R-:W-:Y:S01]  /*54c0*/  LEA.HI.X.SX32 R22, R71, R0.reuse, 0x1, P1 ;  /* 0x0000000047167211 */ /* 0x082fe200008f0eff */
[----:B------:R-:W-:Y:S01]  /*54d0*/  IMAD R71, R70, 0x4, R35 ;  /* 0x0000000446477824 */ /* 0x000fe200078e0223 */
[----:B---3--:R-:W-:-:S03]  /*54e0*/  LEA.HI.X.SX32 R16, R91, R0, 0x1, P3 ;  /* 0x000000005b107211 */ /* 0x008fc600018f0eff */
[----:B------:R1:W-:Y:S01]  /*54f0*/  STL [R1+0x648], R22 ;  /* 0x0006481601007387 */ /* 0x0003e20000100800 */
[----:B------:R-:W-:Y:S01]  /*5500*/  CS2R R90, SRZ ;  /* 0x00000000005a7805 */ /* 0x000fe2000001ff00 */
[----:B------:R-:W3:Y:S01]  /*5510*/  LDC R54, c[0x0][0x268] ;  /* 0x00009a00ff367b82 */ /* 0x000ee20000000800 */
[-C--:B--2---:R-:W-:Y:S01]  /*5520*/  IADD3 R184, P0, R31, R8.reuse, RZ ;  /* 0x000000081fb87210 */ /* 0x084fe20007f1e0ff */
[----:B------:R2:W-:Y:S04]  /*5530*/  STL [R1+0x650], R16 ;  /* 0x0006501001007387 */ /* 0x0005e80000100800 */
[----:B------:R0:W-:Y:S01]  /*5540*/  STL [R1+0x65c], R184 ;  /* 0x00065cb801007387 */ /* 0x0001e20000100800 */
[-C--:B-1----:R-:W-:Y:S01]  /*5550*/  IADD3 R22, P1, R33, R8.reuse, RZ ;  /* 0x0000000821167210 */ /* 0x082fe20007f3e0ff */
[----:B------:R-:W1:Y:S01]  /*5560*/  LDC R52, c[0x0][0x268] ;  /* 0x00009a00ff347b82 */ /* 0x000e620000000800 */
[----:B--2---:R-:W-:-:S03]  /*5570*/  IADD3 R16, P3, R89, R8, RZ ;  /* 0x0000000859107210 */ /* 0x004fc60007f7e0ff */
[----:B------:R2:W-:Y:S01]  /*5580*/  STL [R1+0x66c], R22 ;  /* 0x00066c1601007387 */ /* 0x0005e20000100800 */
[----:B0-----:R-:W-:-:S03]  /*5590*/  LEA.HI.X.SX32 R184, R31, R0, 0x1, P0 ;  /* 0x000000001fb87211 */ /* 0x001fc600000f0eff */
[----:B------:R0:W-:Y:S01]  /*55a0*/  STL [R1+0x674], R16 ;  /* 0x0006741001007387 */ /* 0x0001e20000100800 */
[----:B------:R-:W1:Y:S03]  /*55b0*/  LDC R50, c[0x0][0x268] ;  /* 0x00009a00ff327b82 */ /* 0x000e660000000800 */
[----:B------:R5:W-:Y:S01]  /*55c0*/  STL [R1+0x658], R184 ;  /* 0x000658b801007387 */ /* 0x000be20000100800 */
[----:B--2---:R-:W-:Y:S01]  /*55d0*/  LEA.HI.X.SX32 R22, R33, R0, 0x1, P1 ;  /* 0x0000000021167211 */ /* 0x004fe200008f0eff */
[----:B------:R-:W-:-:S03]  /*55e0*/  IMAD R33, R68, 0x8, R71 ;  /* 0x0000000844217824 */ /* 0x000fc600078e0247 */
[----:B------:R-:W2:Y:S01]  /*55f0*/  LDC R48, c[0x0][0x268] ;  /* 0x00009a00ff307b82 */ /* 0x000ea20000000800 */
[----:B0-----:R-:W-:Y:S01]  /*5600*/  LEA.HI.X.SX32 R16, R89, R0, 0x1, P3 ;  /* 0x0000000059107211 */ /* 0x001fe200018f0eff */
[----:B------:R0:W-:Y:S01]  /*5610*/  STL [R1+0x668], R22 ;  /* 0x0006681601007387 */ /* 0x0001e20000100800 */
[----:B------:R-:W-:Y:S01]  /*5620*/  IMAD R31, R66, 0x4, R33 ;  /* 0x00000004421f7824 */ /* 0x000fe200078e0221 */
[----:B------:R-:W-:Y:S02]  /*5630*/  CS2R R88, SRZ ;  /* 0x0000000000587805 */ /* 0x000fe4000001ff00 */
[-C--:B-----5:R-:W-:Y:S01]  /*5640*/  IADD3 R184, P0, R87, R8.reuse, RZ ;  /* 0x0000000857b87210 */ /* 0x0a0fe20007f1e0ff */
[----:B------:R5:W-:Y:S01]  /*5650*/  STL [R1+0x670], R16 ;  /* 0x0006701001007387 */ /* 0x000be20000100800 */
[----:B------:R-:W2:Y:S03]  /*5660*/  LDC R46, c[0x0][0x268] ;  /* 0x00009a00ff2e7b82 */ /* 0x000ea60000000800 */
[----:B------:R4:W-:Y:S01]  /*5670*/  STL [R1+0x67c], R184 ;  /* 0x00067cb801007387 */ /* 0x0009e20000100800 */
[----:B0-----:R-:W-:-:S02]  /*5680*/  IADD3 R22, P1, R69, R8, RZ ;  /* 0x0000000845167210 */ /* 0x001fc40007f3e0ff */
[----:B-----5:R-:W-:-:S03]  /*5690*/  IADD3 R16, P3, R67, R8, RZ ;  /* 0x0000000843107210 */ /* 0x020fc60007f7e0ff */
[----:B------:R0:W-:Y:S01]  /*56a0*/  STL [R1+0x68c], R22 ;  /* 0x00068c1601007387 */ /* 0x0001e20000100800 */
[----:B------:R-:W5:Y:S01]  /*56b0*/  LDC R44, c[0x0][0x268] ;  /* 0x00009a00ff2c7b82 */ /* 0x000f620000000800 */
[----:B----4-:R-:W-:Y:S02]  /*56c0*/  LEA.HI.X.SX32 R184, R87, R0, 0x1, P0 ;  /* 0x0000000057b87211 */ /* 0x010fe400000f0eff */
[----:B------:R4:W-:Y:S01]  /*56d0*/  STL [R1+0x694], R16 ;  /* 0x0006941001007387 */ /* 0x0009e20000100800 */
[----:B------:R-:W-:-:S03]  /*56e0*/  CS2R R86, SRZ ;  /* 0x0000000000567805 */ /* 0x000fc6000001ff00 */
[----:B------:R3:W-:Y:S01]  /*56f0*/  STL [R1+0x678], R184 ;  /* 0x000678b801007387 */ /* 0x0007e20000100800 */
[----:B------:R-:W5:Y:S01]  /*5700*/  LDC R42, c[0x0][0x268] ;  /* 0x00009a00ff2a7b82 */ /* 0x000f620000000800 */
[-C--:B0-----:R-:W-:Y:S01]  /*5710*/  LEA.HI.X.SX32 R22, R69, R0.reuse, 0x1, P1 ;  /* 0x0000000045167211 */ /* 0x081fe200008f0eff */
[----:B------:R-:W-:Y:S01]  /*5720*/  IMAD R69, R64, 0x4, R31 ;  /* 0x0000000440457824 */ /* 0x000fe200078e021f */
[----:B----4-:R-:W-:-:S03]  /*5730*/  LEA.HI.X.SX32 R16, R67, R0, 0x1, P3 ;  /* 0x0000000043107211 */ /* 0x010fc600018f0eff */
[----:B------:R0:W-:Y:S01]  /*5740*/  STL [R1+0x688], R22 ;  /* 0x0006881601007387 */ /* 0x0001e20000100800 */
[----:B------:R-:W-:Y:S01]  /*5750*/  IMAD R67, R62, 0x8, R69 ;  /* 0x000000083e437824 */ /* 0x000fe200078e0245 */
[----:B------:R-:W4:Y:S01]  /*5760*/  LDC R40, c[0x0][0x268] ;  /* 0x00009a00ff287b82 */ /* 0x000f220000000800 */
[-C--:B---3--:R-:W-:Y:S01]  /*5770*/  IADD3 R184, P0, R85, R8.reuse, RZ ;  /* 0x0000000855b87210 */ /* 0x088fe20007f1e0ff */
[----:B------:R3:W-:Y:S04]  /*5780*/  STL [R1+0x690], R16 ;  /* 0x0006901001007387 */ /* 0x0007e80000100800 */
[----:B------:R1:W-:Y:S01]  /*5790*/  STL [R1+0x69c], R184 ;  /* 0x00069cb801007387 */ /* 0x0003e20000100800 */
[-C--:B0-----:R-:W-:Y:S01]  /*57a0*/  IADD3 R22, P1, R65, R8.reuse, RZ ;  /* 0x0000000841167210 */ /* 0x081fe20007f3e0ff */
[----:B------:R-:W0:Y:S01]  /*57b0*/  LDC R38, c[0x0][0x268] ;  /* 0x00009a00ff267b82 */ /* 0x000e220000000800 */
[----:B---3--:R-:W-:-:S03]  /*57c0*/  IADD3 R16, P3, R63, R8, RZ ;  /* 0x000000083f107210 */ /* 0x008fc60007f7e0ff */
[----:B------:R3:W-:Y:S01]  /*57d0*/  STL [R1+0x6ac], R22 ;  /* 0x0006ac1601007387 */ /* 0x0007e20000100800 */
[----:B-1----:R-:W-:-:S03]  /*57e0*/  LEA.HI.X.SX32 R184, R85, R0, 0x1, P0 ;  /* 0x0000000055b87211 */ /* 0x002fc600000f0eff */
[----:B------:R1:W-:Y:S01]  /*57f0*/  STL [R1+0x6b4], R16 ;  /* 0x0006b41001007387 */ /* 0x0003e20000100800 */
[----:B------:R-:W0:Y:S01]  /*5800*/  LDC R36, c[0x0][0x268] ;  /* 0x00009a00ff247b82 */ /* 0x000e220000000800 */
[----:B------:R-:W-:Y:S02]  /*5810*/  CS2R R84, SRZ ;  /* 0x0000000000547805 */ /* 0x000fe4000001ff00 */
[----:B------:R2:W-:Y:S01]  /*5820*/  STL [R1+0x698], R184 ;  /* 0x000698b801007387 */ /* 0x0005e20000100800 */
[----:B---3--:R-:W-:Y:S01]  /*5830*/  LEA.HI.X.SX32 R22, R65, R0, 0x1, P1 ;  /* 0x0000000041167211 */ /* 0x008fe200008f0eff */
[----:B------:R-:W-:-:S03]  /*5840*/  IMAD R65, R60, 0x4, R67 ;  /* 0x000000043c417824 */ /* 0x000fc600078e0243 */
[----:B------:R-:W3:Y:S01]  /*5850*/  LDC R34, c[0x0][0x268] ;  /* 0x00009a00ff227b82 */ /* 0x000ee20000000800 */
[----:B-1----:R-:W-:Y:S01]  /*5860*/  LEA.HI.X.SX32 R16, R63, R0, 0x1, P3 ;  /* 0x000000003f107211 */ /* 0x002fe200018f0eff */
[----:B------:R1:W-:Y:S01]  /*5870*/  STL [R1+0x6a8], R22 ;  /* 0x0006a81601007387 */ /* 0x0003e20000100800 */
[----:B------:R-:W-:Y:S01]  /*5880*/  IMAD R63, R58, 0x4, R65 ;  /* 0x000000043a3f7824 */ /* 0x000fe200078e0241 */
[-C--:B--2---:R-:W-:Y:S02]  /*5890*/  IADD3 R184, P0, R83, R8.reuse, RZ ;  /* 0x0000000853b87210 */ /* 0x084fe40007f1e0ff */
[----:B------:R2:W-:Y:S02]  /*58a0*/  STL [R1+0x6b0], R16 ;  /* 0x0006b01001007387 */ /* 0x0005e40000100800 */
[----:B------:R-:W3:Y:S02]  /*58b0*/  LDC R32, c[0x0][0x268] ;  /* 0x00009a00ff207b82 */ /* 0x000ee40000000800 */
[----:B------:R5:W-:Y:S01]  /*58c0*/  STL [R1+0x6bc], R184 ;  /* 0x0006bcb801007387 */ /* 0x000be20000100800 */
[----:B-1----:R-:W-:-:S02]  /*58d0*/  IADD3 R22, P1, R61, R8, RZ ;  /* 0x000000083d167210 */ /* 0x002fc40007f3e0ff */
[----:B--2---:R-:W-:-:S03]  /*58e0*/  IADD3 R16, P3, R59, R8, RZ ;  /* 0x000000083b107210 */ /* 0x004fc60007f7e0ff */
[----:B------:R1:W-:Y:S01]  /*58f0*/  STL [R1+0x6cc], R22 ;  /* 0x0006cc1601007387 */ /* 0x0003e20000100800 */
[----:B------:R-:W2:Y:S01]  /*5900*/  LDC R30, c[0x0][0x268] ;  /* 0x00009a00ff1e7b82 */ /* 0x000ea20000000800 */
[----:B-----5:R-:W-:Y:S02]  /*5910*/  LEA.HI.X.SX32 R184, R83, R0, 0x1, P0 ;  /* 0x0000000053b87211 */ /* 0x020fe400000f0eff */
[----:B------:R5:W-:Y:S01]  /*5920*/  STL [R1+0x6d4], R16 ;  /* 0x0006d41001007387 */ /* 0x000be20000100800 */
[----:B------:R-:W-:-:S03]  /*5930*/  CS2R R82, SRZ ;  /* 0x0000000000527805 */ /* 0x000fc6000001ff00 */
[----:B------:R4:W-:Y:S01]  /*5940*/  STL [R1+0x6b8], R184 ;  /* 0x0006b8b801007387 */ /* 0x0009e20000100800 */
[----:B------:R-:W2:Y:S01]  /*5950*/  LDC R28, c[0x0][0x268] ;  /* 0x00009a00ff1c7b82 */ /* 0x000ea20000000800 */
[-C--:B-1----:R-:W-:Y:S01]  /*5960*/  LEA.HI.X.SX32 R22, R61, R0.reuse, 0x1, P1 ;  /* 0x000000003d167211 */ /* 0x082fe200008f0eff */
[----:B------:R-:W-:Y:S01]  /*5970*/  IMAD R61, R56, 0x8, R63 ;  /* 0x00000008383d7824 */ /* 0x000fe200078e023f */
[----:B-----5:R-:W-:-:S03]  /*5980*/  LEA.HI.X.SX32 R16, R59, R0, 0x1, P3 ;  /* 0x000000003b107211 */ /* 0x020fc600018f0eff */
[----:B------:R1:W-:Y:S01]  /*5990*/  STL [R1+0x6c8], R22 ;  /* 0x0006c81601007387 */ /* 0x0003e20000100800 */
[----:B------:R-:W-:Y:S01]  /*59a0*/  IMAD R59, R54, 0x4, R61 ;  /* 0x00000004363b7824 */ /* 0x000fe200078e023d */
[----:B------:R-:W5:Y:S01]  /*59b0*/  LDC R27, c[0x0][0x268] ;  /* 0x00009a00ff1b7b82 */ /* 0x000f620000000800 */
[-C--:B----4-:R-:W-:Y:S01]  /*59c0*/  IADD3 R184, P0, R81, R8.reuse, RZ ;  /* 0x0000000851b87210 */ /* 0x090fe20007f1e0ff */
[----:B------:R4:W-:Y:S04]  /*59d0*/  STL [R1+0x6d0], R16 ;  /* 0x0006d01001007387 */ /* 0x0009e80000100800 */
[----:B------:R0:W-:Y:S01]  /*59e0*/  STL [R1+0x6dc], R184 ;  /* 0x0006dcb801007387 */ /* 0x0001e20000100800 */
[-C--:B-1----:R-:W-:Y:S01]  /*59f0*/  IADD3 R22, P1, R57, R8.reuse, RZ ;  /* 0x0000000839167210 */ /* 0x082fe20007f3e0ff */
[----:B------:R-:W1:Y:S01]  /*5a00*/  LDC R26, c[0x0][0x268] ;  /* 0x00009a00ff1a7b82 */ /* 0x000e620000000800 */
[----:B----4-:R-:W-:-:S03]  /*5a10*/  IADD3 R16, P3, R55, R8, RZ ;  /* 0x0000000837107210 */ /* 0x010fc60007f7e0ff */
[----:B------:R4:W-:Y:S01]  /*5a20*/  STL [R1+0x6ec], R22 ;  /* 0x0006ec1601007387 */ /* 0x0009e20000100800 */
[----:B0-----:R-:W-:-:S03]  /*5a30*/  LEA.HI.X.SX32 R184, R81, R0, 0x1, P0 ;  /* 0x0000000051b87211 */ /* 0x001fc600000f0eff */
[----:B------:R0:W-:Y:S01]  /*5a40*/  STL [R1+0x6f4], R16 ;  /* 0x0006f41001007387 */ /* 0x0001e20000100800 */
[----:B------:R-:W1:Y:S01]  /*5a50*/  LDC R51, c[0x0][0x268] ;  /* 0x00009a00ff337b82 */ /* 0x000e620000000800 */
[----:B------:R-:W-:Y:S02]  /*5a60*/  CS2R R80, SRZ ;  /* 0x0000000000507805 */ /* 0x000fe4000001ff00 */
[----:B------:R3:W-:Y:S01]  /*5a70*/  STL [R1+0x6d8], R184 ;  /* 0x0006d8b801007387 */ /* 0x0007e20000100800 */
[----:B----4-:R-:W-:Y:S01]  /*5a80*/  LEA.HI.X.SX32 R22, R57, R0, 0x1, P1 ;  /* 0x0000000039167211 */ /* 0x010fe200008f0eff */
[----:B------:R-:W-:-:S03]  /*5a90*/  IMAD R57, R52, 0x4, R59 ;  /* 0x0000000434397824 */ /* 0x000fc600078e023b */
[----:B------:R-:W4:Y:S01]  /*5aa0*/  LDC R21, c[0x0][0x268] ;  /* 0x00009a00ff157b82 */ /* 0x000f220000000800 */
[----:B0-----:R-:W-:Y:S01]  /*5ab0*/  LEA.HI.X.SX32 R16, R55, R0, 0x1, P3 ;  /* 0x0000000037107211 */ /* 0x001fe200018f0eff */
[----:B------:R0:W-:Y:S01]  /*5ac0*/  STL [R1+0x6e8], R22 ;  /* 0x0006e81601007387 */ /* 0x0001e20000100800 */
[----:B------:R-:W-:Y:S01]  /*5ad0*/  IMAD R55, R50, 0x8, R57 ;  /* 0x0000000832377824 */ /* 0x000fe200078e0239 */
[-C--:B---3--:R-:W-:Y:S02]  /*5ae0*/  IADD3 R184, P0, R79, R8.reuse, RZ ;  /* 0x000000084fb87210 */ /* 0x088fe40007f1e0ff */
[----:B------:R3:W-:Y:S02]  /*5af0*/  STL [R1+0x6f0], R16 ;  /* 0x0006f01001007387 */ /* 0x0007e40000100800 */
[----:B------:R-:W4:Y:S02]  /*5b00*/  LDC R20, c[0x0][0x268] ;  /* 0x00009a00ff147b82 */ /* 0x000f240000000800 */
[----:B------:R2:W-:Y:S01]  /*5b10*/  STL [R1+0x6fc], R184 ;  /* 0x0006fcb801007387 */ /* 0x0005e20000100800 */
[----:B0-----:R-:W-:-:S02]  /*5b20*/  IADD3 R22, P1, R53, R8, RZ ;  /* 0x0000000835167210 */ /* 0x001fc40007f3e0ff */
[----:B---3--:R-:W-:-:S03]  /*5b30*/  IADD3 R16, P3, R49, R8, RZ ;  /* 0x0000000831107210 */ /* 0x008fc60007f7e0ff */
[----:B------:R0:W-:Y:S01]  /*5b40*/  STL [R1+0x70c], R22 ;  /* 0x00070c1601007387 */ /* 0x0001e20000100800 */
[----:B------:R-:W3:Y:S01]  /*5b50*/  LDC R43, c[0x0][0x268] ;  /* 0x00009a00ff2b7b82 */ /* 0x000ee20000000800 */
[----:B--2---:R-:W-:Y:S02]  /*5b60*/  LEA.HI.X.SX32 R184, R79, R0, 0x1, P0 ;  /* 0x000000004fb87211 */ /* 0x004fe400000f0eff */
[----:B------:R2:W-:Y:S01]  /*5b70*/  STL [R1+0x714], R16 ;  /* 0x0007141001007387 */ /* 0x0005e20000100800 */
[----:B------:R-:W-:-:S03]  /*5b80*/  CS2R R78, SRZ ;  /* 0x00000000004e7805 */ /* 0x000fc6000001ff00 */
[----:B------:R5:W-:Y:S01]  /*5b90*/  STL [R1+0x6f8], R184 ;  /* 0x0006f8b801007387 */ /* 0x000be20000100800 */
[----:B------:R-:W3:Y:S01]  /*5ba0*/  LDC R15, c[0x0][0x268] ;  /* 0x00009a00ff0f7b82 */ /* 0x000ee20000000800 */
[-C--:B0-----:R-:W-:Y:S01]  /*5bb0*/  LEA.HI.X.SX32 R22, R53, R0.reuse, 0x1, P1 ;  /* 0x0000000035167211 */ /* 0x081fe200008f0eff */
[----:B------:R-:W-:Y:S01]  /*5bc0*/  IMAD R53, R48, 0x4, R55 ;  /* 0x0000000430357824 */ /* 0x000fe200078e0237 */
[----:B--2---:R-:W-:-:S03]  /*5bd0*/  LEA.HI.X.SX32 R16, R49, R0, 0x1, P3 ;  /* 0x0000000031107211 */ /* 0x004fc600018f0eff */
[----:B------:R0:W-:Y:S01]  /*5be0*/  STL [R1+0x708], R22 ;  /* 0x0007081601007387 */ /* 0x0001e20000100800 */
[----:B------:R-:W-:Y:S01]  /*5bf0*/  IMAD R49, R46, 0x4, R53 ;  /* 0x000000042e317824 */ /* 0x000fe200078e0235 */
[----:B------:R-:W2:Y:S01]  /*5c00*/  LDC R14, c[0x0][0x268] ;  /* 0x00009a00ff0e7b82 */ /* 0x000ea20000000800 */
[-C--:B-----5:R-:W-:Y:S01]  /*5c10*/  IADD3 R184, P0, R77, R8.reuse, RZ ;  /* 0x000000084db87210 */ /* 0x0a0fe20007f1e0ff */
[----:B------:R5:W-:Y:S04]  /*5c20*/  STL [R1+0x710], R16 ;  /* 0x0007101001007387 */ /* 0x000be80000100800 */
[----:B------:R1:W-:Y:S01]  /*5c30*/  STL [R1+0x71c], R184 ;  /* 0x00071cb801007387 */ /* 0x0003e20000100800 */
[-C--:B0-----:R-:W-:Y:S01]  /*5c40*/  IADD3 R22, P1, R47, R8.reuse, RZ ;  /* 0x000000082f167210 */ /* 0x081fe20007f3e0ff */
[----:B------:R-:W0:Y:S01]  /*5c50*/  LDC R13, c[0x0][0x268] ;  /* 0x00009a00ff0d7b82 */ /* 0x000e220000000800 */
[----:B-----5:R-:W-:-:S03]  /*5c60*/  IADD3 R16, P3, R45, R8, RZ ;  /* 0x000000082d107210 */ /* 0x020fc60007f7e0ff */
[----:B------:R5:W-:Y:S01]  /*5c70*/  STL [R1+0x72c], R22 ;  /* 0x00072c1601007387 */ /* 0x000be20000100800 */
[----:B-1----:R-:W-:-:S03]  /*5c80*/  LEA.HI.X.SX32 R184, R77, R0, 0x1, P0 ;  /* 0x000000004db87211 */ /* 0x002fc600000f0eff */
[----:B------:R1:W-:Y:S01]  /*5c90*/  STL [R1+0x734], R16 ;  /* 0x0007341001007387 */ /* 0x0003e20000100800 */
[----:B------:R-:W0:Y:S01]  /*5ca0*/  LDC R10, c[0x0][0x268] ;  /* 0x00009a00ff0a7b82 */ /* 0x000e220000000800 */
[----:B------:R-:W-:Y:S02]  /*5cb0*/  CS2R R76, SRZ ;  /* 0x00000000004c7805 */ /* 0x000fe4000001ff00 */
[----:B------:R4:W-:Y:S01]  /*5cc0*/  STL [R1+0x718], R184 ;  /* 0x000718b801007387 */ /* 0x0009e20000100800 */
[----:B-----5:R-:W-:Y:S01]  /*5cd0*/  LEA.HI.X.SX32 R22, R47, R0, 0x1, P1 ;  /* 0x000000002f167211 */ /* 0x020fe200008f0eff */
[----:B------:R-:W-:-:S03]  /*5ce0*/  IMAD R47, R44, 0x8, R49 ;  /* 0x000000082c2f7824 */ /* 0x000fc600078e0231 */
[----:B------:R-:W5:Y:S01]  /*5cf0*/  LDC R9, c[0x0][0x268] ;  /* 0x00009a00ff097b82 */ /* 0x000f620000000800 */
[----:B-1----:R-:W-:Y:S01]  /*5d00*/  LEA.HI.X.SX32 R16, R45, R0, 0x1, P3 ;  /* 0x000000002d107211 */ /* 0x002fe200018f0eff */
[----:B------:R1:W-:Y:S01]  /*5d10*/  STL [R1+0x728], R22 ;  /* 0x0007281601007387 */ /* 0x0003e20000100800 */
[----:B------:R-:W-:Y:S01]  /*5d20*/  IMAD R45, R42, 0x4, R47 ;  /* 0x000000042a2d7824 */ /* 0x000fe200078e022f */
[-C--:B----4-:R-:W-:Y:S02]  /*5d30*/  IADD3 R184, P0, R75, R8.reuse, RZ ;  /* 0x000000084bb87210 */ /* 0x090fe40007f1e0ff */
[----:B------:R4:W-:Y:S02]  /*5d40*/  STL [R1+0x730], R16 ;  /* 0x0007301001007387 */ /* 0x0009e40000100800 */
[----:B------:R-:W5:Y:S02]  /*5d50*/  LDC R12, c[0x0][0x268] ;  /* 0x00009a00ff0c7b82 */ /* 0x000f640000000800 */
[----:B------:R3:W-:Y:S01]  /*5d60*/  STL [R1+0x73c], R184 ;  /* 0x00073cb801007387 */ /* 0x0007e20000100800 */
[----:B-1----:R-:W-:-:S02]  /*5d70*/  IADD3 R22, P1, R41, R8, RZ ;  /* 0x0000000829167210 */ /* 0x002fc40007f3e0ff */
[----:B----4-:R-:W-:-:S03]  /*5d80*/  IADD3 R16, P3, R39, R8, RZ ;  /* 0x0000000827107210 */ /* 0x010fc60007f7e0ff */
[----:B------:R1:W-:Y:S01]  /*5d90*/  STL [R1+0x74c], R22 ;  /* 0x00074c1601007387 */ /* 0x0003e20000100800 */
[----:B------:R-:W4:Y:S01]  /*5da0*/  LDC R7, c[0x0][0x268] ;  /* 0x00009a00ff077b82 */ /* 0x000f220000000800 */
[----:B---3--:R-:W-:Y:S02]  /*5db0*/  LEA.HI.X.SX32 R184, R75, R0, 0x1, P0 ;  /* 0x000000004bb87211 */ /* 0x008fe400000f0eff */
[----:B------:R3:W-:Y:S01]  /*5dc0*/  STL [R1+0x754], R16 ;  /* 0x0007541001007387 */ /* 0x0007e20000100800 */
[----:B------:R-:W-:-:S03]  /*5dd0*/  CS2R R74, SRZ ;  /* 0x00000000004a7805 */ /* 0x000fc6000001ff00 */
[----:B------:R2:W-:Y:S01]  /*5de0*/  STL [R1+0x738], R184 ;  /* 0x000738b801007387 */ /* 0x0005e20000100800 */
[----:B------:R-:W4:Y:S01]  /*5df0*/  LDC R2, c[0x0][0x268] ;  /* 0x00009a00ff027b82 */ /* 0x000f220000000800 */
[-C--:B-1----:R-:W-:Y:S01]  /*5e00*/  LEA.HI.X.SX32 R22, R41, R0.reuse, 0x1, P1 ;  /* 0x0000000029167211 */ /* 0x082fe200008f0eff */
[----:B------:R-:W-:Y:S01]  /*5e10*/  IMAD R41, R40, 0x4, R45 ;  /* 0x0000000428297824 */ /* 0x000fe200078e022d */
[----:B---3--:R-:W-:-:S03]  /*5e20*/  LEA.HI.X.SX32 R16, R39, R0, 0x1, P3 ;  /* 0x0000000027107211 */ /* 0x008fc600018f0eff */
[----:B------:R1:W-:Y:S01]  /*5e30*/  STL [R1+0x748], R22 ;  /* 0x0007481601007387 */ /* 0x0003e20000100800 */
[----:B------:R-:W-:Y:S01]  /*5e40*/  IMAD R39, R38, 0x8, R41 ;  /* 0x0000000826277824 */ /* 0x000fe200078e0229 */
        /* <DEDUP_REMOVED lines=10> */
[----:B------:R-:W1:Y:S01]  /*5ef0*/  LDC R4, c[0x0][0x268] ;  /* 0x00009a00ff047b82 */ /* 0x000e620000000800 */
[----:B------:R-:W-:Y:S02]  /*5f00*/  CS2R R72, SRZ ;  /* 0x0000000000487805 */ /* 0x000fe4000001ff00 */
[----:B------:R5:W-:Y:S01]  /*5f10*/  STL [R1+0x758], R184 ;  /* 0x000758b801007387 */ /* 0x000be20000100800 */
[----:B--2---:R-:W-:Y:S01]  /*5f20*/  LEA.HI.X.SX32 R22, R37, R0, 0x1, P1 ;  /* 0x0000000025167211 */ /* 0x004fe200008f0eff */
[----:B------:R-:W-:-:S03]  /*5f30*/  IMAD R37, R36, 0x4, R39 ;  /* 0x0000000424257824 */ /* 0x000fc600078e0227 */
[----:B------:R-:W2:Y:S01]  /*5f40*/  LDC R17, c[0x0][0x268] ;  /* 0x00009a00ff117b82 */ /* 0x000ea20000000800 */
[----:B0-----:R-:W-:Y:S01]  /*5f50*/  LEA.HI.X.SX32 R16, R35, R0, 0x1, P3 ;  /* 0x0000000023107211 */ /* 0x001fe200018f0eff */
[----:B------:R0:W-:Y:S01]  /*5f60*/  STL [R1+0x768], R22 ;  /* 0x0007681601007387 */ /* 0x0001e20000100800 */
[----:B------:R-:W-:Y:S01]  /*5f70*/  IMAD R35, R34, 0x4, R37 ;  /* 0x0000000422237824 */ /* 0x000fe200078e0225 */
[-C--:B-----5:R-:W-:Y:S02]  /*5f80*/  IADD3 R184, P0, R71, R8.reuse, RZ ;  /* 0x0000000847b87210 */ /* 0x0a0fe40007f1e0ff */
[----:B------:R5:W-:Y:S02]  /*5f90*/  STL [R1+0x770], R16 ;  /* 0x0007701001007387 */ /* 0x000be40000100800 */
[----:B------:R-:W2:Y:S02]  /*5fa0*/  LDC R18, c[0x0][0x268] ;  /* 0x00009a00ff127b82 */ /* 0x000ea40000000800 */
        /* <DEDUP_REMOVED lines=16> */
[----:B---3--:R-:W-:Y:S01]  /*60b0*/  IADD3 R184, P0, R69, R8, RZ ;  /* 0x0000000845b87210 */ /* 0x008fe20007f1e0ff */
[----:B------:R3:W-:Y:S01]  /*60c0*/  STL [R1+0x790], R16 ;  /* 0x0007901001007387 */ /* 0x0007e20000100800 */
[----:B------:R-:W-:-:S03]  /*60d0*/  IMAD R28, R28, 0x4, R31 ;  /* 0x000000041c1c7824 */ /* 0x000fc600078e021f */
[----:B------:R1:W-:Y:S01]  /*60e0*/  STL [R1+0x79c], R184 ;  /* 0x00079cb801007387 */ /* 0x0003e20000100800 */
[----:B------:R-:W-:Y:S01]  /*60f0*/  IMAD R27, R27, 0x8, R28 ;  /* 0x000000081b1b7824 */ /* 0x000fe200078e021c */
[-C--:B0-----:R-:W-:Y:S01]  /*6100*/  IADD3 R22, P1, R67, R8.reuse, RZ ;  /* 0x0000000843167210 */ /* 0x081fe20007f3e0ff */
[----:B------:R-:W0:Y:S02]  /*6110*/  LDC R25, c[0x0][0x268] ;  /* 0x00009a00ff197b82 */ /* 0x000e240000000800 */
[----:B------:R-:W-:Y:S01]  /*6120*/  IMAD R26, R26, 0x4, R27 ;  /* 0x000000041a1a7824 */ /* 0x000fe200078e021b */
[----:B---3--:R-:W-:Y:S01]  /*6130*/  IADD3 R16, P3, R65, R8, RZ ;  /* 0x0000000841107210 */ /* 0x008fe20007f7e0ff */
[----:B------:R3:W-:Y:S01]  /*6140*/  STL [R1+0x7ac], R22 ;  /* 0x0007ac1601007387 */ /* 0x0007e20000100800 */
[----:B-1----:R-:W-:-:S03]  /*6150*/  LEA.HI.X.SX32 R184, R69, R0, 0x1, P0 ;  /* 0x0000000045b87211 */ /* 0x002fc600000f0eff */
[----:B------:R1:W-:Y:S01]  /*6160*/  STL [R1+0x7b4], R16 ;  /* 0x0007b41001007387 */ /* 0x0003e20000100800 */
[----:B------:R-:W0:Y:S01]  /*6170*/  LDC R29, c[0x0][0x268] ;  /* 0x00009a00ff1d7b82 */ /* 0x000e220000000800 */
[----:B------:R-:W-:Y:S02]  /*6180*/  CS2R R68, SRZ ;  /* 0x0000000000447805 */ /* 0x000fe4000001ff00 */
[----:B------:R2:W-:Y:S01]  /*6190*/  STL [R1+0x798], R184 ;  /* 0x000798b801007387 */ /* 0x0005e20000100800 */
[-C--:B---3--:R-:W-:Y:S02]  /*61a0*/  LEA.HI.X.SX32 R22, R67, R0.reuse, 0x1, P1 ;  /* 0x0000000043167211 */ /* 0x088fe400008f0eff */
[----:B------:R-:W-:Y:S02]  /*61b0*/  CS2R R66, SRZ ;  /* 0x0000000000427805 */ /* 0x000fe4000001ff00 */
[----:B-1----:R-:W-:Y:S01]  /*61c0*/  LEA.HI.X.SX32 R16, R65, R0, 0x1, P3 ;  /* 0x0000000041107211 */ /* 0x002fe200018f0eff */
[----:B------:R1:W-:Y:S01]  /*61d0*/  STL [R1+0x7a8], R22 ;  /* 0x0007a81601007387 */ /* 0x0003e20000100800 */
[----:B------:R-:W-:-:S02]  /*61e0*/  CS2R R64, SRZ ;  /* 0x0000000000407805 */ /* 0x000fc4000001ff00 */
[-C--:B--2---:R-:W-:Y:S01]  /*61f0*/  IADD3 R184, P0, R63, R8.reuse, RZ ;  /* 0x000000083fb87210 */ /* 0x084fe20007f1e0ff */
[----:B------:R2:W-:Y:S04]  /*6200*/  STL [R1+0x7b0], R16 ;  /* 0x0007b01001007387 */ /* 0x0005e80000100800 */
[----:B------:R3:W-:Y:S01]  /*6210*/  STL [R1+0x7bc], R184 ;  /* 0x0007bcb801007387 */ /* 0x0007e20000100800 */
[-C--:B-1----:R-:W-:Y:S02]  /*6220*/  IADD3 R22, P1, R61, R8.reuse, RZ ;  /* 0x000000083d167210 */ /* 0x082fe40007f3e0ff */
[----:B--2---:R-:W-:-:S03]  /*6230*/  IADD3 R16, P3, R59, R8, RZ ;  /* 0x000000083b107210 */ /* 0x004fc60007f7e0ff */
[----:B------:R1:W-:Y:S01]  /*6240*/  STL [R1+0x7cc], R22 ;  /* 0x0007cc1601007387 */ /* 0x0003e20000100800 */
[----:B---3--:R-:W-:-:S03]  /*6250*/  LEA.HI.X.SX32 R184, R63, R0, 0x1, P0 ;  /* 0x000000003fb87211 */ /* 0x008fc600000f0eff */
[----:B------:R2:W-:Y:S01]  /*6260*/  STL [R1+0x7d4], R16 ;  /* 0x0007d41001007387 */ /* 0x0005e20000100800 */
[----:B------:R-:W-:-:S03]  /*6270*/  CS2R R62, SRZ ;  /* 0x00000000003e7805 */ /* 0x000fc6000001ff00 */
[----:B------:R3:W-:Y:S01]  /*6280*/  STL [R1+0x7b8], R184 ;  /* 0x0007b8b801007387 */ /* 0x0007e20000100800 */
[-C--:B-1----:R-:W-:Y:S02]  /*6290*/  LEA.HI.X.SX32 R22, R61, R0.reuse, 0x1, P1 ;  /* 0x000000003d167211 */ /* 0x082fe400008f0eff */
[----:B------:R-:W-:Y:S02]  /*62a0*/  CS2R R60, SRZ ;  /* 0x00000000003c7805 */ /* 0x000fe4000001ff00 */
[----:B--2---:R-:W-:Y:S01]  /*62b0*/  LEA.HI.X.SX32 R16, R59, R0, 0x1, P3 ;  /* 0x000000003b107211 */ /* 0x004fe200018f0eff */
[----:B------:R1:W-:Y:S01]  /*62c0*/  STL [R1+0x7c8], R22 ;  /* 0x0007c81601007387 */ /* 0x0003e20000100800 */
[----:B------:R-:W-:Y:S02]  /*62d0*/  CS2R R58, SRZ ;  /* 0x00000000003a7805 */ /* 0x000fe4000001ff00 */
[-C--:B---3--:R-:W-:Y:S01]  /*62e0*/  IADD3 R184, P1, R55, R8.reuse, RZ ;  /* 0x0000000837b87210 */ /* 0x088fe20007f3e0ff */
[----:B------:R2:W-:Y:S01]  /*62f0*/  STL [R1+0x7d0], R16 ;  /* 0x0007d01001007387 */ /* 0x0005e20000100800 */
[----:B-1----:R-:W-:-:S02]  /*6300*/  IADD3 R22, P0, R57, R8, RZ ;  /* 0x0000000839167210 */ /* 0x002fc40007f1e0ff */
[----:B--2---:R-:W-:-:S03]  /*6310*/  IADD3 R16, P3, R53, R8, RZ ;  /* 0x0000000835107210 */ /* 0x004fc60007f7e0ff */
[----:B------:R1:W-:Y:S01]  /*6320*/  STL [R1+0x7dc], R22 ;  /* 0x0007dc1601007387 */ /* 0x0003e20000100800 */
[----:B------:R-:W-:Y:S02]  /*6330*/  LEA.HI.X.SX32 R185, R57, R0, 0x1, P0 ;  /* 0x0000000039b97211 */ /* 0x000fe400000f0eff */
[----:B------:R-:W-:Y:S01]  /*6340*/  CS2R R56, SRZ ;  /* 0x0000000000387805 */ /* 0x000fe2000001ff00 */
[----:B------:R2:W-:Y:S04]  /*6350*/  STL [R1+0x7ec], R184 ;  /* 0x0007ecb801007387 */ /* 0x0005e80000100800 */
[----:B------:R3:W-:Y:S01]  /*6360*/  STL [R1+0x7f4], R16 ;  /* 0x0007f41001007387 */ /* 0x0007e20000100800 */
[----:B-1----:R-:W-:Y:S01]  /*6370*/  IMAD R22, R51, 0x4, R26 ;  /* 0x0000000433167824 */ /* 0x002fe200078e021a */
[----:B------:R-:W-:-:S02]  /*6380*/  CS2R R50, SRZ ;  /* 0x0000000000327805 */ /* 0x000fc4000001ff00 */
[----:B------:R1:W-:Y:S01]  /*6390*/  STL [R1+0x7d8], R185 ;  /* 0x0007d8b901007387 */ /* 0x0003e20000100800 */
[-C--:B--2---:R-:W-:Y:S01]  /*63a0*/  LEA.HI.X.SX32 R184, R55, R0.reuse, 0x1, P1 ;  /* 0x0000000037b87211 */ /* 0x084fe200008f0eff */
[----:B------:R-:W-:Y:S01]  /*63b0*/  IMAD R21, R21, 0x8, R22 ;  /* 0x0000000815157824 */ /* 0x000fe200078e0216 */
[----:B------:R-:W-:Y:S02]  /*63c0*/  CS2R R54, SRZ ;  /* 0x0000000000367805 */ /* 0x000fe4000001ff00 */
[----:B---3--:R-:W-:Y:S01]  /*63d0*/  LEA.HI.X.SX32 R16, R53, R0, 0x1, P3 ;  /* 0x0000000035107211 */ /* 0x008fe200018f0eff */
[----:B------:R2:W-:Y:S01]  /*63e0*/  STL [R1+0x7e8], R184 ;  /* 0x0007e8b801007387 */ /* 0x0005e20000100800 */
[----:B------:R-:W-:Y:S01]  /*63f0*/  IMAD R20, R20, 0x4, R21 ;  /* 0x0000000414147824 */ /* 0x000fe200078e0215 */
[----:B------:R-:W-:Y:S02]  /*6400*/  CS2R R52, SRZ ;  /* 0x0000000000347805 */ /* 0x000fe4000001ff00 */
[-C--:B-1----:R-:W-:Y:S01]  /*6410*/  IADD3 R185, P0, R49, R8.reuse, RZ ;  /* 0x0000000831b97210 */ /* 0x082fe20007f1e0ff */
[----:B------:R1:W-:Y:S04]  /*6420*/  STL [R1+0x7f0], R16 ;  /* 0x0007f01001007387 */ /* 0x0003e80000100800 */
[----:B------:R3:W-:Y:S01]  /*6430*/  STL [R1+0x7fc], R185 ;  /* 0x0007fcb901007387 */ /* 0x0007e20000100800 */
[----:B--2---:R-:W-:-:S02]  /*6440*/  IADD3 R184, P3, R45, R8, RZ ;  /* 0x000000082db87210 */ /* 0x004fc40007f7e0ff */
[----:B-1----:R-:W-:-:S04]  /*6450*/  IADD3 R16, P1, R47, R8, RZ ;  /* 0x000000082f107210 */ /* 0x002fc80007f3e0ff */
[----:B---3--:R-:W-:Y:S01]  /*6460*/  LEA.HI.X.SX32 R185, R47, R0, 0x1, P1 ;  /* 0x000000002fb97211 */ /* 0x008fe200008f0eff */
[----:B------:R1:W-:Y:S01]  /*6470*/  STL [R1+0x80c], R16 ;  /* 0x00080c1001007387 */ /* 0x0003e20000100800 */
[----:B------:R-:W-:-:S03]  /*6480*/  CS2R R46, SRZ ;  /* 0x00000000002e7805 */ /* 0x000fc6000001ff00 */
[----:B------:R2:W-:Y:S01]  /*6490*/  STL [R1+0x814], R184 ;  /* 0x000814b801007387 */ /* 0x0005e20000100800 */
[----:B-1----:R-:W-:Y:S02]  /*64a0*/  LEA.HI.X.SX32 R16, R49, R0, 0x1, P0 ;  /* 0x0000000031107211 */ /* 0x002fe400000f0eff */
[----:B------:R-:W-:Y:S02]  /*64b0*/  CS2R R48, SRZ ;  /* 0x0000000000307805 */ /* 0x000fe4000001ff00 */
[----:B------:R-:W-:Y:S02]  /*64c0*/  IADD3 R186, P0, R41, R8, RZ ;  /* 0x0000000829ba7210 */ /* 0x000fe40007f1e0ff */
[----:B--2---:R-:W-:Y:S01]  /*64d0*/  LEA.HI.X.SX32 R184, R45, R0, 0x1, P3 ;  /* 0x000000002db87211 */ /* 0x004fe200018f0eff */
[----:B------:R1:W-:Y:S01]  /*64e0*/  STL [R1+0x7f8], R16 ;  /* 0x0007f81001007387 */ /* 0x0003e20000100800 */
[----:B------:R-:W-:-:S03]  /*64f0*/  CS2R R44, SRZ ;  /* 0x00000000002c7805 */ /* 0x000fc6000001ff00 */
[----:B------:R2:W-:Y:S04]  /*6500*/  STL [R1+0x808], R185 ;  /* 0x000808b901007387 */ /* 0x0005e80000100800 */
[----:B------:R3:W-:Y:S01]  /*6510*/  STL [R1+0x810], R184 ;  /* 0x000810b801007387 */ /* 0x0007e20000100800 */
[----:B-1----:R-:W-:Y:S01]  /*6520*/  IMAD R16, R43, 0x4, R20 ;  /* 0x000000042b107824 */ /* 0x002fe200078e0214 */
[----:B------:R-:W-:Y:S02]  /*6530*/  CS2R R42, SRZ ;  /* 0x00000000002a7805 */ /* 0x000fe4000001ff00 */
[----:B------:R1:W-:Y:S01]  /*6540*/  STL [R1+0x81c], R186 ;  /* 0x00081cba01007387 */ /* 0x0003e20000100800 */
[-C--:B--2---:R-:W-:Y:S01]  /*6550*/  IADD3 R185, P1, R39, R8.reuse, RZ ;  /* 0x0000000827b97210 */ /* 0x084fe20007f3e0ff */
[----:B------:R-:W-:Y:S01]  /*6560*/  IMAD R15, R15, 0x8, R16 ;  /* 0x000000080f0f7824 */ /* 0x000fe200078e0210 */
[----:B---3--:R-:W-:-:S03]  /*6570*/  IADD3 R184, P3, R37, R8, RZ ;  /* 0x0000000825b87210 */ /* 0x008fc60007f7e0ff */
[----:B------:R2:W-:Y:S01]  /*6580*/  STL [R1+0x82c], R185 ;  /* 0x00082cb901007387 */ /* 0x0005e20000100800 */
[----:B------:R-:W-:Y:S01]  /*6590*/  IMAD R14, R14, 0x4, R15 ;  /* 0x000000040e0e7824 */ /* 0x000fe200078e020f */
[-C--:B-1----:R-:W-:Y:S02]  /*65a0*/  LEA.HI.X.SX32 R186, R41, R0.reuse, 0x1, P0 ;  /* 0x0000000029ba7211 */ /* 0x082fe400000f0eff */
[----:B------:R1:W-:Y:S01]  /*65b0*/  STL [R1+0x834], R184 ;  /* 0x000834b801007387 */ /* 0x0003e20000100800 */
[----:B------:R-:W-:Y:S01]  /*65c0*/  IMAD R13, R13, 0x4, R14 ;  /* 0x000000040d0d7824 */ /* 0x000fe200078e020e */
[----:B------:R-:W-:Y:S02]  /*65d0*/  CS2R R40, SRZ ;  /* 0x0000000000287805 */ /* 0x000fe4000001ff00 */
[----:B------:R3:W-:Y:S01]  /*65e0*/  STL [R1+0x818], R186 ;  /* 0x000818ba01007387 */ /* 0x0007e20000100800 */
[----:B------:R-:W-:Y:S01]  /*65f0*/  IMAD R10, R10, 0x8, R13 ;  /* 0x000000080a0a7824 */ /* 0x000fe200078e020d */
[----:B--2---:R-:W-:-:S02]  /*6600*/  LEA.HI.X.SX32 R185, R39, R0, 0x1, P1 ;  /* 0x0000000027b97211 */ /* 0x004fc400008f0eff */
[----:B------:R-:W-:Y:S01]  /*6610*/  CS2R R38, SRZ ;  /* 0x0000000000267805 */ /* 0x000fe2000001ff00 */
[----:B------:R-:W-:Y:S01]  /*6620*/  IMAD R9, R9, 0x4, R10 ;  /* 0x0000000409097824 */ /* 0x000fe200078e020a */
[----:B-1----:R-:W-:Y:S01]  /*6630*/  LEA.HI.X.SX32 R184, R37, R0, 0x1, P3 ;  /* 0x0000000025b87211 */ /* 0x002fe200018f0eff */
[----:B------:R1:W-:Y:S01]  /*6640*/  STL [R1+0x828], R185 ;  /* 0x000828b901007387 */ /* 0x0003e20000100800 */
[----:B------:R-:W-:Y:S01]  /*6650*/  CS2R R36, SRZ ;  /* 0x0000000000247805 */ /* 0x000fe2000001ff00 */
[----:B------:R-:W-:Y:S01]  /*6660*/  IMAD R12, R12, 0x4, R9 ;  /* 0x000000040c0c7824 */ /* 0x000fe200078e0209 */
[-C--:B---3--:R-:W-:Y:S01]  /*6670*/  IADD3 R186, P0, R35, R8.reuse, RZ ;  /* 0x0000000823ba7210 */ /* 0x088fe20007f1e0ff */
[----:B------:R2:W-:Y:S02]  /*6680*/  STL [R1+0x830], R184 ;  /* 0x000830b801007387 */ /* 0x0005e40000100800 */
[----:B------:R-:W-:Y:S02]  /*6690*/  IMAD R7, R7, 0x8, R12 ;  /* 0x0000000807077824 */ /* 0x000fe400078e020c */
[----:B------:R3:W-:Y:S01]  /*66a0*/  STL [R1+0x83c], R186 ;  /* 0x00083cba01007387 */ /* 0x0007e20000100800 */
[-C--:B-1----:R-:W-:Y:S01]  /*66b0*/  IADD3 R185, P1, R33, R8.reuse, RZ ;  /* 0x0000000821b97210 */ /* 0x082fe20007f3e0ff */
[----:B------:R-:W-:Y:S01]  /*66c0*/  IMAD R2, R2, 0x4, R7 ;  /* 0x0000000402027824 */ /* 0x000fe200078e0207 */
[----:B--2---:R-:W-:-:S03]  /*66d0*/  IADD3 R184, P3, R31, R8, RZ ;  /* 0x000000081fb87210 */ /* 0x004fc60007f7e0ff */
[----:B------:R1:W-:Y:S01]  /*66e0*/  STL [R1+0x84c], R185 ;  /* 0x00084cb901007387 */ /* 0x0003e20000100800 */
[----:B------:R-:W-:Y:S01]  /*66f0*/  IMAD R11, R11, 0x4, R2 ;  /* 0x000000040b0b7824 */ /* 0x000fe200078e0202 */
[-C--:B---3--:R-:W-:Y:S02]  /*6700*/  LEA.HI.X.SX32 R186, R35, R0.reuse, 0x1, P0 ;  /* 0x0000000023ba7211 */ /* 0x088fe400000f0eff */
[----:B------:R2:W-:Y:S01]  /*6710*/  STL [R1+0x854], R184 ;  /* 0x000854b801007387 */ /* 0x0005e20000100800 */
[----:B------:R-:W-:Y:S01]  /*6720*/  IMAD R6, R6, 0x8, R11 ;  /* 0x0000000806067824 */ /* 0x000fe200078e020b */
[----:B------:R-:W-:Y:S02]  /*6730*/  CS2R R34, SRZ ;  /* 0x0000000000227805 */ /* 0x000fe4000001ff00 */
[----:B------:R3:W-:Y:S01]  /*6740*/  STL [R1+0x838], R186 ;  /* 0x000838ba01007387 */ /* 0x0007e20000100800 */
[----:B------:R-:W-:Y:S01]  /*6750*/  IMAD R4, R4, 0x4, R6 ;  /* 0x0000000404047824 */ /* 0x000fe200078e0206 */
[----:B-1----:R-:W-:-:S02]  /*6760*/  LEA.HI.X.SX32 R185, R33, R0, 0x1, P1 ;  /* 0x0000000021b97211 */ /* 0x002fc400008f0eff */
[----:B------:R-:W-:Y:S02]  /*6770*/  CS2R R32, SRZ ;  /* 0x0000000000207805 */ /* 0x000fe4000001ff00 */
[----:B--2---:R-:W-:Y:S01]  /*6780*/  LEA.HI.X.SX32 R184, R31, R0, 0x1, P3 ;  /* 0x000000001fb87211 */ /* 0x004fe200018f0eff */
[----:B------:R1:W-:Y:S01]  /*6790*/  STL [R1+0x848], R185 ;  /* 0x000848b901007387 */ /* 0x0003e20000100800 */
[----:B------:R-:W-:Y:S02]  /*67a0*/  CS2R R30, SRZ ;  /* 0x00000000001e7805 */ /* 0x000fe4000001ff00 */
[-C--:B---3--:R-:W-:Y:S01]  /*67b0*/  IADD3 R186, P0, R28, R8.reuse, RZ ;  /* 0x000000081cba7210 */ /* 0x088fe20007f1e0ff */
[----:B------:R2:W-:Y:S04]  /*67c0*/  STL [R1+0x850], R184 ;  /* 0x000850b801007387 */ /* 0x0005e80000100800 */
[----:B------:R3:W-:Y:S01]  /*67d0*/  STL [R1+0x85c], R186 ;  /* 0x00085cba01007387 */ /* 0x0007e20000100800 */
[----:B-1----:R-:W-:-:S02]  /*67e0*/  IADD3 R185, P1, R27, R8, RZ ;  /* 0x000000081bb97210 */ /* 0x002fc40007f3e0ff */
[----:B--2---:R-:W-:-:S03]  /*67f0*/  IADD3 R184, P3, R26, R8, RZ ;  /* 0x000000081ab87210 */ /* 0x004fc60007f7e0ff */
[----:B------:R1:W-:Y:S01]  /*6800*/  STL [R1+0x86c], R185 ;  /* 0x00086cb901007387 */ /* 0x0003e20000100800 */
[----:B---3--:R-:W-:-:S03]  /*6810*/  LEA.HI.X.SX32 R186, R28, R0, 0x1, P0 ;  /* 0x000000001cba7211 */ /* 0x008fc600000f0eff */
[----:B------:R2:W-:Y:S04]  /*6820*/  STL [R1+0x874], R184 ;  /* 0x000874b801007387 */ /* 0x0005e80000100800 */
[----:B------:R3:W-:Y:S01]  /*6830*/  STL [R1+0x858], R186 ;  /* 0x000858ba01007387 */ /* 0x0007e20000100800 */
[-C--:B-1----:R-:W-:Y:S02]  /*6840*/  LEA.HI.X.SX32 R185, R27, R0.reuse, 0x1, P1 ;  /* 0x000000001bb97211 */ /* 0x082fe400008f0eff */
[----:B--2---:R-:W-:-:S03]  /*6850*/  LEA.HI.X.SX32 R184, R26, R0, 0x1, P3 ;  /* 0x000000001ab87211 */ /* 0x004fc600018f0eff */
[----:B------:R1:W-:Y:S01]  /*6860*/  STL [R1+0x868], R185 ;  /* 0x000868b901007387 */ /* 0x0003e20000100800 */
[----:B------:R-:W-:Y:S02]  /*6870*/  CS2R R26, SRZ ;  /* 0x00000000001a7805 */ /* 0x000fe4000001ff00 */
[C---:B---3--:R-:W-:Y:S01]  /*6880*/  IADD3 R186, P0, R22.reuse, R8, RZ ;  /* 0x0000000816ba7210 */ /* 0x048fe20007f1e0ff */
[----:B------:R2:W-:Y:S03]  /*6890*/  STL [R1+0x870], R184 ;  /* 0x000870b801007387 */ /* 0x0005e60000100800 */
[----:B------:R-:W-:Y:S01]  /*68a0*/  LEA.HI.X.SX32 R22, R22, R0, 0x1, P0 ;  /* 0x0000000016167211 */ /* 0x000fe200000f0eff */
[----:B------:R3:W-:Y:S01]  /*68b0*/  STL [R1+0x87c], R186 ;  /* 0x00087cba01007387 */ /* 0x0007e20000100800 */
[-C--:B-1----:R-:W-:Y:S02]  /*68c0*/  IADD3 R185, P1, R21, R8.reuse, RZ ;  /* 0x0000000815b97210 */ /* 0x082fe40007f3e0ff */
[----:B--2---:R-:W-:-:S03]  /*68d0*/  IADD3 R184, P3, R20, R8, RZ ;  /* 0x0000000814b87210 */ /* 0x004fc60007f7e0ff */
[----:B------:R1:W-:Y:S01]  /*68e0*/  STL [R1+0x88c], R185 ;  /* 0x00088cb901007387 */ /* 0x0003e20000100800 */
[-C--:B------:R-:W-:Y:S02]  /*68f0*/  LEA.HI.X.SX32 R21, R21, R0.reuse, 0x1, P1 ;  /* 0x0000000015157211 */ /* 0x080fe400008f0eff */
[----:B------:R-:W-:Y:S01]  /*6900*/  LEA.HI.X.SX32 R20, R20, R0, 0x1, P3 ;  /* 0x0000000014147211 */ /* 0x000fe200018f0eff */
[----:B------:R2:W-:Y:S01]  /*6910*/  STL [R1+0x894], R184 ;  /* 0x000894b801007387 */ /* 0x0005e20000100800 */
[----:B---3--:R-:W-:-:S03]  /*6920*/  SHF.R.S32.HI R186, RZ, 0x1f, R123 ;  /* 0x0000001fffba7819 */ /* 0x008fc6000001147b */
[----:B------:R3:W-:Y:S01]  /*6930*/  STL [R1+0x878], R22 ;  /* 0x0008781601007387 */ /* 0x0007e20000100800 */
[----:B-1----:R-:W-:-:S03]  /*6940*/  SHF.R.S32.HI R185, RZ, 0x1f, R122 ;  /* 0x0000001fffb97819 */ /* 0x002fc6000001147a */
[----:B------:R1:W-:Y:S01]  /*6950*/  STL [R1+0x888], R21 ;  /* 0x0008881501007387 */ /* 0x0003e20000100800 */
[----:B--2---:R-:W-:-:S03]  /*6960*/  SHF.R.S32.HI R184, RZ, 0x1f, R121 ;  /* 0x0000001fffb87819 */ /* 0x004fc60000011479 */
[----:B------:R2:W-:Y:S01]  /*6970*/  STL [R1+0x890], R20 ;  /* 0x0008901401007387 */ /* 0x0005e20000100800 */
[-C--:B---3--:R-:W-:Y:S02]  /*6980*/  IADD3 R22, P0, R16, R8.reuse, RZ ;  /* 0x0000000810167210 */ /* 0x088fe40007f1e0ff */
[----:B-1----:R-:W-:-:S03]  /*6990*/  IADD3 R21, P1, R15, R8, RZ ;  /* 0x000000080f157210 */ /* 0x002fc60007f3e0ff */
[----:B------:R1:W-:Y:S01]  /*69a0*/  STL [R1+0x89c], R22 ;  /* 0x00089c1601007387 */ /* 0x0003e20000100800 */
[----:B------:R-:W-:Y:S02]  /*69b0*/  LEA.HI.X.SX32 R16, R16, R0, 0x1, P0 ;  /* 0x0000000010107211 */ /* 0x000fe400000f0eff */
[C---:B--2---:R-:W-:Y:S01]  /*69c0*/  IADD3 R20, P3, R14.reuse, R8, RZ ;  /* 0x000000080e147210 */ /* 0x044fe20007f7e0ff */
[----:B------:R2:W-:Y:S01]  /*69d0*/  STL [R1+0x8ac], R21 ;  /* 0x0008ac1501007387 */ /* 0x0005e20000100800 */
[-C--:B------:R-:W-:Y:S02]  /*69e0*/  LEA.HI.X.SX32 R15, R15, R0.reuse, 0x1, P1 ;  /* 0x000000000f0f7211 */ /* 0x080fe400008f0eff */
[----:B------:R-:W-:Y:S01]  /*69f0*/  LEA.HI.X.SX32 R14, R14, R0, 0x1, P3 ;  /* 0x000000000e0e7211 */ /* 0x000fe200018f0eff */
[----:B------:R3:W-:Y:S01]  /*6a00*/  STL [R1+0x8b4], R20 ;  /* 0x0008b41401007387 */ /* 0x0007e20000100800 */
[----:B-1----:R-:W-:-:S03]  /*6a10*/  IMAD.SHL.U32 R22, R5, 0x4, RZ ;  /* 0x0000000405167824 */ /* 0x002fc600078e00ff */
[----:B------:R1:W-:Y:S01]  /*6a20*/  STL [R1+0x898], R16 ;  /* 0x0008981001007387 */ /* 0x0003e20000100800 */
[C---:B--2---:R-:W-:Y:S01]  /*6a30*/  IMAD R21, R5.reuse, 0x5, RZ ;  /* 0x0000000505157824 */ /* 0x044fe200078e02ff */
[----:B------:R-:W-:Y:S02]  /*6a40*/  SHF.R.S32.HI R144, RZ, 0x1f, R22 ;  /* 0x0000001fff907819 */ /* 0x000fe40000011416 */
[----:B------:R2:W-:Y:S01]  /*6a50*/  STL [R1+0x8a8], R15 ;  /* 0x0008a80f01007387 */ /* 0x0005e20000100800 */
[----:B---3--:R-:W-:Y:S01]  /*6a60*/  IMAD R20, R5, 0x6, RZ ;  /* 0x0000000605147824 */ /* 0x008fe200078e02ff */
[----:B------:R-:W-:Y:S02]  /*6a70*/  SHF.R.S32.HI R146, RZ, 0x1f, R21 ;  /* 0x0000001fff927819 */ /* 0x000fe40000011415 */
[----:B------:R3:W-:Y:S01]  /*6a80*/  STL [R1+0x8b0], R14 ;  /* 0x0008b00e01007387 */ /* 0x0007e20000100800 */
[----:B-1----:R-:W-:Y:S02]  /*6a90*/  IADD3 R16, P0, R13, R8, RZ ;  /* 0x000000080d107210 */ /* 0x002fe40007f1e0ff */
[----:B------:R-:W-:-:S02]  /*6aa0*/  SHF.R.S32.HI R149, RZ, 0x1f, R20 ;  /* 0x0000001fff957819 */ /* 0x000fc40000011414 */
[-C--:B--2---:R-:W-:Y:S01]  /*6ab0*/  IADD3 R15, P1, R10, R8.reuse, RZ ;  /* 0x000000080a0f7210 */ /* 0x084fe20007f3e0ff */
[----:B------:R1:W-:Y:S01]  /*6ac0*/  STL [R1+0x8bc], R16 ;  /* 0x0008bc1001007387 */ /* 0x0003e20000100800 */
[----:B---3--:R-:W-:-:S03]  /*6ad0*/  IADD3 R14, P3, R9, R8, RZ ;  /* 0x00000008090e7210 */ /* 0x008fc60007f7e0ff */
[----:B------:R2:W-:Y:S04]  /*6ae0*/  STL [R1+0x8cc], R15 ;  /* 0x0008cc0f01007387 */ /* 0x0005e80000100800 */
[----:B------:R3:W-:Y:S01]  /*6af0*/  STL [R1+0x8d4], R14 ;  /* 0x0008d40e01007387 */ /* 0x0007e20000100800 */
[----:B-1----:R-:W-:Y:S01]  /*6b00*/  IMAD R16, R5, 0xa, RZ ;  /* 0x0000000a05107824 */ /* 0x002fe200078e02ff */
[-C--:B--2---:R-:W-:Y:S02]  /*6b10*/  LEA.HI.X.SX32 R15, R13, R0.reuse, 0x1, P0 ;  /* 0x000000000d0f7211 */ /* 0x084fe400000f0eff */
[-C--:B------:R-:W-:Y:S02]  /*6b20*/  LEA.HI.X.SX32 R13, R9, R0.reuse, 0x1, P3 ;  /* 0x00000000090d7211 */ /* 0x080fe400018f0eff */
[----:B---3--:R-:W-:Y:S01]  /*6b30*/  LEA.HI.X.SX32 R14, R10, R0, 0x1, P1 ;  /* 0x000000000a0e7211 */ /* 0x008fe200008f0eff */
[----:B------:R1:W-:Y:S01]  /*6b40*/  STL [R1+0x8b8], R15 ;  /* 0x0008b80f01007387 */ /* 0x0003e20000100800 */
[----:B------:R-:W-:Y:S01]  /*6b50*/  IADD3 R9, P0, R12, R8, RZ ;  /* 0x000000080c097210 */ /* 0x000fe20007f1e0ff */
[----:B------:R-:W-:Y:S01]  /*6b60*/  IMAD R10, R17, 0x4, R4 ;  /* 0x00000004110a7824 */ /* 0x000fe200078e0204 */
[----:B------:R-:W-:Y:S01]  /*6b70*/  SHF.R.S32.HI R159, RZ, 0x1f, R16 ;  /* 0x0000001fff9f7819 */ /* 0x000fe20000011410 */
[----:B------:R2:W-:Y:S01]  /*6b80*/  STL [R1+0x8c8], R14 ;  /* 0x0008c80e01007387 */ /* 0x0005e20000100800 */
[----:B------:R-:W-:-:S03]  /*6b90*/  IMAD R17, R5, 0x9, RZ ;  /* 0x0000000905117824 */ /* 0x000fc600078e02ff */
[----:B------:R3:W-:Y:S01]  /*6ba0*/  STL [R1+0x8d0], R13 ;  /* 0x0008d00d01007387 */ /* 0x0007e20000100800 */
[----:B-1----:R-:W-:Y:S01]  /*6bb0*/  IMAD R15, R5, 0xb, RZ ;  /* 0x0000000b050f7824 */ /* 0x002fe200078e02ff */
[----:B------:R-:W-:Y:S02]  /*6bc0*/  SHF.R.S32.HI R156, RZ, 0x1f, R17 ;  /* 0x0000001fff9c7819 */ /* 0x000fe40000011411 */
[----:B------:R1:W-:Y:S01]  /*6bd0*/  STL [R1+0x8dc], R9 ;  /* 0x0008dc0901007387 */ /* 0x0003e20000100800 */
[-C--:B--2---:R-:W-:Y:S02]  /*6be0*/  IADD3 R14, P3, R2, R8.reuse, RZ ;  /* 0x00000008020e7210 */ /* 0x084fe40007f7e0ff */
[----:B------:R-:W-:Y:S02]  /*6bf0*/  SHF.R.S32.HI R161, RZ, 0x1f, R15 ;  /* 0x0000001fffa17819 */ /* 0x000fe4000001140f */
[----:B---3--:R-:W-:-:S04]  /*6c00*/  IADD3 R13, P1, R7, R8, RZ ;  /* 0x00000008070d7210 */ /* 0x008fc80007f3e0ff */
[-C--:B------:R-:W-:Y:S01]  /*6c10*/  LEA.HI.X.SX32 R7, R7, R0.reuse, 0x1, P1 ;  /* 0x0000000007077211 */ /* 0x080fe200008f0eff */
[----:B------:R2:W-:Y:S01]  /*6c20*/  STL [R1+0x8ec], R13 ;  /* 0x0008ec0d01007387 */ /* 0x0005e20000100800 */
[----:B-1----:R-:W-:Y:S02]  /*6c30*/  IMAD R9, R18, 0x8, R10 ;  /* 0x0000000812097824 */ /* 0x002fe400078e020a */
[----:B------:R-:W-:Y:S01]  /*6c40*/  IMAD.SHL.U32 R18, R5, 0x8, RZ ;  /* 0x0000000805127824 */ /* 0x000fe200078e00ff */
[----:B------:R1:W-:Y:S04]  /*6c50*/  STL [R1+0x8f4], R14 ;  /* 0x0008f40e01007387 */ /* 0x0003e80000100800 */
[----:B------:R-:W-:Y:S02]  /*6c60*/  SHF.R.S32.HI R154, RZ, 0x1f, R18 ;  /* 0x0000001fff9a7819 */ /* 0x000fe40000011412 */
[----:B--2---:R-:W-:-:S02]  /*6c70*/  LEA.HI.X.SX32 R13, R12, R0, 0x1, P0 ;  /* 0x000000000c0d7211 */ /* 0x004fc400000f0eff */
[----:B------:R-:W-:Y:S01]  /*6c80*/  LEA.HI.X.SX32 R12, R2, R0, 0x1, P3 ;  /* 0x00000000020c7211 */ /* 0x000fe200018f0eff */
[----:B-----5:R-:W-:Y:S02]  /*6c90*/  IMAD R2, R19, 0x4, R9 ;  /* 0x0000000413027824 */ /* 0x020fe400078e0209 */
[----:B------:R2:W-:Y:S01]  /*6ca0*/  STL [R1+0x8d8], R13 ;  /* 0x0008d80d01007387 */ /* 0x0005e20000100800 */
[C---:B------:R-:W-:Y:S02]  /*6cb0*/  IMAD R19, R5.reuse, 0x7, RZ ;  /* 0x0000000705137824 */ /* 0x040fe400078e02ff */
[----:B-1----:R-:W-:Y:S01]  /*6cc0*/  IMAD R14, R5, 0xc, RZ ;  /* 0x0000000c050e7824 */ /* 0x002fe200078e02ff */
[----:B------:R1:W-:Y:S02]  /*6cd0*/  STL [R1+0x8e8], R7 ;  /* 0x0008e80701007387 */ /* 0x0003e40000100800 */
[----:B------:R-:W-:Y:S02]  /*6ce0*/  SHF.R.S32.HI R151, RZ, 0x1f, R19 ;  /* 0x0000001fff977819 */ /* 0x000fe40000011413 */
[----:B------:R3:W-:Y:S01]  /*6cf0*/  STL [R1+0x8f0], R12 ;  /* 0x0008f00c01007387 */ /* 0x0007e20000100800 */
[----:B------:R-:W-:-:S02]  /*6d00*/  SHF.R.S32.HI R164, RZ, 0x1f, R14 ;  /* 0x0000001fffa47819 */ /* 0x000fc4000001140e */
[-C--:B--2---:R-:W-:Y:S02]  /*6d10*/  IADD3 R13, P1, R6, R8.reuse, RZ ;  /* 0x00000008060d7210 */ /* 0x084fe40007f3e0ff */
[-C--:B-1----:R-:W-:Y:S02]  /*6d20*/  IADD3 R7, P0, R11, R8.reuse, RZ ;  /* 0x000000080b077210 */ /* 0x082fe40007f1e0ff */
[----:B---3--:R-:W-:-:S03]  /*6d30*/  IADD3 R12, P3, R4, R8, RZ ;  /* 0x00000008040c7210 */ /* 0x008fc60007f7e0ff */
[----:B------:R1:W-:Y:S04]  /*6d40*/  STL [R1+0x8fc], R7 ;  /* 0x0008fc0701007387 */ /* 0x0003e80000100800 */
[----:B------:R2:W-:Y:S04]  /*6d50*/  STL [R1+0x90c], R13 ;  /* 0x00090c0d01007387 */ /* 0x0005e80000100800 */
[----:B------:R3:W-:Y:S01]  /*6d60*/  STL [R1+0x940], R12 ;  /* 0x0009400c01007387 */ /* 0x0007e20000100800 */
[----:B-1----:R-:W-:Y:S02]  /*6d70*/  IMAD R7, R23, 0x4, R2 ;  /* 0x0000000417077824 */ /* 0x002fe400078e0202 */
[----:B------:R-:W-:Y:S01]  /*6d80*/  IMAD R23, R5, 0x3, RZ ;  /* 0x0000000305177824 */ /* 0x000fe200078e02ff */
[----:B--2---:R-:W-:-:S02]  /*6d90*/  LEA.HI.X.SX32 R13, R11, R0, 0x1, P0 ;  /* 0x000000000b0d7211 */ /* 0x004fc400000f0eff */
[-C--:B------:R-:W-:Y:S02]  /*6da0*/  LEA.HI.X.SX32 R11, R4, R0.reuse, 0x1, P3 ;  /* 0x00000000040b7211 */ /* 0x080fe400018f0eff */
[----:B---3--:R-:W-:Y:S01]  /*6db0*/  LEA.HI.X.SX32 R12, R6, R0, 0x1, P1 ;  /* 0x00000000060c7211 */ /* 0x008fe200008f0eff */
[----:B------:R1:W-:Y:S01]  /*6dc0*/  STL [R1+0x8f8], R13 ;  /* 0x0008f80d01007387 */ /* 0x0003e20000100800 */
[----:B------:R-:W-:Y:S01]  /*6dd0*/  IADD3 R4, P0, R10, R8, RZ ;  /* 0x000000080a047210 */ /* 0x000fe20007f1e0ff */
[----:B----4-:R-:W-:Y:S01]  /*6de0*/  IMAD R6, R24, 0x8, R7 ;  /* 0x0000000818067824 */ /* 0x010fe200078e0207 */
[----:B------:R-:W-:Y:S01]  /*6df0*/  SHF.R.S32.HI R141, RZ, 0x1f, R23 ;  /* 0x0000001fff8d7819 */ /* 0x000fe20000011417 */
[----:B------:R2:W-:Y:S04]  /*6e00*/  STL [R1+0x908], R12 ;  /* 0x0009080c01007387 */ /* 0x0005e80000100800 */
[----:B------:R3:W-:Y:S01]  /*6e10*/  STL [R1+0x910], R11 ;  /* 0x0009100b01007387 */ /* 0x0007e20000100800 */
[----:B-1----:R-:W-:-:S03]  /*6e20*/  IMAD R13, R5, 0xd, RZ ;  /* 0x0000000d050d7824 */ /* 0x002fc600078e02ff */
[----:B------:R0:W-:Y:S01]  /*6e30*/  STL [R1+0x944], R4 ;  /* 0x0009440401007387 */ /* 0x0001e20000100800 */
[-C--:B--2---:R-:W-:Y:S02]  /*6e40*/  IADD3 R12, P3, R2, R8.reuse, RZ ;  /* 0x00000008020c7210 */ /* 0x084fe40007f7e0ff */
[----:B------:R-:W-:Y:S02]  /*6e50*/  SHF.R.S32.HI R166, RZ, 0x1f, R13 ;  /* 0x0000001fffa67819 */ /* 0x000fe4000001140d */
[----:B---3--:R-:W-:Y:S01]  /*6e60*/  IADD3 R11, P1, R9, R8, RZ ;  /* 0x00000008090b7210 */ /* 0x008fe20007f3e0ff */
[----:B0-----:R-:W-:-:S04]  /*6e70*/  IMAD R4, R25, 0x4, R6 ;  /* 0x0000000419047824 */ /* 0x001fc800078e0206 */
[----:B------:R0:W-:Y:S01]  /*6e80*/  STL [R1+0x94c], R11 ;  /* 0x00094c0b01007387 */ /* 0x0001e20000100800 */
[----:B------:R-:W-:-:S03]  /*6e90*/  CS2R R24, SRZ ;  /* 0x0000000000187805 */ /* 0x000fc6000001ff00 */
[----:B------:R1:W-:Y:S01]  /*6ea0*/  STL [R1+0x950], R12 ;  /* 0x0009500c01007387 */ /* 0x0003e20000100800 */
[-C--:B0-----:R-:W-:Y:S02]  /*6eb0*/  LEA.HI.X.SX32 R11, R10, R0.reuse, 0x1, P0 ;  /* 0x000000000a0b7211 */ /* 0x081fe400000f0eff */
[-C--:B------:R-:W-:Y:S02]  /*6ec0*/  LEA.HI.X.SX32 R10, R9, R0.reuse, 0x1, P1 ;  /* 0x00000000090a7211 */ /* 0x080fe400008f0eff */
[----:B------:R-:W-:Y:S01]  /*6ed0*/  LEA.HI.X.SX32 R9, R2, R0, 0x1, P3 ;  /* 0x0000000002097211 */ /* 0x000fe200018f0eff */
[----:B------:R-:W-:Y:S01]  /*6ee0*/  IMAD R2, R29, 0x4, R4 ;  /* 0x000000041d027824 */ /* 0x000fe200078e0204 */
[----:B------:R0:W-:Y:S01]  /*6ef0*/  STL [R1+0x914], R11 ;  /* 0x0009140b01007387 */ /* 0x0001e20000100800 */
[----:B-1----:R-:W-:Y:S01]  /*6f00*/  IMAD R12, R5, 0xe, RZ ;  /* 0x0000000e050c7824 */ /* 0x002fe200078e02ff */
[----:B------:R-:W-:Y:S02]  /*6f10*/  CS2R R28, SRZ ;  /* 0x00000000001c7805 */ /* 0x000fe4000001ff00 */
[----:B------:R1:W-:Y:S02]  /*6f20*/  STL [R1+0x918], R10 ;  /* 0x0009180a01007387 */ /* 0x0003e40000100800 */
[----:B------:R-:W-:-:S02]  /*6f30*/  SHF.R.S32.HI R169, RZ, 0x1f, R12 ;  /* 0x0000001fffa97819 */ /* 0x000fc4000001140c */
[----:B------:R2:W-:Y:S01]  /*6f40*/  STL [R1+0x930], R9 ;  /* 0x0009300901007387 */ /* 0x0005e20000100800 */
[-C--:B0-----:R-:W-:Y:S02]  /*6f50*/  IADD3 R11, P0, R7, R8.reuse, RZ ;  /* 0x00000008070b7210 */ /* 0x081fe40007f1e0ff */
[----:B-1----:R-:W-:-:S03]  /*6f60*/  IADD3 R10, P1, R6, R8, RZ ;  /* 0x00000008060a7210 */ /* 0x002fc60007f3e0ff */
[----:B------:R-:W-:Y:S01]  /*6f70*/  STL [R1+0x934], R11 ;  /* 0x0009340b01007387 */ /* 0x000fe20000100800 */
[----:B------:R-:W-:Y:S02]  /*6f80*/  LEA.HI.X.SX32 R7, R7, R0, 0x1, P0 ;  /* 0x0000000007077211 */ /* 0x000fe400000f0eff */
[-C--:B--2---:R-:W-:Y:S01]  /*6f90*/  IADD3 R9, P3, R4, R8.reuse, RZ ;  /* 0x0000000804097210 */ /* 0x084fe20007f7e0ff */
[----:B------:R0:W-:Y:S01]  /*6fa0*/  STL [R1+0x938], R10 ;  /* 0x0009380a01007387 */ /* 0x0001e20000100800 */
[----:B------:R-:W-:Y:S02]  /*6fb0*/  IADD3 R8, P4, R2, R8, RZ ;  /* 0x0000000802087210 */ /* 0x000fe40007f9e0ff */
[-C--:B------:R-:W-:Y:S01]  /*6fc0*/  LEA.HI.X.SX32 R6, R6, R0.reuse, 0x1, P1 ;  /* 0x0000000006067211 */ /* 0x080fe200008f0eff */
[----:B------:R1:W-:Y:S01]  /*6fd0*/  STL [R1+0x93c], R9 ;  /* 0x00093c0901007387 */ /* 0x0003e20000100800 */
[-C--:B------:R-:W-:Y:S02]  /*6fe0*/  LEA.HI.X.SX32 R4, R4, R0.reuse, 0x1, P3 ;  /* 0x0000000004047211 */ /* 0x080fe400018f0eff */
[----:B------:R-:W-:Y:S01]  /*6ff0*/  LEA.HI.X.SX32 R0, R2, R0, 0x1, P4 ;  /* 0x0000000002007211 */ /* 0x000fe200020f0eff */
[----:B------:R2:W-:Y:S01]  /*7000*/  STL [R1+0x92c], R8 ;  /* 0x00092c0801007387 */ /* 0x0005e20000100800 */
[----:B------:R-:W-:Y:S01]  /*7010*/  IMAD R2, R5, 0xf, RZ ;  /* 0x0000000f05027824 */ /* 0x000fe200078e02ff */
[----:B0-----:R-:W-:-:S02]  /*7020*/  LOP3.LUT R10, R136, 0x50, RZ, 0x3c, !PT ;  /* 0x00000050880a7812 */ /* 0x001fc400078e3cff */
[----:B------:R0:W-:Y:S01]  /*7030*/  STL [R1+0x91c], R7 ;  /* 0x00091c0701007387 */ /* 0x0001e20000100800 */
[C---:B------:R-:W-:Y:S02]  /*7040*/  LOP3.LUT R11, R136.reuse, 0x60, RZ, 0x3c, !PT ;  /* 0x00000060880b7812 */ /* 0x040fe400078e3cff */
[----:B-1----:R-:W-:Y:S01]  /*7050*/  LOP3.LUT R9, R136, 0x40, RZ, 0x3c, !PT ;  /* 0x0000004088097812 */ /* 0x002fe200078e3cff */
[----:B------:R1:W-:Y:S01]  /*7060*/  STL [R1+0x920], R6 ;  /* 0x0009200601007387 */ /* 0x0003e20000100800 */
[----:B------:R-:W-:Y:S01]  /*7070*/  IADD3 R233, P3, R23, R230, RZ ;  /* 0x000000e617e97210 */ /* 0x000fe20007f7e0ff */
[----:B--2---:R-:W-:Y:S01]  /*7080*/  IMAD.MOV.U32 R8, RZ, RZ, -0x800000 ;  /* 0xff800000ff087424 */ /* 0x004fe200078e00ff */
[----:B------:R-:W-:Y:S01]  /*7090*/  SHF.R.S32.HI R172, RZ, 0x1f, R2 ;  /* 0x0000001fffac7819 */ /* 0x000fe20000011402 */
[----:B------:R2:W-:Y:S01]  /*70a0*/  STL [R1+0x924], R4 ;  /* 0x0009240401007387 */ /* 0x0005e20000100800 */
[C---:B------:R-:W-:Y:S02]  /*70b0*/  IMAD.IADD R9, R228.reuse, 0x1, R9 ;  /* 0x00000001e4097824 */ /* 0x040fe400078e0209 */
[----:B0-----:R-:W-:Y:S01]  /*70c0*/  IMAD.MOV.U32 R7, RZ, RZ, 0x3f800000 ;  /* 0x3f800000ff077424 */ /* 0x001fe200078e00ff */
[----:B------:R0:W-:Y:S01]  /*70d0*/  STL [R1+0x928], R0 ;  /* 0x0009280001007387 */ /* 0x0001e20000100800 */
[----:B------:R-:W-:-:S02]  /*70e0*/  IMAD.IADD R10, R228, 0x1, R10 ;  /* 0x00000001e40a7824 */ /* 0x000fc400078e020a */
[----:B-1----:R-:W-:Y:S02]  /*70f0*/  IMAD.MOV.U32 R6, RZ, RZ, 0x7632 ;  /* 0x00007632ff067424 */ /* 0x002fe400078e00ff */
[----:B------:R-:W-:Y:S01]  /*7100*/  IMAD.IADD R11, R228, 0x1, R11 ;  /* 0x00000001e40b7824 */ /* 0x000fe200078e020b */
[-C--:B--2---:R-:W-:Y:S02]  /*7110*/  IADD3 R4, P1, R230, R5.reuse, RZ ;  /* 0x00000005e6047210 */ /* 0x084fe40007f3e0ff */
[----:B0-----:R-:W-:-:S03]  /*7120*/  IADD3 R0, P0, R229, R5, RZ ;  /* 0x00000005e5007210 */ /* 0x001fc60007f1e0ff */
[----:B------:R0:W-:Y:S01]  /*7130*/  STL [R1+0x170], R4 ;  /* 0x0001700401007387 */ /* 0x0001e20000100800 */
[----:B------:R-:W-:-:S03]  /*7140*/  IMAD.MOV.U32 R5, RZ, RZ, 0x5410 ;  /* 0x00005410ff057424 */ /* 0x000fc600078e00ff */
[----:B------:R1:W-:Y:S01]  /*7150*/  STL [R1+0x17c], R0 ;  /* 0x00017c0001007387 */ /* 0x0003e20000100800 */
[----:B0-----:R-:W-:Y:S02]  /*7160*/  IMAD.MOV.U32 R4, RZ, RZ, 0x3f800000 ;  /* 0x3f800000ff047424 */ /* 0x001fe400078e00ff */
[----:B-1----:R-:W-:-:S03]  /*7170*/  IMAD.MOV.U32 R0, RZ, RZ, -0x800000 ;  /* 0xff800000ff007424 */ /* 0x002fc600078e00ff */
[----:B------:R0:W-:Y:S04]  /*7180*/  STL [R1+0xd0], R4 ;  /* 0x0000d00401007387 */ /* 0x0001e80000100800 */
[----:B------:R-:W-:Y:S04]  /*7190*/  STL [R1+0xc], RZ ;  /* 0x00000cff01007387 */ /* 0x000fe80000100800 */
[----:B------:R1:W-:Y:S01]  /*71a0*/  STL [R1+0xb0], R0 ;  /* 0x0000b00001007387 */ /* 0x0003e20000100800 */
[----:B0-----:R-:W-:-:S03]  /*71b0*/  IMAD.MOV.U32 R4, RZ, RZ, RZ ;  /* 0x000000ffff047224 */ /* 0x001fc600078e00ff */
[----:B------:R-:W-:Y:S04]  /*71c0*/  STL [R1+0x10], RZ ;  /* 0x000010ff01007387 */ /* 0x000fe80000100800 */
[----:B------:R0:W-:Y:S01]  /*71d0*/  STL [R1+0xac], R8 ;  /* 0x0000ac0801007387 */ /* 0x0001e20000100800 */
[----:B-1----:R-:W-:-:S03]  /*71e0*/  IMAD.MOV.U32 R0, RZ, RZ, RZ ;  /* 0x000000ffff007224 */ /* 0x002fc600078e00ff */
[----:B------:R1:W-:Y:S01]  /*71f0*/  STL [R1+0xcc], R7 ;  /* 0x0000cc0701007387 */ /* 0x0003e20000100800 */
[----:B0-----:R-:W-:Y:S02]  /*7200*/  LOP3.LUT R8, R136, 0x30, RZ, 0x3c, !PT ;  /* 0x0000003088087812 */ /* 0x001fe400078e3cff */
[----:B-1----:R-:W-:-:S03]  /*7210*/  SEL R7, R5, 0x1054, !P2 ;  /* 0x0000105405077807 */ /* 0x002fc60005000000 */
[----:B------:R-:W-:Y:S01]  /*7220*/  IMAD.IADD R8, R228, 0x1, R8 ;  /* 0x00000001e4087824 */ /* 0x000fe200078e0208 */
[----:B------:R-:W-:Y:S02]  /*7230*/  SEL R5, R6, 0x3276, !P2 ;  /* 0x0000327606057807 */ /* 0x000fe40005000000 */
[----:B------:R-:W-:Y:S01]  /*7240*/  LOP3.LUT R6, R136, 0x10, RZ, 0x3c, !PT ;  /* 0x0000001088067812 */ /* 0x000fe200078e3cff */
[----:B------:R0:W-:Y:S01]  /*7250*/  STL [R1+0x18], R7 ;  /* 0x0000180701007387 */ /* 0x0001e20000100800 */
[----:B------:R-:W-:-:S03]  /*7260*/  IADD3 R232, P2, R114, R230, RZ ;  /* 0x000000e672e87210 */ /* 0x000fc60007f5e0ff */
[----:B------:R1:W-:Y:S01]  /*7270*/  STL [R1+0x14], R5 ;  /* 0x0000140501007387 */ /* 0x0003e20000100800 */
[----:B------:R-:W-:-:S03]  /*7280*/  IMAD.IADD R6, R228, 0x1, R6 ;  /* 0x00000001e4067824 */ /* 0x000fc600078e0206 */
[----:B------:R2:W-:Y:S01]  /*7290*/  STL [R1+0x184], R232 ;  /* 0x000184e801007387 */ /* 0x0005e20000100800 */
[----:B0-----:R-:W-:Y:S01]  /*72a0*/  LOP3.LUT R7, R136, 0x20, RZ, 0x3c, !PT ;  /* 0x0000002088077812 */ /* 0x001fe200078e3cff */
[----:B-1----:R-:W-:Y:S01]  /*72b0*/  IMAD.IADD R5, R228, 0x1, R136 ;  /* 0x00000001e4057824 */ /* 0x002fe200078e0288 */
[----:B------:R-:W-:-:S03]  /*72c0*/  LOP3.LUT R136, R138, 0x90, RZ, 0xc0, !PT ;  /* 0x000000908a887812 */ /* 0x000fc600078ec0ff */
[----:B------:R-:W-:Y:S01]  /*72d0*/  IMAD.IADD R7, R228, 0x1, R7 ;  /* 0x00000001e4077824 */ /* 0x000fe200078e0207 */
[----:B------:R-:W-:Y:S02]  /*72e0*/  SHF.R.S32.HI R138, RZ, 0x1f, R114 ;  /* 0x0000001fff8a7819 */ /* 0x000fe40000011472 */
[----:B------:R-:W-:Y:S02]  /*72f0*/  LOP3.LUT R136, R136, 0x7f, R231, 0x78, !PT ;  /* 0x0000007f88887812 */ /* 0x000fe400078e78e7 */
[-C--:B------:R-:W-:Y:S01]  /*7300*/  IADD3 R231, P5, R114, R229.reuse, RZ ;  /* 0x000000e572e77210 */ /* 0x080fe20007fbe0ff */
[----:B--2---:R-:W-:Y:S02]  /*7310*/  IMAD.X R232, R138, 0x1, R252, P2 ;  /* 0x000000018ae87824 */ /* 0x004fe400010e06fc */
[----:B------:R-:W-:Y:S01]  /*7320*/  IMAD.IADD R241, R228, 0x1, R136 ;  /* 0x00000001e4f17824 */ /* 0x000fe200078e0288 */
[----:B------:R-:W-:Y:S01]  /*7330*/  LOP3.LUT R136, R136, 0x20, RZ, 0x3c, !PT ;  /* 0x0000002088887812 */ /* 0x000fe200078e3cff */
[----:B------:R0:W-:Y:S04]  /*7340*/  STL [R1+0x18c], R231 ;  /* 0x00018ce701007387 */ /* 0x0001e80000100800 */
[----:B------:R-:W-:Y:S04]  /*7350*/  STL [R1+0x194], R233 ;  /* 0x000194e901007387 */ /* 0x000fe80000100800 */
[----:B------:R1:W-:Y:S01]  /*7360*/  STL [R1+0x180], R232 ;  /* 0x000180e801007387 */ /* 0x0003e20000100800 */
[----:B0-----:R-:W-:Y:S01]  /*7370*/  IADD3 R231, P4, R23, R229, RZ ;  /* 0x000000e517e77210 */ /* 0x001fe20007f9e0ff */
[----:B------:R-:W-:-:S04]  /*7380*/  IMAD.X R23, R138, 0x1, R227, P5 ;  /* 0x000000018a177824 */ /* 0x000fc800028e06e3 */
[----:B------:R0:W-:Y:S01]  /*7390*/  STL [R1+0x19c], R231 ;  /* 0x00019ce701007387 */ /* 0x0001e20000100800 */
[----:B-1----:R-:W-:-:S03]  /*73a0*/  IADD3 R232, P2, R22, R230, RZ ;  /* 0x000000e616e87210 */ /* 0x002fc60007f5e0ff */
[----:B------:R1:W-:Y:S04]  /*73b0*/  STL [R1+0x188], R23 ;  /* 0x0001881701007387 */ /* 0x0003e80000100800 */
[----:B------:R-:W-:Y:S01]  /*73c0*/  STL [R1+0x1a4], R232 ;  /* 0x0001a4e801007387 */ /* 0x000fe20000100800 */
[C---:B0-----:R-:W-:Y:S01]  /*73d0*/  IMAD.X R231, R141.reuse, 0x1, R252, P3 ;  /* 0x000000018de77824 */ /* 0x041fe200018e06fc */
[----:B-1----:R-:W-:Y:S01]  /*73e0*/  IADD3 R23, P5, R22, R229, RZ ;  /* 0x000000e516177210 */ /* 0x002fe20007fbe0ff */
[----:B------:R-:W-:-:S03]  /*73f0*/  IMAD.X R22, R141, 0x1, R227, P4 ;  /* 0x000000018d167824 */ /* 0x000fc600020e06e3 */
[----:B------:R0:W-:Y:S04]  /*7400*/  STL [R1+0x190], R231 ;  /* 0x000190e701007387 */ /* 0x0001e80000100800 */
[----:B------:R1:W-:Y:S04]  /*7410*/  STL [R1+0x1ac], R23 ;  /* 0x0001ac1701007387 */ /* 0x0003e80000100800 */
[----:B------:R2:W-:Y:S01]  /*7420*/  STL [R1+0x198], R22 ;  /* 0x0001981601007387 */ /* 0x0005e20000100800 */
[----:B0-----:R-:W-:Y:S01]  /*7430*/  IADD3 R231, P3, R21, R230, RZ ;  /* 0x000000e615e77210 */ /* 0x001fe20007f7e0ff */
[----:B-1----:R-:W-:-:S04]  /*7440*/  IMAD.X R23, R144, 0x1, R252, P2 ;  /* 0x0000000190177824 */ /* 0x002fc800010e06fc */
[----:B------:R-:W-:Y:S01]  /*7450*/  STL [R1+0x1b4], R231 ;  /* 0x0001b4e701007387 */ /* 0x000fe20000100800 */
[----:B--2---:R-:W-:Y:S01]  /*7460*/  IADD3 R22, P4, R21, R229, RZ ;  /* 0x000000e515167210 */ /* 0x004fe20007f9e0ff */
[----:B------:R-:W-:Y:S02]  /*7470*/  IMAD.X R21, R144, 0x1, R227, P5 ;  /* 0x0000000190157824 */ /* 0x000fe400028e06e3 */
        /* <DEDUP_REMOVED lines=69> */
[----:B------:R0:W-:Y:S01]  /*78d0*/  STL [R1+0x244], R15 ;  /* 0x0002440f01007387 */ /* 0x0001e20000100800 */
[----:B--2---:R-:W-:Y:S01]  /*78e0*/  IADD3 R13, P5, R12, R229, RZ ;  /* 0x000000e50c0d7210 */ /* 0x004fe20007fbe0ff */
[----:B------:R-:W-:Y:S02]  /*78f0*/  IMAD.X R12, R166, 0x1, R227, P4 ;  /* 0x00000001a60c7824 */ /* 0x000fe400020e06e3 */
[----:B------:R1:W-:Y:S04]  /*7900*/  STL [R1+0x230], R14 ;  /* 0x0002300e01007387 */ /* 0x0003e80000100800 */
[----:B------:R2:W-:Y:S01]  /*7910*/  STL [R1+0x24c], R13 ;  /* 0x00024c0d01007387 */ /* 0x0005e20000100800 */
[----:B0-----:R-:W-:-:S03]  /*7920*/  IMAD.U32 R15, RZ, RZ, UR59 ;  /* 0x0000003bff0f7e24 */ /* 0x001fc6000f8e00ff */
[----:B------:R0:W-:Y:S01]  /*7930*/  STL [R1+0x238], R12 ;  /* 0x0002380c01007387 */ /* 0x0001e20000100800 */
[----:B-1----:R-:W-:Y:S01]  /*7940*/  IADD3 R14, P3, R2, R230, RZ ;  /* 0x000000e6020e7210 */ /* 0x002fe20007f7e0ff */
[----:B--2---:R-:W-:-:S04]  /*7950*/  IMAD.X R13, R169, 0x1, R252, P2 ;  /* 0x00000001a90d7824 */ /* 0x004fc800010e06fc */
[----:B------:R1:W-:Y:S01]  /*7960*/  STL [R1+0x254], R14 ;  /* 0x0002540e01007387 */ /* 0x0003e20000100800 */
[----:B0-----:R-:W-:Y:S01]  /*7970*/  IADD3 R12, P4, R2, R229, RZ ;  /* 0x000000e5020c7210 */ /* 0x001fe20007f9e0ff */
[----:B------:R-:W-:Y:S02]  /*7980*/  IMAD.X R2, R169, 0x1, R227, P5 ;  /* 0x00000001a9027824 */ /* 0x000fe400028e06e3 */
[----:B------:R0:W-:Y:S04]  /*7990*/  STL [R1+0x240], R13 ;  /* 0x0002400d01007387 */ /* 0x0001e80000100800 */
[----:B------:R2:W-:Y:S01]  /*79a0*/  STL [R1+0x25c], R12 ;  /* 0x00025c0c01007387 */ /* 0x0005e20000100800 */
[----:B-1----:R-:W-:Y:S01]  /*79b0*/  IMAD.U32 R14, RZ, RZ, UR58 ;  /* 0x0000003aff0e7e24 */ /* 0x002fe2000f8e00ff */
[----:B------:R-:W-:-:S02]  /*79c0*/  UIADD3.64 UR58, UR6, 0x100, URZ ;  /* 0x00000100063a7897 */ /* 0x000fc4000fffe03f */
[----:B------:R1:W-:Y:S01]  /*79d0*/  STL [R1+0x248], R2 ;  /* 0x0002480201007387 */ /* 0x0003e20000100800 */
[----:B0-----:R-:W-:Y:S01]  /*79e0*/  IADD3 R13, P2, R115, R230, RZ ;  /* 0x000000e6730d7210 */ /* 0x001fe20007f5e0ff */
[----:B--2---:R-:W-:-:S04]  /*79f0*/  IMAD.X R12, R172, 0x1, R252, P3 ;  /* 0x00000001ac0c7824 */ /* 0x004fc800018e06fc */
[----:B------:R0:W-:Y:S01]  /*7a00*/  STL [R1+0x264], R13 ;  /* 0x0002640d01007387 */ /* 0x0001e20000100800 */
[----:B-1----:R-:W-:-:S03]  /*7a10*/  IADD3 R2, P5, R115, R229, RZ ;  /* 0x000000e573027210 */ /* 0x002fc60007fbe0ff */
[----:B------:R1:W-:Y:S01]  /*7a20*/  STL [R1+0x250], R12 ;  /* 0x0002500c01007387 */ /* 0x0003e20000100800 */
[----:B------:R-:W-:-:S03]  /*7a30*/  CS2R R114, SRZ ;  /* 0x0000000000727805 */ /* 0x000fc6000001ff00 */
[----:B------:R2:W-:Y:S01]  /*7a40*/  STL [R1+0x26c], R2 ;  /* 0x00026c0201007387 */ /* 0x0005e20000100800 */
[----:B0-----:R-:W-:Y:S01]  /*7a50*/  IMAD.X R13, R172, 0x1, R227, P4 ;  /* 0x00000001ac0d7824 */ /* 0x001fe200020e06e3 */
[----:B-1----:R-:W-:-:S04]  /*7a60*/  IADD3 R12, P3, R116, R230, RZ ;  /* 0x000000e6740c7210 */ /* 0x002fc80007f7e0ff */
[----:B------:R0:W-:Y:S01]  /*7a70*/  STL [R1+0x258], R13 ;  /* 0x0002580d01007387 */ /* 0x0001e20000100800 */
[----:B--2---:R-:W-:-:S03]  /*7a80*/  IMAD.X R2, R174, 0x1, R252, P2 ;  /* 0x00000001ae027824 */ /* 0x004fc600010e06fc */
[----:B------:R1:W-:Y:S04]  /*7a90*/  STL [R1+0x274], R12 ;  /* 0x0002740c01007387 */ /* 0x0003e80000100800 */
[----:B------:R2:W-:Y:S01]  /*7aa0*/  STL [R1+0x260], R2 ;  /* 0x0002600201007387 */ /* 0x0005e20000100800 */
[----:B0-----:R-:W-:Y:S01]  /*7ab0*/  IADD3 R13, P4, R116, R229, RZ ;  /* 0x000000e5740d7210 */ /* 0x001fe20007f9e0ff */
[----:B-1----:R-:W-:-:S04]  /*7ac0*/  IMAD.X R12, R174, 0x1, R227, P5 ;  /* 0x00000001ae0c7824 */ /* 0x002fc800028e06e3 */
[----:B------:R0:W-:Y:S01]  /*7ad0*/  STL [R1+0x27c], R13 ;  /* 0x00027c0d01007387 */ /* 0x0001e20000100800 */
[----:B--2---:R-:W-:-:S03]  /*7ae0*/  IADD3 R2, P2, R117, R230, RZ ;  /* 0x000000e675027210 */ /* 0x004fc60007f5e0ff */
[----:B------:R1:W-:Y:S04]  /*7af0*/  STL [R1+0x268], R12 ;  /* 0x0002680c01007387 */ /* 0x0003e80000100800 */
[----:B------:R2:W-:Y:S01]  /*7b00*/  STL [R1+0x284], R2 ;  /* 0x0002840201007387 */ /* 0x0005e20000100800 */
[----:B0-----:R-:W-:Y:S01]  /*7b10*/  IMAD.X R13, R177, 0x1, R252, P3 ;  /* 0x00000001b10d7824 */ /* 0x001fe200018e06fc */
[----:B-1----:R-:W-:-:S04]  /*7b20*/  IADD3 R12, P5, R117, R229, RZ ;  /* 0x000000e5750c7210 */ /* 0x002fc80007fbe0ff */
[----:B------:R0:W-:Y:S01]  /*7b30*/  STL [R1+0x270], R13 ;  /* 0x0002700d01007387 */ /* 0x0001e20000100800 */
[----:B------:R-:W-:Y:S01]  /*7b40*/  CS2R R116, SRZ ;  /* 0x0000000000747805 */ /* 0x000fe2000001ff00 */
[----:B--2---:R-:W-:Y:S02]  /*7b50*/  IMAD.X R2, R177, 0x1, R227, P4 ;  /* 0x00000001b1027824 */ /* 0x004fe400020e06e3 */
        /* <DEDUP_REMOVED lines=11> */
[----:B--2---:R-:W-:-:S03]  /*7c10*/  IMAD.X R2, R181, 0x1, R252, P3 ;  /* 0x00000001b5027824 */ /* 0x004fc600018e06fc */
[----:B------:R1:W-:Y:S04]  /*7c20*/  STL [R1+0x2a4], R12 ;  /* 0x0002a40c01007387 */ /* 0x0003e80000100800 */
[----:B------:R2:W-:Y:S01]  /*7c30*/  STL [R1+0x290], R2 ;  /* 0x0002900201007387 */ /* 0x0005e20000100800 */
[----:B0-----:R-:W-:Y:S02]  /*7c40*/  IADD3 R13, P5, R119, R229, RZ ;  /* 0x000000e5770d7210 */ /* 0x001fe40007fbe0ff */
[----:B------:R-:W-:Y:S01]  /*7c50*/  CS2R R118, SRZ ;  /* 0x0000000000767805 */ /* 0x000fe2000001ff00 */
[----:B-1----:R-:W-:Y:S02]  /*7c60*/  IMAD.X R12, R181, 0x1, R227, P4 ;  /* 0x00000001b50c7824 */ /* 0x002fe400020e06e3 */
        /* <DEDUP_REMOVED lines=325> */
[----:B0-----:R-:W-:Y:S02]  /*90c0*/  IMAD.U32 R13, RZ, RZ, UR11 ;  /* 0x0000000bff0d7e24 */ /* 0x001fe4000f8e00ff */
[----:B-1----:R-:W-:Y:S01]  /*90d0*/  IMAD.X R12, R220, 0x1, R227, P4 ;  /* 0x00000001dc0c7824 */ /* 0x002fe200020e06e3 */
[----:B--2---:R-:W-:-:S05]  /*90e0*/  IADD3 R2, P3, R173, R229, RZ ;  /* 0x000000e5ad027210 */ /* 0x004fca0007f7e0ff */
[----:B------:R0:W-:Y:S04]  /*90f0*/  STL [R1+0x524], R2 ;  /* 0x0005240201007387 */ /* 0x0001e80000100800 */
[----:B------:R1:W-:Y:S01]  /*9100*/  STL [R1+0x510], R12 ;  /* 0x0005100c01007387 */ /* 0x0003e20000100800 */
[----:B0-----:R-:W-:Y:S01]  /*9110*/  IADD3 R2, P4, R175, R230, RZ ;  /* 0x000000e6af027210 */ /* 0x001fe20007f9e0ff */
[----:B-1----:R-:W-:-:S04]  /*9120*/  IMAD.X R12, R221, 0x1, R252, P2 ;  /* 0x00000001dd0c7824 */ /* 0x002fc800010e06fc */
        /* <DEDUP_REMOVED lines=19> */
[----:B-1----:R-:W-:-:S04]  /*9260*/  IMAD.U32 R12, RZ, RZ, UR10 ;  /* 0x0000000aff0c7e24 */ /* 0x002fc8000f8e00ff */
[----:B------:R0:W-:Y:S01]  /*9270*/  STL [R1+0x554], R2 ;  /* 0x0005540201007387 */ /* 0x0001e20000100800 */
[----:B------:R-:W-:Y:S01]  /*9280*/  UIADD3.64 UR10, UR6, 0x1fe, URZ ;  /* 0x000001fe060a7897 */ /* 0x000fe2000fffe03f */
[----:B0-----:R-:W-:-:S05]  /*9290*/  IMAD.X R2, R223, 0x1, R227, P4 ;  /* 0x00000001df027824 */ /* 0x001fca00020e06e3 */
[----:B------:R0:W-:Y:S04]  /*92a0*/  STL [R1+0x540], R2 ;  /* 0x0005400201007387 */ /* 0x0001e80000100800 */
[----:B------:R1:W-:Y:S01]  /*92b0*/  STL.64 [R1+0x160], R12 ;  /* 0x0001600c01007387 */ /* 0x0003e20000100a00 */
[----:B0-----:R-:W-:-:S05]  /*92c0*/  IADD3 R2, P4, R180, R230, RZ ;  /* 0x000000e6b4027210 */ /* 0x001fca0007f9e0ff */
[----:B------:R0:W-:Y:S01]  /*92d0*/  STL [R1+0x55c], R2 ;  /* 0x00055c0201007387 */ /* 0x0001e20000100800 */
[----:B-1----:R-:W-:Y:S02]  /*92e0*/  IMAD.U32 R12, RZ, RZ, UR14 ;  /* 0x0000000eff0c7e24 */ /* 0x002fe4000f8e00ff */
[----:B------:R-:W-:Y:S01]  /*92f0*/  IMAD.U32 R13, RZ, RZ, UR15 ;  /* 0x0000000fff0d7e24 */ /* 0x000fe2000f8e00ff */
[----:B------:R-:W-:-:S04]  /*9300*/  UIADD3.64 UR14, UR6, 0x200, URZ ;  /* 0x00000200060e7897 */ /* 0x000fc8000fffe03f */
[----:B------:R1:W-:Y:S01]  /*9310*/  STL.64 [R1+0x158], R12 ;  /* 0x0001580c01007387 */ /* 0x0003e20000100a00 */
[----:B0-----:R-:W-:-:S05]  /*9320*/  IMAD.X R2, R224, 0x1, R252, P2 ;  /* 0x00000001e0027824 */ /* 0x001fca00010e06fc */
[----:B------:R0:W-:Y:S01]  /*9330*/  STL [R1+0x548], R2 ;  /* 0x0005480201007387 */ /* 0x0001e20000100800 */
[----:B-1----:R-:W-:Y:S01]  /*9340*/  IADD3 R12, P2, R180, R229, RZ ;  /* 0x000000e5b40c7210 */ /* 0x002fe20007f5e0ff */
[----:B------:R-:W-:-:S04]  /*9350*/  IMAD.X R13, R226, 0x1, R252, P1 ;  /* 0x00000001e20d7824 */ /* 0x000fc800008e06fc */
[----:B------:R1:W-:Y:S01]  /*9360*/  STL [R1+0x564], R12 ;  /* 0x0005640c01007387 */ /* 0x0003e20000100800 */
[----:B0-----:R-:W-:Y:S01]  /*9370*/  IMAD.IADD R2, R228, 0x1, R136 ;  /* 0x00000001e4027824 */ /* 0x001fe200078e0288 */
[----:B------:R-:W-:Y:S01]  /*9380*/  CS2R R136, SRZ ;  /* 0x0000000000887805 */ /* 0x000fe2000001ff00 */
[----:B-1----:R-:W-:-:S05]  /*9390*/  IMAD.X R12, R224, 0x1, R227, P3 ;  /* 0x00000001e00c7824 */ /* 0x002fca00018e06e3 */
[----:B------:R0:W-:Y:S04]  /*93a0*/  STL [R1+0x550], R12 ;  /* 0x0005500c01007387 */ /* 0x0001e80000100800 */
[----:B------:R1:W-:Y:S01]  /*93b0*/  STL [R1+0x16c], R13 ;  /* 0x00016c0d01007387 */ /* 0x0003e20000100800 */
[----:B0-----:R-:W-:Y:S02]  /*93c0*/  IMAD.X R12, R226, 0x1, R227, P0 ;  /* 0x00000001e20c7824 */ /* 0x001fe400000e06e3 */
[----:B-1----:R-:W-:-:S03]  /*93d0*/  IMAD.X R13, R225, 0x1, R252, P4 ;  /* 0x00000001e10d7824 */ /* 0x002fc600020e06fc */
[----:B------:R0:W-:Y:S04]  /*93e0*/  STL [R1+0x178], R12 ;  /* 0x0001780c01007387 */ /* 0x0001e80000100800 */
[----:B------:R1:W-:Y:S01]  /*93f0*/  STL [R1+0x558], R13 ;  /* 0x0005580d01007387 */ /* 0x0003e20000100800 */
[----:B0-----:R-:W-:Y:S02]  /*9400*/  IMAD.X R12, R225, 0x1, R227, P2 ;  /* 0x00000001e10c7824 */ /* 0x001fe400010e06e3 */
[----:B-1----:R-:W-:-:S03]  /*9410*/  VIADD R13, R3, 0x8 ;  /* 0x00000008030d7836 */ /* 0x002fc60000000000 */
[----:B------:R0:W-:Y:S01]  /*9420*/  STL [R1+0x560], R12 ;  /* 0x0005600c01007387 */ /* 0x0001e20000100800 */
[----:B------:R-:W-:-:S03]  /*9430*/  IMAD.U32 R13, RZ, RZ, UR59 ;  /* 0x0000003bff0d7e24 */ /* 0x000fc6000f8e00ff */
[----:B------:R1:W-:Y:S01]  /*9440*/  STL.64 [R1+0x150], R14 ;  /* 0x0001500e01007387 */ /* 0x0003e20000100a00 */
[----:B0-----:R-:W-:Y:S01]  /*9450*/  LOP3.LUT R12, R245, 0x1, RZ, 0x3c, !PT ;  /* 0x00000001f50c7812 */ /* 0x001fe200078e3cff */
[----:B------:R-:W-:Y:S01]  /*9460*/  IMAD.U32 R12, RZ, RZ, UR58 ;  /* 0x0000003aff0c7e24 */ /* 0x000fe2000f8e00ff */
[----:B------:R-:W-:-:S04]  /*9470*/  UIADD3.64 UR58, UR6, 0x102, URZ ;  /* 0x00000102063a7897 */ /* 0x000fc8000fffe03f */
[----:B------:R0:W-:Y:S02]  /*9480*/  STL.64 [R1+0x148], R12 ;  /* 0x0001480c01007387 */ /* 0x0001e40000100a00 */
[----:B-1----:R-:W-:Y:S02]  /*9490*/  IMAD.U32 R14, RZ, RZ, UR58 ;  /* 0x0000003aff0e7e24 */ /* 0x002fe4000f8e00ff */
[----:B------:R-:W-:Y:S01]  /*94a0*/  IMAD.U32 R15, RZ, RZ, UR59 ;  /* 0x0000003bff0f7e24 */ /* 0x000fe2000f8e00ff */
[----:B------:R-:W-:-:S04]  /*94b0*/  UIADD3.64 UR58, UR6, 0x104, URZ ;  /* 0x00000104063a7897 */ /* 0x000fc8000fffe03f */
[----:B------:R1:W-:Y:S02]  /*94c0*/  STL.64 [R1+0x140], R14 ;  /* 0x0001400e01007387 */ /* 0x0003e40000100a00 */
[----:B0-----:R-:W-:Y:S02]  /*94d0*/  IMAD.U32 R12, RZ, RZ, UR58 ;  /* 0x0000003aff0c7e24 */ /* 0x001fe4000f8e00ff */
        /* <DEDUP_REMOVED lines=48> */
[----:B------:R-:W-:-:S05]  /*97e0*/  IMAD.U32 R13, RZ, RZ, UR59 ;  /* 0x0000003bff0d7e24 */ /* 0x000fca000f8e00ff */
[----:B------:R1:W-:Y:S02]  /*97f0*/  STL.64 [R1+0xd8], R12 ;  /* 0x0000d80c01007387 */ /* 0x0003e40000100a00 */
.L_x_1:
[----:B------:R-:W2:Y:S04]  /*9800*/  LDL.64 R20, [R1+0x160] ;  /* 0x0001600001147983 */ /* 0x000ea80000100a00 */
[----:B0-----:R-:W3:Y:S04]  /*9810*/  LDL.64 R18, [R1+0x158] ;  /* 0x0001580001127983 */ /* 0x001ee80000100a00 */
[----:B-1----:R-:W4:Y:S04]  /*9820*/  LDL R14, [R1] ;  /* 0x00000000010e7983 */ /* 0x002f280000100800 */
[----:B------:R-:W3:Y:S04]  /*9830*/  LDL R17, [R1+0x8] ;  /* 0x0000080001117983 */ /* 0x000ee80000100800 */
[----:B-----5:R-:W-:Y:S04]  /*9840*/  STL [R1+0xa70], R5 ;  /* 0x000a700501007387 */ /* 0x020fe80000100800 */
[----:B------:R-:W-:Y:S04]  /*9850*/  STL [R1+0xa64], R6 ;  /* 0x000a640601007387 */ /* 0x000fe80000100800 */
        /* <DEDUP_REMOVED lines=8> */
[----:B------:R0:W-:Y:S04]  /*98e0*/  STL [R1+0xa28], R3 ;  /* 0x000a280301007387 */ /* 0x0001e80000100800 */
[----:B------:R1:W-:Y:S04]  /*98f0*/  STL [R1+0x9c4], R2 ;  /* 0x0009c40201007387 */ /* 0x0003e80000100800 */
[----:B------:R-:W-:Y:S01]  /*9900*/  STL [R1+0x998], R245 ;  /* 0x000998f501007387 */ /* 0x000fe20000100800 */
[----:B0-----:R-:W-:-:S03]  /*9910*/  MOV R3, UR51 ;  /* 0x0000003300037c02 */ /* 0x001fc60008000f00 */
[----:B------:R-:W3:Y:S01]  /*9920*/  LDL R16, [R1+0x170] ;  /* 0x0001700001107983 */ /* 0x000ee20000100800 */
[----:B-1----:R-:W-:-:S03]  /*9930*/  MOV R2, UR50 ;  /* 0x0000003200027c02 */ /* 0x002fc60008000f00 */
[----:B------:R0:W-:Y:S04]  /*9940*/  STL [R1+0x68], R3 ;  /* 0x0000680301007387 */ /* 0x0001e80000100800 */
[----:B------:R-:W3:Y:S04]  /*9950*/  LDL R13, [R1+0x4] ;  /* 0x00000400010d7983 */ /* 0x000ee80000100800 */
[----:B------:R1:W-:Y:S01]  /*9960*/  STL [R1+0x64], R2 ;  /* 0x0000640201007387 */ /* 0x0003e20000100800 */
[----:B0-----:R-:W-:-:S05]  /*9970*/  MOV R3, UR49 ;  /* 0x0000003100037c02 */ /* 0x001fca0008000f00 */
[----:B------:R0:W-:Y:S01]  /*9980*/  STL [R1+0x60], R3 ;  /* 0x0000600301007387 */ /* 0x0001e20000100800 */
[----:B-1----:R-:W-:-:S03]  /*9990*/  MOV R2, UR48 ;  /* 0x0000003000027c02 */ /* 0x002fc60008000f00 */
[----:B------:R-:W3:Y:S01]  /*99a0*/  LDL R10, [R1+0x17c] ;  /* 0x00017c00010a7983 */ /* 0x000ee20000100800 */
[----:B------:R-:W-:-:S03]  /*99b0*/  MOV R4, UR55 ;  /* 0x0000003700047c02 */ /* 0x000fc60008000f00 */
[----:B------:R1:W-:Y:S04]  /*99c0*/  STL [R1+0x5c], R2 ;  /* 0x00005c0201007387 */ /* 0x0003e80000100800 */
[----:B------:R-:W3:Y:S01]  /*99d0*/  LDL R7, [R1+0x16c] ;  /* 0x00016c0001077983 */ /* 0x000ee20000100800 */
[----:B0-----:R-:W-:-:S03]  /*99e0*/  MOV R3, UR54 ;  /* 0x0000003600037c02 */ /* 0x001fc60008000f00 */
[----:B------:R-:W3:Y:S01]  /*99f0*/  LDL R23, [R1+0x184] ;  /* 0x0001840001177983 */ /* 0x000ee20000100800 */
[----:B------:R-:W-:Y:S02]  /*9a00*/  MOV R245, UR53 ;  /* 0x0000003500f57c02 */ /* 0x000fe40008000f00 */
[----:B-1----:R-:W-:Y:S01]  /*9a10*/  MOV R2, UR52 ;  /* 0x0000003400027c02 */ /* 0x002fe20008000f00 */
[----:B------:R-:W3:Y:S04]  /*9a20*/  LDL R9, [R1+0x178] ;  /* 0x0001780001097983 */ /* 0x000ee80000100800 */
[----:B------:R-:W3:Y:S04]  /*9a30*/  LDL R8, [R1+0x18c] ;  /* 0x00018c0001087983 */ /* 0x000ee80000100800 */
[----:B------:R-:W3:Y:S04]  /*9a40*/  LDL R5, [R1+0x180] ;  /* 0x0001800001057983 */ /* 0x000ee80000100800 */
[----:B------:R-:W3:Y:S04]  /*9a50*/  LDL R22, [R1+0x194] ;  /* 0x0001940001167983 */ /* 0x000ee80000100800 */
[----:B------:R0:W-:Y:S04]  /*9a60*/  STL [R1+0xa38], R4 ;  /* 0x000a380401007387 */ /* 0x0001e80000100800 */
[----:B------:R-:W-:Y:S04]  /*9a70*/  STL [R1+0xa40], R3 ;  /* 0x000a400301007387 */ /* 0x000fe80000100800 */
[----:B------:R-:W-:Y:S04]  /*9a80*/  STL [R1+0xa48], R245 ;  /* 0x000a48f501007387 */ /* 0x000fe80000100800 */
[----:B------:R1:W-:Y:S04]  /*9a90*/  STL [R1+0xa50], R2 ;  /* 0x000a500201007387 */ /* 0x0003e80000100800 */
[----:B------:R-:W3:Y:S04]  /*9aa0*/  LDL R11, [R1+0x19c] ;  /* 0x00019c00010b7983 */ /* 0x000ee80000100800 */
[----:B------:R-:W3:Y:S04]  /*9ab0*/  LDL R6, [R1+0x1a4] ;  /* 0x0001a40001067983 */ /* 0x000ee80000100800 */
[----:B0-----:R-:W3:Y:S01]  /*9ac0*/  LDL R4, [R1+0x198] ;  /* 0x0001980001047983 */ /* 0x001ee20000100800 */
[----:B--2---:R-:W-:-:S03]  /*9ad0*/  R2UR UR50, R20 ;  /* 0x00000000143272ca */ /* 0x004fc600000e0000 */
[----:B------:R-:W2:Y:S01]  /*9ae0*/  LDL R20, [R1+0x188] ;  /* 0x0001880001147983 */ /* 0x000ea20000100800 */
[----:B------:R-:W-:-:S03]  /*9af0*/  R2UR UR51, R21 ;  /* 0x00000000153372ca */ /* 0x000fc600000e0000 */
[----:B------:R-:W2:Y:S04]  /*9b00*/  LDL R21, [R1+0x190] ;  /* 0x0001900001157983 */ /* 0x000ea80000100800 */
[----:B------:R-:W-:Y:S04]  /*9b10*/  STL [R1+0x984], R252 ;  /* 0x000984fc01007387 */ /* 0x000fe80000100800 */
[----:B-1----:R-:W2:Y:S01]  /*9b20*/  LDL R2, [R1+0x1a0] ;  /* 0x0001a00001027983 */ /* 0x002ea20000100800 */
[----:B------:R-:W-:Y:S02]  /*9b30*/  SHF.R.S32.HI R12, RZ, 0x1f, R0 ;  /* 0x0000001fff0c7819 */ /* 0x000fe40000011400 */
[----:B----4-:R-:W-:Y:S01]  /*9b40*/  IADD3 R14, P0, R0, R14, RZ ;  /* 0x0000000e000e7210 */ /* 0x010fe20007f1e0ff */
[----:B------:R-:W4:Y:S01]  /*9b50*/  LDL R3, [R1+0x1b8] ;  /* 0x0001b80001037983 */ /* 0x000f220000100800 */
[----:B---3--:R-:W-:-:S02]  /*9b60*/  R2UR UR54, R18 ;  /* 0x00000000123672ca */ /* 0x008fc400000e0000 */
[----:B------:R-:W-:Y:S01]  /*9b70*/  IADD3 R18, P1, R0, R17, RZ ;  /* 0x0000001100127210 */ /* 0x000fe20007f3e0ff */
[----:B------:R-:W-:Y:S01]  /*9b80*/  IMAD.X R15, R12, 0x1, R252, P0 ;  /* 0x000000010c0f7824 */ /* 0x000fe200000e06fc */
[----:B------:R-:W-:-:S04]  /*9b90*/  R2UR UR55, R19 ;  /* 0x00000000133772ca */ /* 0x000fc800000e0000 */
[----:B------:R0:W3:Y:S01]  /*9ba0*/  LDG.E.U8 R187, desc[UR60][R14.64] ;  /* 0x0000003c0ebb7981 */ /* 0x0000e2000c1e1100 */
[----:B------:R-:W-:Y:S01]  /*9bb0*/  IADD3 R16, P0, R0, R16, RZ ;  /* 0x0000001000107210 */ /* 0x000fe20007f1e0ff */
[----:B------:R-:W-:Y:S02]  /*9bc0*/  IMAD.X R19, R12, 0x1, R13, P1 ;  /* 0x000000010c137824 */ /* 0x000fe400008e060d */
[----:B------:R-:W4:Y:S04]  /*9bd0*/  LDL R13, [R1+0x1ac] ;  /* 0x0001ac00010d7983 */ /* 0x000f280000100800 */
[----:B------:R1:W4:Y:S01]  /*9be0*/  LDG.E.U8 R186, desc[UR60][R18.64] ;  /* 0x0000003c12ba7981 */ /* 0x000322000c1e1100 */
[----:B0-----:R-:W-:-:S03]  /*9bf0*/  IADD3 R14, P1, R0, R10, RZ ;  /* 0x0000000a000e7210 */ /* 0x001fc60007f3e0ff */
[----:B------:R-:W4:Y:S01]  /*9c00*/  LDL R10, [R1+0x1a8] ;  /* 0x0001a800010a7983 */ /* 0x000f220000100800 */
[----:B------:R-:W-:-:S03]  /*9c10*/  IMAD.X R17, R12, 0x1, R7, P0 ;  /* 0x000000010c117824 */ /* 0x000fc600000e0607 */
[----:B------:R-:W4:Y:S01]  /*9c20*/  LDL R7, [R1+0x1b4] ;  /* 0x0001b40001077983 */ /* 0x000f220000100800 */
[----:B-1----:R-:W-:-:S03]  /*9c30*/  IADD3 R18, P0, R0, R23, RZ ;  /* 0x0000001700127210 */ /* 0x002fc60007f1e0ff */
[----:B------:R0:W4:Y:S01]  /*9c40*/  LDG.E.U8 R185, desc[UR60][R16.64] ;  /* 0x0000003c10b97981 */ /* 0x000122000c1e1100 */
[----:B------:R-:W-:-:S03]  /*9c50*/  IMAD.X R15, R12, 0x1, R9, P1 ;  /* 0x000000010c0f7824 */ /* 0x000fc600008e0609 */
[----:B------:R-:W4:Y:S04]  /*9c60*/  LDL R9, [R1+0x1bc] ;  /* 0x0001bc0001097983 */ /* 0x000f280000100800 */
[----:B------:R1:W4:Y:S01]  /*9c70*/  LDG.E.U8 R184, desc[UR60][R14.64] ;  /* 0x0000003c0eb87981 */ /* 0x000322000c1e1100 */
[----:B0-----:R-:W-:Y:S01]  /*9c80*/  IADD3 R16, P1, R0, R8, RZ ;  /* 0x0000000800107210 */ /* 0x001fe20007f3e0ff */
[----:B------:R-:W-:Y:S02]  /*9c90*/  IMAD.X R19, R12, 0x1, R5, P0 ;  /* 0x000000010c137824 */ /* 0x000fe400000e0605 */
[----:B------:R-:W4:Y:S04]  /*9ca0*/  LDL R8, [R1+0x1b0] ;  /* 0x0001b00001087983 */ /* 0x000f280000100800 */
[----:B------:R0:W4:Y:S01]  /*9cb0*/  LDG.E.U8 R23, desc[UR60][R18.64] ;  /* 0x0000003c12177981 */ /* 0x000122000c1e1100 */
[----:B-1----:R-:W-:-:S03]  /*9cc0*/  IADD3 R14, P0, R0, R22, RZ ;  /* 0x00000016000e7210 */ /* 0x002fc60007f1e0ff */
[----:B------:R-:W4:Y:S01]  /*9cd0*/  LDL R5, [R1+0x1c4] ;  /* 0x0001c40001057983 */ /* 0x000f220000100800 */
[----:B--2---:R-:W-:Y:S01]  /*9ce0*/  IMAD.X R17, R12, 0x1, R20, P1 ;  /* 0x000000010c117824 */ /* 0x004fe200008e0614 */
[----:B0-----:R-:W-:Y:S02]  /*9cf0*/  IADD3 R18, P1, R0, R11, RZ ;  /* 0x0000000b00127210 */ /* 0x001fe40007f3e0ff */
[----:B------:R-:W2:Y:S01]  /*9d00*/  LDL R20, [R1+0x1cc] ;  /* 0x0001cc0001147983 */ /* 0x000ea20000100800 */
[----:B------:R-:W-:-:S03]  /*9d10*/  IMAD.X R15, R12, 0x1, R21, P0 ;  /* 0x000000010c0f7824 */ /* 0x000fc600000e0615 */
[----:B------:R0:W2:Y:S01]  /*9d20*/  LDG.E.U8 R22, desc[UR60][R16.64] ;  /* 0x0000003c10167981 */ /* 0x0000a2000c1e1100 */
[----:B------:R-:W-:-:S03]  /*9d30*/  IMAD.X R19, R12, 0x1, R4, P1 ;  /* 0x000000010c137824 */ /* 0x000fc600008e0604 */
[----:B------:R-:W2:Y:S04]  /*9d40*/  LDL R11, [R1+0x1c0] ;  /* 0x0001c000010b7983 */ /* 0x000ea80000100800 */
[----:B------:R-:W2:Y:S01]  /*9d50*/  LDL R4, [R1+0x1c8] ;  /* 0x0001c80001047983 */ /* 0x000ea20000100800 */
[----:B0-----:R-:W-:-:S03]  /*9d60*/  IADD3 R16, P0, R0, R6, RZ ;  /* 0x0000000600107210 */ /* 0x001fc60007f1e0ff */
[----:B------:R-:W2:Y:S02]  /*9d70*/  LDL R6, [R1+0x1d4] ;  /* 0x0001d40001067983 */ /* 0x000ea40000100800 */
[----:B------:R-:W-:Y:S02]  /*9d80*/  IMAD.X R17, R12, 0x1, R2, P0 ;  /* 0x000000010c117824 */ /* 0x000fe400000e0602 */
[----:B------:R4:W2:Y:S04]  /*9d90*/  LDG.E.U8 R21, desc[UR60][R14.64] ;  /* 0x0000003c0e157981 */ /* 0x0008a8000c1e1100 */
[----:B------:R0:W2:Y:S04]  /*9da0*/  LDG.E.U8 R2, desc[UR60][R18.64] ;  /* 0x0000003c12027981 */ /* 0x0000a8000c1e1100 */
[----:B------:R1:W2:Y:S04]  /*9db0*/  LDG.E.U8 R245, desc[UR60][R16.64] ;  /* 0x0000003c10f57981 */ /* 0x0002a8000c1e1100 */
[----:B---3--:R-:W-:Y:S01]  /*9dc0*/  STL [R1+0x4c], R187 ;  /* 0x00004cbb01007387 */ /* 0x008fe20000100800 */
[----:B----4-:R-:W-:-:S03]  /*9dd0*/  IADD3 R14, P1, R0, R13, RZ ;  /* 0x0000000d000e7210 */ /* 0x010fc60007f3e0ff */
[----:B------:R-:W3:Y:S02]  /*9de0*/  LDL R13, [R1+0x1dc] ;  /* 0x0001dc00010d7983 */ /* 0x000ee40000100800 */
[----:B------:R-:W-:-:S05]  /*9df0*/  IMAD.X R15, R12, 0x1, R10, P1 ;  /* 0x000000010c0f7824 */ /* 0x000fca00008e060a */
[----:B------:R4:W3:Y:S01]  /*9e00*/  LDG.E.U8 R10, desc[UR60][R14.64] ;  /* 0x0000003c0e0a7981 */ /* 0x0008e2000c1e1100 */
[C---:B0-----:R-:W-:Y:S02]  /*9e10*/  IADD3 R18, P0, R0.reuse, R7, RZ ;  /* 0x0000000700127210 */ /* 0x041fe40007f1e0ff */
[----:B-1----:R-:W-:-:S03]  /*9e20*/  IADD3 R16, P1, R0, R9, RZ ;  /* 0x0000000900107210 */ /* 0x002fc60007f3e0ff */
[C---:B------:R-:W-:Y:S02]  /*9e30*/  IMAD.X R19, R12.reuse, 0x1, R8, P0 ;  /* 0x000000010c137824 */ /* 0x040fe400000e0608 */
[----:B------:R-:W-:-:S03]  /*9e40*/  IMAD.X R17, R12, 0x1, R3, P1 ;  /* 0x000000010c117824 */ /* 0x000fc600008e0603 */
[----:B------:R0:W3:Y:S04]  /*9e50*/  LDG.E.U8 R3, desc[UR60][R18.64] ;  /* 0x0000003c12037981 */ /* 0x0000e8000c1e1100 */
[----:B--2---:R1:W-:Y:S04]  /*9e60*/  STL [R1+0xa58], R2 ;  /* 0x000a580201007387 */ /* 0x0043e80000100800 */
[----:B------:R-:W-:Y:S04]  /*9e70*/  STL [R1+0x48], R186 ;  /* 0x000048ba01007387 */ /* 0x000fe80000100800 */
[----:B------:R-:W2:Y:S04]  /*9e80*/  LDL R7, [R1+0x1d0] ;  /* 0x0001d00001077983 */ /* 0x000ea80000100800 */
[----:B------:R-:W-:Y:S04]  /*9e90*/  STL [R1+0xa60], R245 ;  /* 0x000a60f501007387 */ /* 0x000fe80000100800 */
[----:B------:R-:W-:Y:S04]  /*9ea0*/  STL [R1+0x44], R185 ;  /* 0x000044b901007387 */ /* 0x000fe80000100800 */
[----:B-1----:R-:W2:Y:S01]  /*9eb0*/  LDL R2, [R1+0x1d8] ;  /* 0x0001d80001027983 */ /* 0x002ea20000100800 */
[----:B----4-:R-:W-:-:S02]  /*9ec0*/  IADD3 R14, P0, R0, R5, RZ ;  /* 0x00000005000e7210 */ /* 0x010fc40007f1e0ff */
[----:B0-----:R-:W-:Y:S01]  /*9ed0*/  IADD3 R18, P1, R0, R20, RZ ;  /* 0x0000001400127210 */ /* 0x001fe20007f3e0ff */
[----:B------:R-:W4:Y:S02]  /*9ee0*/  LDL R9, [R1+0x1e4] ;  /* 0x0001e40001097983 */ /* 0x000f240000100800 */
[C---:B------:R-:W-:Y:S02]  /*9ef0*/  IMAD.X R15, R12.reuse, 0x1, R11, P0 ;  /* 0x000000010c0f7824 */ /* 0x040fe400000e060b */
[----:B------:R0:W4:Y:S01]  /*9f00*/  LDG.E.U8 R11, desc[UR60][R16.64] ;  /* 0x0000003c100b7981 */ /* 0x000122000c1e1100 */
[----:B------:R-:W-:-:S03]  /*9f10*/  IMAD.X R19, R12, 0x1, R4, P1 ;  /* 0x000000010c137824 */ /* 0x000fc600008e0604 */
[----:B------:R3:W4:Y:S04]  /*9f20*/  LDG.E.U8 R4, desc[UR60][R14.64] ;  /* 0x0000003c0e047981 */ /* 0x000728000c1e1100 */
[----:B------:R1:W4:Y:S01]  /*9f30*/  LDG.E.U8 R240, desc[UR60][R18.64] ;  /* 0x0000003c12f07981 */ /* 0x000322000c1e1100 */
[----:B0-----:R-:W-:-:S03]  /*9f40*/  IADD3 R16, P0, R0, R6, RZ ;  /* 0x0000000600107210 */ /* 0x001fc60007f1e0ff */
[----:B------:R-:W-:Y:S01]  /*9f50*/  STL [R1+0x40], R184 ;  /* 0x000040b801007387 */ /* 0x000fe20000100800 */
[----:B---3--:R-:W-:-:S03]  /*9f60*/  IADD3 R14, P1, R0, R13, RZ ;  /* 0x0000000d000e7210 */ /* 0x008fc60007f3e0ff */
[----:B------:R-:W-:Y:S04]  /*9f70*/  STL [R1+0xa68], R10 ;  /* 0x000a680a01007387 */ /* 0x000fe80000100800 */
[----:B------:R-:W3:Y:S04]  /*9f80*/  LDL R8, [R1+0x1ec] ;  /* 0x0001ec0001087983 */ /* 0x000ee80000100800 */
[----:B------:R-:W3:Y:S04]  /*9f90*/  LDL R5, [R1+0x1e0] ;  /* 0x0001e00001057983 */ /* 0x000ee80000100800 */
[----:B------:R-:W-:Y:S04]  /*9fa0*/  STL [R1+0x3c], R23 ;  /* 0x00003c1701007387 */ /* 0x000fe80000100800 */
[----:B------:R0:W-:Y:S04]  /*9fb0*/  STL [R1+0xa6c], R3 ;  /* 0x000a6c0301007387 */ /* 0x0001e80000100800 */
[----:B0-----:R-:W3:Y:S01]  /*9fc0*/  LDL R3, [R1+0x1f4] ;  /* 0x0001f40001037983 */ /* 0x001ee20000100800 */
[----:B--2---:R-:W-:-:S05]  /*9fd0*/  IMAD.X R17, R12, 0x1, R7, P0 ;  /* 0x000000010c117824 */ /* 0x004fca00000e0607 */
[----:B------:R3:W2:Y:S01]  /*9fe0*/  LDG.E.U8 R241, desc[UR60][R16.64] ;  /* 0x0000003c10f17981 */ /* 0x0006a2000c1e1100 */
[----:B------:R-:W-:-:S05]  /*9ff0*/  IMAD.X R15, R12, 0x1, R2, P1 ;  /* 0x000000010c0f7824 */ /* 0x000fca00008e0602 */
[----:B------:R0:W2:Y:S04]  /*a000*/  LDG.E.U8 R252, desc[UR60][R14.64] ;  /* 0x0000003c0efc7981 */ /* 0x0000a8000c1e1100 */
[----:B------:R1:W-:Y:S04]  /*a010*/  STL [R1+0x38], R22 ;  /* 0x0000381601007387 */ /* 0x0003e80000100800 */
[----:B------:R-:W2:Y:S04]  /*a020*/  LDL R10, [R1+0x1e8] ;  /* 0x0001e800010a7983 */ /* 0x000ea80000100800 */
[----:B----4-:R4:W-:Y:S04]  /*a030*/  STL [R1+0xa74], R11 ;  /* 0x000a740b01007387 */ /* 0x0109e80000100800 */
[----:B------:R-:W-:Y:S04]  /*a040*/  STL [R1+0x34], R21 ;  /* 0x0000341501007387 */ /* 0x000fe80000100800 */
[----:B------:R-:W2:Y:S04]  /*a050*/  LDL R20, [R1+0x1fc] ;  /* 0x0001fc0001147983 */ /* 0x000ea80000100800 */
[----:B------:R-:W2:Y:S04]  /*a060*/  LDL R6, [R1+0x1f0] ;  /* 0x0001f00001067983 */ /* 0x000ea80000100800 */
[----:B-1----:R-:W2:Y:S04]  /*a070*/  LDL R22, [R1+0x204] ;  /* 0x0002040001167983 */ /* 0x002ea80000100800 */
[----:B------:R1:W-:Y:S04]  /*a080*/  STL [R1+0xa78], R4 ;  /* 0x000a780401007387 */ /* 0x0003e80000100800 */
[----:B------:R-:W2:Y:S01]  /*a090*/  LDL R13, [R1+0x1f8] ;  /* 0x0001f800010d7983 */ /* 0x000ea20000100800 */
[----:B------:R-:W-:-:S03]  /*a0a0*/  IADD3 R18, P0, R0, R9, RZ ;  /* 0x0000000900127210 */ /* 0x000fc60007f1e0ff */
[----:B----4-:R-:W4:Y:S04]  /*a0b0*/  LDL R11, [R1+0x20c] ;  /* 0x00020c00010b7983 */ /* 0x010f280000100800 */
[----:B------:R-:W4:Y:S04]  /*a0c0*/  LDL R7, [R1+0x200] ;  /* 0x0002000001077983 */ /* 0x000f280000100800 */
[----:B------:R-:W-:Y:S04]  /*a0d0*/  STL [R1+0xa7c], R240 ;  /* 0x000a7cf001007387 */ /* 0x000fe80000100800 */
[----:B------:R-:W4:Y:S04]  /*a0e0*/  LDL R9, [R1+0x214] ;  /* 0x0002140001097983 */ /* 0x000f280000100800 */
[----:B------:R-:W4:Y:S01]  /*a0f0*/  LDL R2, [R1+0x208] ;  /* 0x0002080001027983 */ /* 0x000f220000100800 */
[----:B---3--:R-:W-:Y:S01]  /*a100*/  IADD3 R16, P1, R0, R8, RZ ;  /* 0x0000000800107210 */ /* 0x008fe20007f3e0ff */
[----:B------:R-:W-:Y:S01]  /*a110*/  IMAD.X R19, R12, 0x1, R5, P0 ;  /* 0x000000010c137824 */ /* 0x000fe200000e0605 */
[----:B0-----:R-:W-:Y:S01]  /*a120*/  IADD3 R14, P0, R0, R3, RZ ;  /* 0x00000003000e7210 */ /* 0x001fe20007f1e0ff */
[----:B--2---:R-:W-:Y:S04]  /*a130*/  STL [R1+0xa80], R241 ;  /* 0x000a80f101007387 */ /* 0x004fe80000100800 */
[----:B-1----:R-:W2:Y:S04]  /*a140*/  LDL R4, [R1+0x210] ;  /* 0x0002100001047983 */ /* 0x002ea80000100800 */
[----:B------:R-:W3:Y:S04]  /*a150*/  LDL R8, [R1+0x21c] ;  /* 0x00021c0001087983 */ /* 0x000ee80000100800 */
[----:B------:R-:W3:Y:S04]  /*a160*/  LDL R5, [R1+0x224] ;  /* 0x0002240001057983 */ /* 0x000ee80000100800 */
[----:B------:R0:W-:Y:S04]  /*a170*/  STL [R1+0xa84], R252 ;  /* 0x000a84fc01007387 */ /* 0x0001e80000100800 */
[----:B------:R-:W3:Y:S01]  /*a180*/  LDL R3, [R1+0x218] ;  /* 0x0002180001037983 */ /* 0x000ee20000100800 */
[----:B------:R-:W-:-:S03]  /*a190*/  IMAD.X R17, R12, 0x1, R10, P1 ;  /* 0x000000010c117824 */ /* 0x000fc600008e060a */
[----:B------:R1:W3:Y:S04]  /*a1a0*/  LDG.E.U8 R10, desc[UR60][R18.64] ;  /* 0x0000003c120a7981 */ /* 0x0002e8000c1e1100 */
[----:B------:R-:W3:Y:S04]  /*a1b0*/  LDL R21, [R1+0x22c] ;  /* 0x00022c0001157983 */ /* 0x000ee80000100800 */
[----:B------:R-:W3:Y:S01]  /*a1c0*/  LDL R187, [R1+0x234] ;  /* 0x0002340001bb7983 */ /* 0x000ee20000100800 */
[----:B-1----:R-:W-:-:S03]  /*a1d0*/  IADD3 R18, P1, R0, R20, RZ ;  /* 0x0000001400127210 */ /* 0x002fc60007f3e0ff */
[----:B------:R-:W3:Y:S01]  /*a1e0*/  LDL R20, [R1+0x220] ;  /* 0x0002200001147983 */ /* 0x000ee20000100800 */
[----:B------:R-:W-:-:S03]  /*a1f0*/  IMAD.X R15, R12, 0x1, R6, P0 ;  /* 0x000000010c0f7824 */ /* 0x000fc600000e0606 */
[----:B------:R1:W3:Y:S04]  /*a200*/  LDG.E.U8 R6, desc[UR60][R16.64] ;  /* 0x0000003c10067981 */ /* 0x0002e8000c1e1100 */
[----:B------:R-:W3:Y:S01]  /*a210*/  LDL R186, [R1+0x228] ;  /* 0x0002280001ba7983 */ /* 0x000ee20000100800 */
[----:B------:R-:W-:-:S03]  /*a220*/  IMAD.X R19, R12, 0x1, R13, P1 ;  /* 0x000000010c137824 */ /* 0x000fc600008e060d */
[----:B------:R-:W3:Y:S01]  /*a230*/  LDL R185, [R1+0x23c] ;  /* 0x00023c0001b97983 */ /* 0x000ee20000100800 */
[----:B-1----:R-:W-:-:S03]  /*a240*/  IADD3 R16, P0, R0, R22, RZ ;  /* 0x0000001600107210 */ /* 0x002fc60007f1e0ff */
[----:B------:R-:W3:Y:S02]  /*a250*/  LDL R184, [R1+0x230] ;  /* 0x0002300001b87983 */ /* 0x000ee40000100800 */
[----:B----4-:R-:W-:Y:S02]  /*a260*/  IMAD.X R17, R12, 0x1, R7, P0 ;  /* 0x000000010c117824 */ /* 0x010fe400000e0607 */
[----:B------:R-:W4:Y:S04]  /*a270*/  LDL R23, [R1+0x244] ;  /* 0x0002440001177983 */ /* 0x000f280000100800 */
[----:B------:R1:W4:Y:S04]  /*a280*/  LDG.E.U8 R7, desc[UR60][R18.64] ;  /* 0x0000003c12077981 */ /* 0x000328000c1e1100 */
[----:B------:R0:W4:Y:S04]  /*a290*/  LDG.E.U8 R245, desc[UR60][R14.64] ;  /* 0x0000003c0ef57981 */ /* 0x000128000c1e1100 */
[----:B------:R-:W4:Y:S01]  /*a2a0*/  LDL R22, [R1+0x238] ;  /* 0x0002380001167983 */ /* 0x000f220000100800 */
[----:B-1----:R-:W-:-:S03]  /*a2b0*/  IADD3 R18, P0, R0, R9, RZ ;  /* 0x0000000900127210 */ /* 0x002fc60007f1e0ff */
[----:B------:R-:W4:Y:S01]  /*a2c0*/  LDL R13, [R1+0x240] ;  /* 0x00024000010d7983 */ /* 0x000f220000100800 */
[----:B0-----:R-:W-:-:S03]  /*a2d0*/  IADD3 R14, P1, R0, R11, RZ ;  /* 0x0000000b000e7210 */ /* 0x001fc60007f3e0ff */
[----:B------:R-:W4:Y:S02]  /*a2e0*/  LDL R11, [R1+0x24c] ;  /* 0x00024c00010b7983 */ /* 0x000f240000100800 */
[C---:B------:R-:W-:Y:S02]  /*a2f0*/  IMAD.X R15, R12.reuse, 0x1, R2, P1 ;  /* 0x000000010c0f7824 */ /* 0x040fe400008e0602 */
[----:B------:R3:W4:Y:S01]  /*a300*/  LDG.E.U8 R2, desc[UR60][R16.64] ;  /* 0x0000003c10027981 */ /* 0x000722000c1e1100 */
[----:B--2---:R-:W-:-:S03]  /*a310*/  IMAD.X R19, R12, 0x1, R4, P0 ;  /* 0x000000010c137824 */ /* 0x004fc600000e0604 */
[----:B------:R-:W2:Y:S01]  /*a320*/  LDL R4, [R1+0x254] ;  /* 0x0002540001047983 */ /* 0x000ea20000100800 */
[----:B---3--:R-:W-:-:S03]  /*a330*/  IADD3 R16, P1, R0, R8, RZ ;  /* 0x0000000800107210 */ /* 0x008fc60007f3e0ff */
[----:B------:R0:W3:Y:S04]  /*a340*/  LDG.E.U8 R8, desc[UR60][R14.64] ;  /* 0x0000003c0e087981 */ /* 0x0000e8000c1e1100 */
[----:B------:R1:W3:Y:S01]  /*a350*/  LDG.E.U8 R9, desc[UR60][R18.64] ;  /* 0x0000003c12097981 */ /* 0x0002e2000c1e1100 */
[----:B0-----:R-:W-:Y:S01]  /*a360*/  IADD3 R14, P0, R0, R5, RZ ;  /* 0x00000005000e7210 */ /* 0x001fe20007f1e0ff */
[----:B------:R-:W-:Y:S02]  /*a370*/  IMAD.X R17, R12, 0x1, R3, P1 ;  /* 0x000000010c117824 */ /* 0x000fe400008e0603 */
[----:B------:R-:W3:Y:S04]  /*a380*/  LDL R5, [R1+0x248] ;  /* 0x0002480001057983 */ /* 0x000ee80000100800 */
[----:B------:R-:W3:Y:S01]  /*a390*/  LDL R3, [R1+0x25c] ;  /* 0x00025c0001037983 */ /* 0x000ee20000100800 */
[----:B------:R-:W-:-:S03]  /*a3a0*/  IADD3 R248, P1, R0, R21, RZ ;  /* 0x0000001500f87210 */ /* 0x000fc60007f3e0ff */
[----:B------:R-:W3:Y:S04]  /*a3b0*/  LDL R21, [R1+0x250] ;  /* 0x0002500001157983 */ /* 0x000ee80000100800 */
[----:B------:R0:W3:Y:S01]  /*a3c0*/  LDG.E.U8 R251, desc[UR60][R16.64] ;  /* 0x0000003c10fb7981 */ /* 0x0000e2000c1e1100 */
[----:B------:R-:W-:Y:S01]  /*a3d0*/  IMAD.X R15, R12, 0x1, R20, P0 ;  /* 0x000000010c0f7824 */ /* 0x000fe200000e0614 */
[----:B-1----:R-:W-:Y:S02]  /*a3e0*/  IADD3 R18, P0, R0, R187, RZ ;  /* 0x000000bb00127210 */ /* 0x002fe40007f1e0ff */
[----:B------:R-:W3:Y:S04]  /*a3f0*/  LDL R20, [R1+0x264] ;  /* 0x0002640001147983 */ /* 0x000ee80000100800 */
[----:B------:R-:W3:Y:S01]  /*a400*/  LDL R187, [R1+0x258] ;  /* 0x0002580001bb7983 */ /* 0x000ee20000100800 */
[----:B------:R-:W-:-:S03]  /*a410*/  IMAD.X R249, R12, 0x1, R186, P1 ;  /* 0x000000010cf97824 */ /* 0x000fc600008e06ba */
[----:B------:R-:W3:Y:S01]  /*a420*/  LDL R186, [R1+0x26c] ;  /* 0x00026c0001ba7983 */ /* 0x000ee20000100800 */
[----:B0-----:R-:W-:-:S03]  /*a430*/  IADD3 R16, P1, R0, R185, RZ ;  /* 0x000000b900107210 */ /* 0x001fc60007f3e0ff */
[----:B------:R4:W3:Y:S01]  /*a440*/  LDG.E.U8 R250, desc[UR60][R14.64] ;  /* 0x0000003c0efa7981 */ /* 0x0008e2000c1e1100 */
[----:B------:R-:W-:-:S03]  /*a450*/  IMAD.X R19, R12, 0x1, R184, P0 ;  /* 0x000000010c137824 */ /* 0x000fc600000e06b8 */
[----:B------:R-:W3:Y:S04]  /*a460*/  LDL R185, [R1+0x260] ;  /* 0x0002600001b97983 */ /* 0x000ee80000100800 */
[----:B------:R-:W3:Y:S01]  /*a470*/  LDL R184, [R1+0x274] ;  /* 0x0002740001b87983 */ /* 0x000ee20000100800 */
[----:B----4-:R-:W-:-:S03]  /*a480*/  IADD3 R14, P0, R0, R23, RZ ;  /* 0x00000017000e7210 */ /* 0x010fc60007f1e0ff */
[----:B------:R-:W4:Y:S04]  /*a490*/  LDL R23, [R1+0x268] ;  /* 0x0002680001177983 */ /* 0x000f280000100800 */
[----:B------:R-:W4:Y:S01]  /*a4a0*/  LDG.E.U8 R247, desc[UR60][R18.64] ;  /* 0x0000003c12f77981 */ /* 0x000f22000c1e1100 */
[----:B------:R-:W-:-:S03]  /*a4b0*/  IMAD.X R17, R12, 0x1, R22, P1 ;  /* 0x000000010c117824 */ /* 0x000fc600008e0616 */
[----:B------:R-:W4:Y:S04]  /*a4c0*/  LDG.E.U8 R248, desc[UR60][R248.64] ;  /* 0x0000003cf8f87981 */ /* 0x000f28000c1e1100 */
[----:B------:R-:W4:Y:S01]  /*a4d0*/  LDL R22, [R1+0x27c] ;  /* 0x00027c0001167983 */ /* 0x000f220000100800 */
[----:B------:R-:W-:Y:S01]  /*a4e0*/  IMAD.X R15, R12, 0x1, R13, P0 ;  /* 0x000000010c0f7824 */ /* 0x000fe200000e060d */
[C---:B------:R-:W-:Y:S02]  /*a4f0*/  IADD3 R242, P1, R0.reuse, R11, RZ ;  /* 0x0000000b00f27210 */ /* 0x040fe40007f3e0ff */
[----:B------:R-:W4:Y:S04]  /*a500*/  LDL R13, [R1+0x284] ;  /* 0x00028400010d7983 */ /* 0x000f280000100800 */
[----:B------:R-:W4:Y:S04]  /*a510*/  LDL R11, [R1+0x270] ;  /* 0x00027000010b7983 */ /* 0x000f280000100800 */
[----:B------:R-:W4:Y:S04]  /*a520*/  LDL R19, [R1+0x29c] ;  /* 0x00029c0001137983 */ /* 0x000f280000100800 */
[----:B------:R0:W4:Y:S04]  /*a530*/  LDG.E.U8 R246, desc[UR60][R16.64] ;  /* 0x0000003c10f67981 */ /* 0x000128000c1e1100 */
[----:B------:R-:W4:Y:S04]  /*a540*/  LDL R18, [R1+0x290] ;  /* 0x0002900001127983 */ /* 0x000f280000100800 */
[----:B------:R1:W4:Y:S04]  /*a550*/  LDG.E.U8 R244, desc[UR60][R14.64] ;  /* 0x0000003c0ef47981 */ /* 0x000328000c1e1100 */
[----:B------:R-:W4:Y:S04]  /*a560*/  LDL R17, [R1+0x2a4] ;  /* 0x0002a40001117983 */ /* 0x000f280000100800 */
[----:B------:R-:W4:Y:S04]  /*a570*/  LDL R16, [R1+0x298] ;  /* 0x0002980001107983 */ /* 0x000f280000100800 */
[----:B------:R-:W4:Y:S04]  /*a580*/  LDL R15, [R1+0x2ac] ;  /* 0x0002ac00010f7983 */ /* 0x000f280000100800 */
[----:B------:R-:W4:Y:S01]  /*a590*/  LDL R14, [R1+0x2a0] ;  /* 0x0002a000010e7983 */ /* 0x000f220000100800 */
[----:B--2---:R-:W-:-:S03]  /*a5a0*/  IADD3 R238, P0, R0, R4, RZ ;  /* 0x0000000400ee7210 */ /* 0x004fc60007f1e0ff */
[----:B------:R-:W2:Y:S01]  /*a5b0*/  LDL R4, [R1+0x278] ;  /* 0x0002780001047983 */ /* 0x000ea20000100800 */
[----:B---3--:R-:W-:-:S03]  /*a5c0*/  IMAD.X R243, R12, 0x1, R5, P1 ;  /* 0x000000010cf37824 */ /* 0x008fc600008e0605 */
[----:B------:R-:W3:Y:S01]  /*a5d0*/  LDL R5, [R1+0x28c] ;  /* 0x00028c0001057983 */ /* 0x000ee20000100800 */
[----:B------:R-:W-:-:S03]  /*a5e0*/  IADD3 R236, P1, R0, R3, RZ ;  /* 0x0000000300ec7210 */ /* 0x000fc60007f3e0ff */
[----:B------:R-:W3:Y:S01]  /*a5f0*/  LDL R3, [R1+0x280] ;  /* 0x0002800001037983 */ /* 0x000ee20000100800 */
[----:B------:R-:W-:-:S03]  /*a600*/  IMAD.X R239, R12, 0x1, R21, P0 ;  /* 0x000000010cef7824 */ /* 0x000fc600000e0615 */
[----:B------:R-:W3:Y:S04]  /*a610*/  LDL R21, [R1+0x294] ;  /* 0x0002940001157983 */ /* 0x000ee80000100800 */
[----:B------:R-:W3:Y:S01]  /*a620*/  LDG.E.U8 R238, desc[UR60][R238.64] ;  /* 0x0000003ceeee7981 */ /* 0x000ee2000c1e1100 */
[----:B------:R-:W-:-:S03]  /*a630*/  IADD3 R234, P0, R0, R20, RZ ;  /* 0x0000001400ea7210 */ /* 0x000fc60007f1e0ff */
[----:B------:R-:W3:Y:S01]  /*a640*/  LDL R20, [R1+0x288] ;  /* 0x0002880001147983 */ /* 0x000ee20000100800 */
[----:B------:R-:W-:-:S03]  /*a650*/  IMAD.X R237, R12, 0x1, R187, P1 ;  /* 0x000000010ced7824 */ /* 0x000fc600008e06bb */
[----:B------:R-:W3:Y:S01]  /*a660*/  LDG.E.U8 R242, desc[UR60][R242.64] ;  /* 0x0000003cf2f27981 */ /* 0x000ee2000c1e1100 */
[----:B------:R-:W-:-:S03]  /*a670*/  IADD3 R232, P1, R0, R186, RZ ;  /* 0x000000ba00e87210 */ /* 0x000fc60007f3e0ff */
[----:B------:R-:W3:Y:S01]  /*a680*/  LDG.E.U8 R236, desc[UR60][R236.64] ;  /* 0x0000003cecec7981 */ /* 0x000ee2000c1e1100 */
[----:B------:R-:W-:-:S03]  /*a690*/  IMAD.X R235, R12, 0x1, R185, P0 ;  /* 0x000000010ceb7824 */ /* 0x000fc600000e06b9 */
[----:B------:R-:W3:Y:S01]  /*a6a0*/  LDL R185, [R1+0x2d0] ;  /* 0x0002d00001b97983 */ /* 0x000ee20000100800 */
[----:B------:R-:W-:-:S03]  /*a6b0*/  IADD3 R230, P0, R0, R184, RZ ;  /* 0x000000b800e67210 */ /* 0x000fc60007f1e0ff */
[----:B------:R-:W3:Y:S01]  /*a6c0*/  LDL R184, [R1+0x2e4] ;  /* 0x0002e40001b87983 */ /* 0x000ee20000100800 */
[----:B----4-:R-:W-:-:S03]  /*a6d0*/  IMAD.X R233, R12, 0x1, R23, P1 ;  /* 0x000000010ce97824 */ /* 0x010fc600008e0617 */
[----:B------:R-:W4:Y:S04]  /*a6e0*/  LDL R23, [R1+0x2c0] ;  /* 0x0002c00001177983 */ /* 0x000f280000100800 */
[----:B------:R-:W4:Y:S04]  /*a6f0*/  LDG.E.U8 R232, desc[UR60][R232.64] ;  /* 0x0000003ce8e87981 */ /* 0x000f28000c1e1100 */
[----:B------:R-:W4:Y:S01]  /*a700*/  LDG.E.U8 R234, desc[UR60][R234.64] ;  /* 0x0000003ceaea7981 */ /* 0x000f22000c1e1100 */
[----:B------:R-:W-:-:S03]  /*a710*/  IADD3 R228, P1, R0, R22, RZ ;  /* 0x0000001600e47210 */ /* 0x000fc60007f3e0ff */
[----:B------:R-:W4:Y:S04]  /*a720*/  LDL R22, [R1+0x2d4] ;  /* 0x0002d40001167983 */ /* 0x000f280000100800 */
[----:B------:R-:W4:Y:S01]  /*a730*/  LDL R233, [R1+0x534] ;  /* 0x0005340001e97983 */ /* 0x000f220000100800 */
[----:B------:R-:W-:Y:S01]  /*a740*/  IMAD.X R231, R12, 0x1, R11, P0 ;  /* 0x000000010ce77824 */ /* 0x000fe200000e060b */
[----:B------:R-:W-:Y:S02]  /*a750*/  IADD3 R226, P0, R0, R13, RZ ;  /* 0x0000000d00e27210 */ /* 0x000fe40007f1e0ff */
[----:B------:R-:W4:Y:S04]  /*a760*/  LDL R11, [R1+0x2b4] ;  /* 0x0002b400010b7983 */ /* 0x000f280000100800 */
[----:B------:R-:W4:Y:S04]  /*a770*/  LDL R13, [R1+0x2a8] ;  /* 0x0002a800010d7983 */ /* 0x000f280000100800 */
[----:B------:R-:W4:Y:S04]  /*a780*/  LDG.E.U8 R230, desc[UR60][R230.64] ;  /* 0x0000003ce6e67981 */ /* 0x000f28000c1e1100 */
[----:B------:R-:W4:Y:S01]  /*a790*/  LDL R231, [R1+0x50c] ;  /* 0x00050c0001e77983 */ /* 0x000f220000100800 */
[----:B--2---:R-:W-:-:S03]  /*a7a0*/  IMAD.X R229, R12, 0x1, R4, P1 ;  /* 0x000000010ce57824 */ /* 0x004fc600008e0604 */
[----:B------:R-:W0:Y:S04]  /*a7b0*/  LDL R4, [R1+0x2bc] ;  /* 0x0002bc0001047983 */ /* 0x000e280000100800 */
[----:B------:R-:W2:Y:S01]  /*a7c0*/  LDG.E.U8 R228, desc[UR60][R228.64] ;  /* 0x0000003ce4e47981 */ /* 0x000ea2000c1e1100 */
[----:B---3--:R-:W-:-:S03]  /*a7d0*/  IADD3 R224, P1, R0, R5, RZ ;  /* 0x0000000500e07210 */ /* 0x008fc60007f3e0ff */
[----:B------:R-:W3:Y:S01]  /*a7e0*/  LDL R229, [R1+0x514] ;  /* 0x0005140001e57983 */ /* 0x000ee20000100800 */
[----:B------:R-:W-:-:S03]  /*a7f0*/  IMAD.X R227, R12, 0x1, R3, P0 ;  /* 0x000000010ce37824 */ /* 0x000fc600000e0603 */
[----:B------:R-:W2:Y:S04]  /*a800*/  LDL R5, [R1+0x2b0] ;  /* 0x0002b00001057983 */ /* 0x000ea80000100800 */
[----:B------:R-:W1:Y:S01]  /*a810*/  LDL R3, [R1+0x2c4] ;  /* 0x0002c40001037983 */ /* 0x000e620000100800 */
[----:B------:R-:W-:-:S03]  /*a820*/  IADD3 R222, P0, R0, R21, RZ ;  /* 0x0000001500de7210 */ /* 0x000fc60007f1e0ff */
[----:B------:R-:W3:Y:S01]  /*a830*/  LDL R21, [R1+0x2b8] ;  /* 0x0002b80001157983 */ /* 0x000ee20000100800 */
[----:B------:R-:W-:Y:S01]  /*a840*/  IMAD.X R225, R12, 0x1, R20, P1 ;  /* 0x000000010ce17824 */ /* 0x000fe200008e0614 */
[----:B------:R-:W-:Y:S02]  /*a850*/  IADD3 R220, P1, R0, R19, RZ ;  /* 0x0000001300dc7210 */ /* 0x000fe40007f3e0ff */
[----:B------:R-:W3:Y:S01]  /*a860*/  LDL R20, [R1+0x2cc] ;  /* 0x0002cc0001147983 */ /* 0x000ee20000100800 */
[----:B------:R-:W-:Y:S01]  /*a870*/  IMAD.X R223, R12, 0x1, R18, P0 ;  /* 0x000000010cdf7824 */ /* 0x000fe200000e0612 */
[----:B------:R-:W-:Y:S02]  /*a880*/  IADD3 R218, P0, R0, R17, RZ ;  /* 0x0000001100da7210 */ /* 0x000fe40007f1e0ff */
[----:B------:R-:W3:Y:S01]  /*a890*/  LDL R19, [R1+0x2c8] ;  /* 0x0002c80001137983 */ /* 0x000ee20000100800 */
[----:B------:R-:W-:Y:S01]  /*a8a0*/  IMAD.X R221, R12, 0x1, R16, P1 ;  /* 0x000000010cdd7824 */ /* 0x000fe200008e0610 */
[----:B------:R-:W-:-:S02]  /*a8b0*/  IADD3 R216, P1, R0, R15, RZ ;  /* 0x0000000f00d87210 */ /* 0x000fc40007f3e0ff */
[----:B------:R-:W3:Y:S01]  /*a8c0*/  LDL R18, [R1+0x2dc] ;  /* 0x0002dc0001127983 */ /* 0x000ee20000100800 */
[----:B------:R-:W-:-:S03]  /*a8d0*/  IMAD.X R219, R12, 0x1, R14, P0 ;  /* 0x000000010cdb7824 */ /* 0x000fc600000e060e */
[----:B------:R-:W3:Y:S04]  /*a8e0*/  LDG.E.U8 R220, desc[UR60][R220.64] ;  /* 0x0000003cdcdc7981 */ /* 0x000ee8000c1e1100 */
[----:B------:R-:W3:Y:S04]  /*a8f0*/  LDG.E.U8 R222, desc[UR60][R222.64] ;  /* 0x0000003cdede7981 */ /* 0x000ee8000c1e1100 */
[----:B------:R-:W3:Y:S04]  /*a900*/  LDG.E.U8 R218, desc[UR60][R218.64] ;  /* 0x0000003cdada7981 */ /* 0x000ee8000c1e1100 */
[----:B------:R-:W3:Y:S04]  /*a910*/  LDL R221, [R1+0x4dc] ;  /* 0x0004dc0001dd7983 */ /* 0x000ee80000100800 */
[----:B------:R-:W3:Y:S04]  /*a920*/  LDL R223, [R1+0x4ec] ;  /* 0x0004ec0001df7983 */ /* 0x000ee80000100800 */
[----:B------:R-:W3:Y:S04]  /*a930*/  LDL R219, [R1+0x4f4] ;  /* 0x0004f40001db7983 */ /* 0x000ee80000100800 */
[----:B------:R-:W3:Y:S04]  /*a940*/  LDG.E.U8 R226, desc[UR60][R226.64] ;  /* 0x0000003ce2e27981 */ /* 0x000ee8000c1e1100 */
[----:B------:R-:W3:Y:S01]  /*a950*/  LDG.E.U8 R224, desc[UR60][R224.64] ;  /* 0x0000003ce0e07981 */ /* 0x000ee2000c1e1100 */
[----:B----4-:R-:W-:-:S03]  /*a960*/  IADD3 R214, P0, R0, R11, RZ ;  /* 0x0000000b00d67210 */ /* 0x010fc60007f1e0ff */
[----:B------:R-:W4:Y:S01]  /*a970*/  LDL R11, [R1+0x2d8] ;  /* 0x0002d800010b7983 */ /* 0x000f220000100800 */
[----:B------:R-:W-:-:S03]  /*a980*/  IMAD.X R217, R12, 0x1, R13, P1 ;  /* 0x000000010cd97824 */ /* 0x000fc600008e060d */
[----:B------:R-:W4:Y:S04]  /*a990*/  LDL R13, [R1+0x2ec] ;  /* 0x0002ec00010d7983 */ /* 0x000f280000100800 */
[----:B------:R-:W4:Y:S04]  /*a9a0*/  LDG.E.U8 R216, desc[UR60][R216.64] ;  /* 0x0000003cd8d87981 */ /* 0x000f28000c1e1100 */
[----:B------:R-:W4:Y:S04]  /*a9b0*/  LDL R227, [R1+0x51c] ;  /* 0x00051c0001e37983 */ /* 0x000f280000100800 */
[----:B------:R-:W4:Y:S04]  /*a9c0*/  LDL R225, [R1+0x518] ;  /* 0x0005180001e17983 */ /* 0x000f280000100800 */
[----:B------:R-:W4:Y:S01]  /*a9d0*/  LDL R217, [R1+0x4f8] ;  /* 0x0004f80001d97983 */ /* 0x000f220000100800 */
[----:B0-----:R-:W-:-:S03]  /*a9e0*/  IADD3 R16, P1, R0, R4, RZ ;  /* 0x0000000400107210 */ /* 0x001fc60007f3e0ff */
[----:B------:R-:W4:Y:S01]  /*a9f0*/  LDL R4, [R1+0x2e0] ;  /* 0x0002e00001047983 */ /* 0x000f220000100800 */
[----:B--2---:R-:W-:-:S03]  /*aa00*/  IMAD.X R215, R12, 0x1, R5, P0 ;  /* 0x000000010cd77824 */ /* 0x004fc600000e0605 */
[----:B------:R-:W2:Y:S01]  /*aa10*/  LDL R5, [R1+0x2f4] ;  /* 0x0002f40001057983 */ /* 0x000ea20000100800 */
[----:B-1----:R-:W-:-:S03]  /*aa20*/  IADD3 R14, P0, R0, R3, RZ ;  /* 0x00000003000e7210 */ /* 0x002fc60007f1e0ff */
[----:B------:R-:W2:Y:S01]  /*aa30*/  LDL R3, [R1+0x2e8] ;  /* 0x0002e80001037983 */ /* 0x000ea20000100800 */
[----:B---3--:R-:W-:-:S03]  /*aa40*/  IMAD.X R17, R12, 0x1, R21, P1 ;  /* 0x000000010c117824 */ /* 0x008fc600008e0615 */
[----:B------:R-:W3:Y:S01]  /*aa50*/  LDL R21, [R1+0x2fc] ;  /* 0x0002fc0001157983 */ /* 0x000ee20000100800 */
[----:B------:R-:W-:Y:S01]  /*aa60*/  IMAD.X R15, R12, 0x1, R23, P0 ;  /* 0x000000010c0f7824 */ /* 0x000fe200000e0617 */
[C---:B------:R-:W-:Y:S02]  /*aa70*/  IADD3 R210, P1, R0.reuse, R20, RZ ;  /* 0x0000001400d27210 */ /* 0x040fe40007f3e0ff */
[----:B------:R-:W3:Y:S01]  /*aa80*/  LDL R23, [R1+0x304] ;  /* 0x0003040001177983 */ /* 0x000ee20000100800 */
[----:B------:R-:W-:-:S03]  /*aa90*/  IADD3 R208, P0, R0, R22, RZ ;  /* 0x0000001600d07210 */ /* 0x000fc60007f1e0ff */
[----:B------:R-:W3:Y:S01]  /*aaa0*/  LDL R20, [R1+0x2f0] ;  /* 0x0002f00001147983 */ /* 0x000ee20000100800 */
[----:B------:R-:W-:-:S03]  /*aab0*/  IMAD.X R211, R12, 0x1, R19, P1 ;  /* 0x000000010cd37824 */ /* 0x000fc600008e0613 */
[----:B------:R-:W3:Y:S01]  /*aac0*/  LDL R22, [R1+0x2f8] ;  /* 0x0002f80001167983 */ /* 0x000ee20000100800 */
[----:B------:R-:W-:-:S03]  /*aad0*/  IADD3 R206, P1, R0, R18, RZ ;  /* 0x0000001200ce7210 */ /* 0x000fc60007f3e0ff */
[----:B------:R-:W3:Y:S01]  /*aae0*/  LDL R19, [R1+0x30c] ;  /* 0x00030c0001137983 */ /* 0x000ee20000100800 */
[----:B------:R-:W-:Y:S01]  /*aaf0*/  IMAD.X R209, R12, 0x1, R185, P0 ;  /* 0x000000010cd17824 */ /* 0x000fe200000e06b9 */
[----:B------:R-:W-:Y:S02]  /*ab00*/  IADD3 R204, P0, R0, R184, RZ ;  /* 0x000000b800cc7210 */ /* 0x000fe40007f1e0ff */
[----:B------:R-:W3:Y:S04]  /*ab10*/  LDG.E.U8 R213, desc[UR60][R16.64] ;  /* 0x0000003c10d57981 */ /* 0x000ee8000c1e1100 */
[----:B------:R-:W3:Y:S04]  /*ab20*/  LDL R18, [R1+0x300] ;  /* 0x0003000001127983 */ /* 0x000ee80000100800 */
[----:B------:R0:W3:Y:S04]  /*ab30*/  LDG.E.U8 R212, desc[UR60][R14.64] ;  /* 0x0000003c0ed47981 */ /* 0x0000e8000c1e1100 */
[----:B------:R-:W3:Y:S04]  /*ab40*/  LDL R17, [R1+0x314] ;  /* 0x0003140001117983 */ /* 0x000ee80000100800 */
[----:B------:R-:W3:Y:S04]  /*ab50*/  LDL R16, [R1+0x308] ;  /* 0x0003080001107983 */ /* 0x000ee80000100800 */
[----:B------:R-:W3:Y:S04]  /*ab60*/  LDL R15, [R1+0x328] ;  /* 0x00032800010f7983 */ /* 0x000ee80000100800 */
[----:B------:R-:W0:Y:S01]  /*ab70*/  LDL R14, [R1+0x33c] ;  /* 0x00033c00010e7983 */ /* 0x000e220000100800 */
[----:B----4-:R-:W-:-:S03]  /*ab80*/  IMAD.X R207, R12, 0x1, R11, P1 ;  /* 0x000000010ccf7824 */ /* 0x010fc600008e060b */
[----:B------:R-:W4:Y:S01]  /*ab90*/  LDG.E.U8 R208, desc[UR60][R208.64] ;  /* 0x0000003cd0d07981 */ /* 0x000f22000c1e1100 */
[----:B------:R-:W-:-:S03]  /*aba0*/  IADD3 R202, P1, R0, R13, RZ ;  /* 0x0000000d00ca7210 */ /* 0x000fc60007f3e0ff */
[----:B------:R-:W4:Y:S04]  /*abb0*/  LDL R11, [R1+0x31c] ;  /* 0x00031c00010b7983 */ /* 0x000f280000100800 */
[----:B------:R-:W4:Y:S04]  /*abc0*/  LDL R13, [R1+0x310] ;  /* 0x00031000010d7983 */ /* 0x000f280000100800 */
[----:B------:R-:W4:Y:S04]  /*abd0*/  LDL R209, [R1+0x4a4] ;  /* 0x0004a40001d17983 */ /* 0x000f280000100800 */
[----:B------:R-:W4:Y:S04]  /*abe0*/  LDG.E.U8 R210, desc[UR60][R210.64] ;  /* 0x0000003cd2d27981 */ /* 0x000f28000c1e1100 */
[----:B------:R-:W4:Y:S04]  /*abf0*/  LDG.E.U8 R214, desc[UR60][R214.64] ;  /* 0x0000003cd6d67981 */ /* 0x000f28000c1e1100 */
[----:B------:R-:W4:Y:S04]  /*ac00*/  LDG.E.U8 R206, desc[UR60][R206.64] ;  /* 0x0000003ccece7981 */ /* 0x000f28000c1e1100 */
[----:B------:R-:W4:Y:S04]  /*ac10*/  LDL R211, [R1+0x4ac] ;  /* 0x0004ac0001d37983 */ /* 0x000f280000100800 */
[----:B------:R-:W4:Y:S04]  /*ac20*/  LDL R215, [R1+0x4b4] ;  /* 0x0004b40001d77983 */ /* 0x000f280000100800 */
[----:B------:R-:W4:Y:S01]  /*ac30*/  LDL R207, [R1+0x4bc] ;  /* 0x0004bc0001cf7983 */ /* 0x000f220000100800 */
[----:B------:R-:W-:-:S03]  /*ac40*/  IMAD.X R205, R12, 0x1, R4, P0 ;  /* 0x000000010ccd7824 */ /* 0x000fc600000e0604 */
[----:B------:R-:W4:Y:S04]  /*ac50*/  LDL R4, [R1+0x324] ;  /* 0x0003240001047983 */ /* 0x000f280000100800 */
[----:B------:R-:W4:Y:S04]  /*ac60*/  LDG.E.U8 R204, desc[UR60][R204.64] ;  /* 0x0000003ccccc7981 */ /* 0x000f28000c1e1100 */
[----:B------:R-:W4:Y:S01]  /*ac70*/  LDL R205, [R1+0x364] ;  /* 0x0003640001cd7983 */ /* 0x000f220000100800 */
[----:B--2---:R-:W-:-:S03]  /*ac80*/  IADD3 R200, P0, R0, R5, RZ ;  /* 0x0000000500c87210 */ /* 0x004fc60007f1e0ff */
[----:B------:R-:W2:Y:S01]  /*ac90*/  LDL R5, [R1+0x318] ;  /* 0x0003180001057983 */ /* 0x000ea20000100800 */
[----:B------:R-:W-:-:S03]  /*aca0*/  IMAD.X R203, R12, 0x1, R3, P1 ;  /* 0x000000010ccb7824 */ /* 0x000fc600008e0603 */
[----:B------:R-:W2:Y:S01]  /*acb0*/  LDL R3, [R1+0x32c] ;  /* 0x00032c0001037983 */ /* 0x000ea20000100800 */
[----:B---3--:R-:W-:-:S03]  /*acc0*/  IADD3 R198, P1, R0, R21, RZ ;  /* 0x0000001500c67210 */ /* 0x008fc60007f3e0ff */
[----:B------:R-:W3:Y:S04]  /*acd0*/  LDL R21, [R1+0x320] ;  /* 0x0003200001157983 */ /* 0x000ee80000100800 */
[----:B------:R-:W3:Y:S01]  /*ace0*/  LDG.E.U8 R202, desc[UR60][R202.64] ;  /* 0x0000003ccaca7981 */ /* 0x000ee2000c1e1100 */
[----:B------:R-:W-:Y:S01]  /*acf0*/  IMAD.X R201, R12, 0x1, R20, P0 ;  /* 0x000000010cc97824 */ /* 0x000fe200000e0614 */
[----:B------:R-:W-:Y:S02]  /*ad00*/  IADD3 R196, P0, R0, R23, RZ ;  /* 0x0000001700c47210 */ /* 0x000fe40007f1e0ff */
[----:B------:R-:W3:Y:S01]  /*ad10*/  LDL R20, [R1+0x334] ;  /* 0x0003340001147983 */ /* 0x000ee20000100800 */
[----:B------:R-:W-:-:S03]  /*ad20*/  IMAD.X R199, R12, 0x1, R22, P1 ;  /* 0x000000010cc77824 */ /* 0x000fc600008e0616 */
[----:B------:R-:W3:Y:S01]  /*ad30*/  LDG.E.U8 R200, desc[UR60][R200.64] ;  /* 0x0000003cc8c87981 */ /* 0x000ee2000c1e1100 */
[----:B------:R-:W-:-:S03]  /*ad40*/  IADD3 R194, P1, R0, R19, RZ ;  /* 0x0000001300c27210 */ /* 0x000fc60007f3e0ff */
[----:B------:R-:W3:Y:S04]  /*ad50*/  LDL R19, [R1+0x330] ;  /* 0x0003300001137983 */ /* 0x000ee80000100800 */
[----:B------:R-:W3:Y:S01]  /*ad60*/  LDL R203, [R1+0x358] ;  /* 0x0003580001cb7983 */ /* 0x000ee20000100800 */
[----:B------:R-:W-:-:S03]  /*ad70*/  IMAD.X R197, R12, 0x1, R18, P0 ;  /* 0x000000010cc57824 */ /* 0x000fc600000e0612 */
[----:B------:R-:W3:Y:S04]  /*ad80*/  LDL R18, [R1+0x344] ;  /* 0x0003440001127983 */ /* 0x000ee80000100800 */
[----:B------:R-:W3:Y:S01]  /*ad90*/  LDL R201, [R1+0x36c] ;  /* 0x00036c0001c97983 */ /* 0x000ee20000100800 */
[----:B------:R-:W-:-:S03]  /*ada0*/  IADD3 R192, P0, R0, R17, RZ ;  /* 0x0000001100c07210 */ /* 0x000fc60007f1e0ff */
[----:B------:R-:W3:Y:S01]  /*adb0*/  LDL R17, [R1+0x338] ;  /* 0x0003380001117983 */ /* 0x000ee20000100800 */
[----:B------:R-:W-:-:S03]  /*adc0*/  IMAD.X R195, R12, 0x1, R16, P1 ;  /* 0x000000010cc37824 */ /* 0x000fc600008e0610 */
[----:B------:R-:W3:Y:S04]  /*add0*/  LDL R16, [R1+0x34c] ;  /* 0x00034c0001107983 */ /* 0x000ee80000100800 */
[----:B------:R-:W3:Y:S04]  /*ade0*/  LDG.E.U8 R198, desc[UR60][R198.64] ;  /* 0x0000003cc6c67981 */ /* 0x000ee8000c1e1100 */
[----:B------:R-:W3:Y:S04]  /*adf0*/  LDG.E.U8 R196, desc[UR60][R196.64] ;  /* 0x0000003cc4c47981 */ /* 0x000ee8000c1e1100 */
[----:B------:R-:W3:Y:S01]  /*ae00*/  LDG.E.U8 R194, desc[UR60][R194.64] ;  /* 0x0000003cc2c27981 */ /* 0x000ee2000c1e1100 */
[----:B----4-:R-:W-:-:S03]  /*ae10*/  IADD3 R190, P1, R0, R11, RZ ;  /* 0x0000000b00be7210 */ /* 0x010fc60007f3e0ff */
[----:B------:R-:W4:Y:S01]  /*ae20*/  LDL R11, [R1+0x340] ;  /* 0x00034000010b7983 */ /* 0x000f220000100800 */
[----:B------:R-:W-:-:S03]  /*ae30*/  IMAD.X R193, R12, 0x1, R13, P0 ;  /* 0x000000010cc17824 */ /* 0x000fc600000e060d */
[----:B------:R-:W4:Y:S04]  /*ae40*/  LDL R13, [R1+0x354] ;  /* 0x00035400010d7983 */ /* 0x000f280000100800 */
[----:B------:R-:W4:Y:S04]  /*ae50*/  LDL R199, [R1+0x374] ;  /* 0x0003740001c77983 */ /* 0x000f280000100800 */
[----:B------:R-:W4:Y:S04]  /*ae60*/  LDL R197, [R1+0x368] ;  /* 0x0003680001c57983 */ /* 0x000f280000100800 */
[----:B------:R-:W4:Y:S04]  /*ae70*/  LDG.E.U8 R192, desc[UR60][R192.64] ;  /* 0x0000003cc0c07981 */ /* 0x000f28000c1e1100 */
[----:B------:R-:W4:Y:S04]  /*ae80*/  LDL R195, [R1+0x37c] ;  /* 0x00037c0001c37983 */ /* 0x000f280000100800 */
[----:B------:R-:W4:Y:S01]  /*ae90*/  LDL R193, [R1+0x370] ;  /* 0x0003700001c17983 */ /* 0x000f220000100800 */
[----:B------:R-:W-:-:S03]  /*aea0*/  IADD3 R188, P0, R0, R4, RZ ;  /* 0x0000000400bc7210 */ /* 0x000fc60007f1e0ff */
[----:B------:R-:W4:Y:S01]  /*aeb0*/  LDL R4, [R1+0x348] ;  /* 0x0003480001047983 */ /* 0x000f220000100800 */
[----:B--2---:R-:W-:-:S03]  /*aec0*/  IMAD.X R191, R12, 0x1, R5, P1 ;  /* 0x000000010cbf7824 */ /* 0x004fc600008e0605 */
[----:B------:R-:W2:Y:S01]  /*aed0*/  LDL R5, [R1+0x35c] ;  /* 0x00035c0001057983 */ /* 0x000ea20000100800 */
[----:B------:R-:W-:-:S03]  /*aee0*/  IADD3 R186, P1, R0, R3, RZ ;  /* 0x0000000300ba7210 */ /* 0x000fc60007f3e0ff */
[----:B------:R-:W2:Y:S01]  /*aef0*/  LDL R3, [R1+0x350] ;  /* 0x0003500001037983 */ /* 0x000ea20000100800 */
[C---:B---3--:R-:W-:Y:S02]  /*af00*/  IMAD.X R189, R12.reuse, 0x1, R21, P0 ;  /* 0x000000010cbd7824 */ /* 0x048fe400000e0615 */
[----:B------:R-:W-:Y:S01]  /*af10*/  IMAD.X R187, R12, 0x1, R15, P1 ;  /* 0x000000010cbb7824 */ /* 0x000fe200008e060f */
[C---:B0-----:R-:W-:Y:S01]  /*af20*/  IADD3 R14, P1, R0.reuse, R14, RZ ;  /* 0x0000000e000e7210 */ /* 0x041fe20007f3e0ff */
[----:B------:R-:W3:Y:S01]  /*af30*/  LDG.E.U8 R190, desc[UR60][R190.64] ;  /* 0x0000003cbebe7981 */ /* 0x000ee2000c1e1100 */
[----:B------:R-:W-:-:S03]  /*af40*/  IADD3 R184, P0, R0, R20, RZ ;  /* 0x0000001400b87210 */ /* 0x000fc60007f1e0ff */
[----:B------:R-:W3:Y:S04]  /*af50*/  LDG.E.U8 R188, desc[UR60][R188.64] ;  /* 0x0000003cbcbc7981 */ /* 0x000ee8000c1e1100 */
[----:B------:R-:W3:Y:S01]  /*af60*/  LDL R20, [R1+0x360] ;  /* 0x0003600001147983 */ /* 0x000ee20000100800 */
[----:B------:R-:W-:-:S03]  /*af70*/  IMAD.X R185, R12, 0x1, R19, P0 ;  /* 0x000000010cb97824 */ /* 0x000fc600000e0613 */
[----:B------:R-:W3:Y:S04]  /*af80*/  LDL R191, [R1+0x388] ;  /* 0x0003880001bf7983 */ /* 0x000ee80000100800 */
[----:B------:R-:W3:Y:S01]  /*af90*/  LDL R189, [R1+0x39c] ;  /* 0x00039c0001bd7983 */ /* 0x000ee20000100800 */
[----:B------:R-:W-:-:S03]  /*afa0*/  IADD3 R22, P0, R0, R18, RZ ;  /* 0x0000001200167210 */ /* 0x000fc60007f1e0ff */
[----:B------:R-:W3:Y:S04]  /*afb0*/  LDG.E.U8 R186, desc[UR60][R186.64] ;  /* 0x0000003cbaba7981 */ /* 0x000ee8000c1e1100 */
[----:B------:R-:W3:Y:S01]  /*afc0*/  LDG.E.U8 R184, desc[UR60][R184.64] ;  /* 0x0000003cb8b87981 */ /* 0x000ee2000c1e1100 */
[----:B------:R-:W-:-:S03]  /*afd0*/  IMAD.X R15, R12, 0x1, R17, P1 ;  /* 0x000000010c0f7824 */ /* 0x000fc600008e0611 */
[----:B------:R-:W3:Y:S01]  /*afe0*/  LDL R187, [R1+0x390] ;  /* 0x0003900001bb7983 */ /* 0x000ee20000100800 */
[----:B------:R-:W-:-:S03]  /*aff0*/  IADD3 R18, P1, R0, R16, RZ ;  /* 0x0000001000127210 */ /* 0x000fc60007f3e0ff */
[----:B------:R2:W3:Y:S04]  /*b000*/  LDG.E.U8 R155, desc[UR60][R14.64] ;  /* 0x0000003c0e9b7981 */ /* 0x0004e8000c1e1100 */
[----:B------:R-:W3:Y:S01]  /*b010*/  LDL R185, [R1+0x398] ;  /* 0x0003980001b97983 */ /* 0x000ee20000100800 */
[----:B----4-:R-:W-:-:S03]  /*b020*/  IMAD.X R23, R12, 0x1, R11, P0 ;  /* 0x000000010c177824 */ /* 0x010fc600000e060b */
[----:B------:R-:W4:Y:S01]  /*b030*/  LDL R11, [R1+0x384] ;  /* 0x00038400010b7983 */ /* 0x000f220000100800 */
[----:B------:R-:W-:-:S03]  /*b040*/  IADD3 R16, P0, R0, R13, RZ ;  /* 0x0000000d00107210 */ /* 0x000fc60007f1e0ff */
[----:B------:R-:W4:Y:S04]  /*b050*/  LDL R13, [R1+0x378] ;  /* 0x00037800010d7983 */ /* 0x000f280000100800 */
[----:B------:R-:W4:Y:S04]  /*b060*/  LDG.E.U8 R22, desc[UR60][R22.64] ;  /* 0x0000003c16167981 */ /* 0x000f28000c1e1100 */
[----:B------:R-:W4:Y:S01]  /*b070*/  LDL R23, [R1+0x3ac] ;  /* 0x0003ac0001177983 */ /* 0x000f220000100800 */
[----:B------:R-:W-:-:S03]  /*b080*/  IMAD.X R19, R12, 0x1, R4, P1 ;  /* 0x000000010c137824 */ /* 0x000fc600008e0604 */
[----:B------:R-:W4:Y:S04]  /*b090*/  LDL R4, [R1+0x38c] ;  /* 0x00038c0001047983 */ /* 0x000f280000100800 */
[----:B------:R0:W4:Y:S01]  /*b0a0*/  LDG.E.U8 R21, desc[UR60][R18.64] ;  /* 0x0000003c12157981 */ /* 0x000122000c1e1100 */
[----:B--2---:R-:W-:-:S03]  /*b0b0*/  IADD3 R14, P1, R0, R5, RZ ;  /* 0x00000005000e7210 */ /* 0x004fc60007f3e0ff */
[----:B------:R-:W2:Y:S01]  /*b0c0*/  LDL R5, [R1+0x380] ;  /* 0x0003800001057983 */ /* 0x000ea20000100800 */
[----:B------:R-:W-:-:S03]  /*b0d0*/  IMAD.X R17, R12, 0x1, R3, P0 ;  /* 0x000000010c117824 */ /* 0x000fc600000e0603 */
[----:B------:R-:W2:Y:S01]  /*b0e0*/  LDL R3, [R1+0x394] ;  /* 0x0003940001037983 */ /* 0x000ea20000100800 */
[----:B------:R-:W-:Y:S01]  /*b0f0*/  IADD3 R156, P0, R0, R205, RZ ;  /* 0x000000cd009c7210 */ /* 0x000fe20007f1e0ff */
[----:B------:R-:W-:Y:S01]  /*b100*/  IMAD.X R15, R12, 0x1, R203, P1 ;  /* 0x000000010c0f7824 */ /* 0x000fe200008e06cb */
[----:B0-----:R-:W-:Y:S01]  /*b110*/  IADD3 R18, P1, R0, R201, RZ ;  /* 0x000000c900127210 */ /* 0x001fe20007f3e0ff */
[----:B------:R-:W2:Y:S04]  /*b120*/  LDG.E.U8 R16, desc[UR60][R16.64] ;  /* 0x0000003c10107981 */ /* 0x000ea8000c1e1100 */
[C---:B------:R-:W-:Y:S01]  /*b130*/  IMAD.X R19, R12.reuse, 0x1, R197, P1 ;  /* 0x000000010c137824 */ /* 0x040fe200008e06c5 */
[----:B------:R-:W2:Y:S01]  /*b140*/  LDG.E.U8 R15, desc[UR60][R14.64] ;  /* 0x0000003c0e0f7981 */ /* 0x000ea2000c1e1100 */
[----:B---3--:R-:W-:Y:S01]  /*b150*/  IMAD.X R157, R12, 0x1, R20, P0 ;  /* 0x000000010c9d7824 */ /* 0x008fe200000e0614 */
[----:B------:R-:W-:-:S02]  /*b160*/  IADD3 R152, P0, R0, R199, RZ ;  /* 0x000000c700987210 */ /* 0x000fc40007f1e0ff */
[----:B------:R-:W3:Y:S04]  /*b170*/  LDL R20, [R1+0x3a4] ;  /* 0x0003a40001147983 */ /* 0x000ee80000100800 */
[----:B------:R0:W3:Y:S01]  /*b180*/  LDG.E.U8 R175, desc[UR60][R156.64] ;  /* 0x0000003c9caf7981 */ /* 0x0000e2000c1e1100 */
[----:B------:R-:W-:-:S03]  /*b190*/  IMAD.X R153, R12, 0x1, R193, P0 ;  /* 0x000000010c997824 */ /* 0x000fc600000e06c1 */
[----:B------:R-:W3:Y:S04]  /*b1a0*/  LDL R17, [R1+0x3a0] ;  /* 0x0003a00001117983 */ /* 0x000ee80000100800 */
[----:B------:R-:W3:Y:S01]  /*b1b0*/  LDL R14, [R1+0x3b4] ;  /* 0x0003b400010e7983 */ /* 0x000ee20000100800 */
[----:B0-----:R-:W-:-:S03]  /*b1c0*/  IADD3 R156, P1, R0, R195, RZ ;  /* 0x000000c3009c7210 */ /* 0x001fc60007f3e0ff */
[----:B------:R4:W3:Y:S04]  /*b1d0*/  LDG.E.U8 R174, desc[UR60][R18.64] ;  /* 0x0000003c12ae7981 */ /* 0x0008e8000c1e1100 */
[----:B------:R0:W3:Y:S04]  /*b1e0*/  LDG.E.U8 R171, desc[UR60][R152.64] ;  /* 0x0000003c98ab7981 */ /* 0x0000e8000c1e1100 */
[----:B------:R-:W3:Y:S04]  /*b1f0*/  LDL R195, [R1+0x3f8] ;  /* 0x0003f80001c37983 */ /* 0x000ee80000100800 */
[----:B------:R-:W3:Y:S04]  /*b200*/  LDL R193, [R1+0x40c] ;  /* 0x00040c0001c17983 */ /* 0x000ee80000100800 */
[----:B------:R-:W3:Y:S04]  /*b210*/  LDL R197, [R1+0x43c] ;  /* 0x00043c0001c57983 */ /* 0x000ee80000100800 */
[----:B------:R-:W3:Y:S01]  /*b220*/  LDL R199, [R1+0x474] ;  /* 0x0004740001c77983 */ /* 0x000ee20000100800 */
[----:B----4-:R-:W-:-:S03]  /*b230*/  IADD3 R18, P0, R0, R11, RZ ;  /* 0x0000000b00127210 */ /* 0x010fc60007f1e0ff */
[----:B------:R-:W4:Y:S01]  /*b240*/  LDL R201, [R1+0x4b0] ;  /* 0x0004b00001c97983 */ /* 0x000f220000100800 */
[----:B------:R-:W-:-:S03]  /*b250*/  IMAD.X R157, R12, 0x1, R13, P1 ;  /* 0x000000010c9d7824 */ /* 0x000fc600008e060d */
[----:B------:R-:W4:Y:S04]  /*b260*/  LDL R11, [R1+0x3a8] ;  /* 0x0003a800010b7983 */ /* 0x000f280000100800 */
[----:B------:R-:W4:Y:S04]  /*b270*/  LDL R13, [R1+0x3c4] ;  /* 0x0003c400010d7983 */ /* 0x000f280000100800 */
[----:B------:R1:W4:Y:S04]  /*b280*/  LDG.E.U8 R170, desc[UR60][R156.64] ;  /* 0x0000003c9caa7981 */ /* 0x000328000c1e1100 */
        /* <DEDUP_REMOVED lines=8> */
[----:B------:R-:W-:-:S03]  /*b310*/  IMAD.X R153, R12, 0x1, R191, P1 ;  /* 0x000000010c997824 */ /* 0x000fc600008e06bf */
[----:B------:R0:W2:Y:S01]  /*b320*/  LDG.E.U8 R167, desc[UR60][R18.64] ;  /* 0x0000003c12a77981 */ /* 0x0000a2000c1e1100 */
[----:B------:R-:W-:-:S03]  /*b330*/  IMAD.X R157, R12, 0x1, R187, P0 ;  /* 0x000000010c9d7824 */ /* 0x000fc600000e06bb */
[----:B------:R-:W2:Y:S04]  /*b340*/  LDL R191, [R1+0x3d4] ;  /* 0x0003d40001bf7983 */ /* 0x000ea80000100800 */
[----:B------:R3:W2:Y:S01]  /*b350*/  LDG.E.U8 R166, desc[UR60][R152.64] ;  /* 0x0000003c98a67981 */ /* 0x0006a2000c1e1100 */
[----:B0-----:R-:W-:-:S03]  /*b360*/  IADD3 R18, P1, R0, R189, RZ ;  /* 0x000000bd00127210 */ /* 0x001fc60007f3e0ff */
[----:B------:R-:W2:Y:S02]  /*b370*/  LDL R189, [R1+0x3c8] ;  /* 0x0003c80001bd7983 */ /* 0x000ea40000100800 */
[----:B------:R-:W-:Y:S02]  /*b380*/  IMAD.X R19, R12, 0x1, R185, P1 ;  /* 0x000000010c137824 */ /* 0x000fe400008e06b9 */
[----:B------:R-:W2:Y:S01]  /*b390*/  LDL R187, [R1+0x3dc] ;  /* 0x0003dc0001bb7983 */ /* 0x000ea20000100800 */
[----:B---3--:R-:W-:-:S03]  /*b3a0*/  IADD3 R152, P0, R0, R20, RZ ;  /* 0x0000001400987210 */ /* 0x008fc60007f1e0ff */
[----:B------:R-:W3:Y:S04]  /*b3b0*/  LDL R20, [R1+0x3d0] ;  /* 0x0003d00001147983 */ /* 0x000ee80000100800 */
[----:B------:R-:W3:Y:S01]  /*b3c0*/  LDL R185, [R1+0x3e4] ;  /* 0x0003e40001b97983 */ /* 0x000ee20000100800 */
[----:B------:R-:W-:-:S03]  /*b3d0*/  IMAD.X R153, R12, 0x1, R17, P0 ;  /* 0x000000010c997824 */ /* 0x000fc600000e0611 */
[----:B------:R0:W3:Y:S04]  /*b3e0*/  LDG.E.U8 R163, desc[UR60][R156.64] ;  /* 0x0000003c9ca37981 */ /* 0x0000e8000c1e1100 */
[----:B------:R1:W3:Y:S04]  /*b3f0*/  LDG.E.U8 R162, desc[UR60][R18.64] ;  /* 0x0000003c12a27981 */ /* 0x0002e8000c1e1100 */
[----:B------:R-:W3:Y:S01]  /*b400*/  LDL R17, [R1+0x3ec] ;  /* 0x0003ec0001117983 */ /* 0x000ee20000100800 */
[----:B0-----:R-:W-:-:S03]  /*b410*/  IADD3 R156, P1, R0, R23, RZ ;  /* 0x00000017009c7210 */ /* 0x001fc60007f3e0ff */
[----:B------:R-:W3:Y:S01]  /*b420*/  LDL R23, [R1+0x3d8] ;  /* 0x0003d80001177983 */ /* 0x000ee20000100800 */
[----:B-1----:R-:W-:-:S03]  /*b430*/  IADD3 R18, P0, R0, R14, RZ ;  /* 0x0000000e00127210 */ /* 0x002fc60007f1e0ff */
[----:B------:R-:W3:Y:S04]  /*b440*/  LDL R14, [R1+0x3e0] ;  /* 0x0003e000010e7983 */ /* 0x000ee80000100800 */
[----:B------:R0:W3:Y:S01]  /*b450*/  LDG.E.U8 R159, desc[UR60][R152.64] ;  /* 0x0000003c989f7981 */ /* 0x0000e2000c1e1100 */
[----:B----4-:R-:W-:-:S03]  /*b460*/  IMAD.X R157, R12, 0x1, R11, P1 ;  /* 0x000000010c9d7824 */ /* 0x010fc600008e060b */
[----:B------:R-:W4:Y:S01]  /*b470*/  LDL R11, [R1+0x3f4] ;  /* 0x0003f400010b7983 */ /* 0x000f220000100800 */
[----:B0-----:R-:W-:-:S03]  /*b480*/  IADD3 R152, P1, R0, R13, RZ ;  /* 0x0000000d00987210 */ /* 0x001fc60007f3e0ff */
[----:B------:R2:W4:Y:S04]  /*b490*/  LDG.E.U8 R158, desc[UR60][R156.64] ;  /* 0x0000003c9c9e7981 */ /* 0x000528000c1e1100 */
[----:B------:R-:W4:Y:S01]  /*b4a0*/  LDL R13, [R1+0x3e8] ;  /* 0x0003e800010d7983 */ /* 0x000f220000100800 */
[----:B------:R-:W-:-:S03]  /*b4b0*/  IMAD.X R19, R12, 0x1, R4, P0 ;  /* 0x000000010c137824 */ /* 0x000fc600000e0604 */
[----:B------:R-:W4:Y:S04]  /*b4c0*/  LDL R4, [R1+0x3fc] ;  /* 0x0003fc0001047983 */ /* 0x000f280000100800 */
[----:B------:R0:W4:Y:S01]  /*b4d0*/  LDG.E.U8 R154, desc[UR60][R18.64] ;  /* 0x0000003c129a7981 */ /* 0x000122000c1e1100 */
[----:B--2---:R-:W-:-:S03]  /*b4e0*/  IADD3 R156, P0, R0, R5, RZ ;  /* 0x00000005009c7210 */ /* 0x004fc60007f1e0ff */
[----:B------:R-:W2:Y:S01]  /*b4f0*/  LDL R5, [R1+0x3f0] ;  /* 0x0003f00001057983 */ /* 0x000ea20000100800 */
[----:B------:R-:W-:-:S03]  /*b500*/  IMAD.X R153, R12, 0x1, R3, P1 ;  /* 0x000000010c997824 */ /* 0x000fc600008e0603 */
[----:B------:R-:W2:Y:S04]  /*b510*/  LDL R3, [R1+0x404] ;  /* 0x0004040001037983 */ /* 0x000ea80000100800 */
[----:B------:R-:W2:Y:S01]  /*b520*/  LDG.E.U8 R153, desc[UR60][R152.64] ;  /* 0x0000003c98997981 */ /* 0x000ea2000c1e1100 */
[----:B0-----:R-:W-:-:S03]  /*b530*/  IADD3 R18, P1, R0, R191, RZ ;  /* 0x000000bf00127210 */ /* 0x001fc60007f3e0ff */
[----:B------:R-:W2:Y:S01]  /*b540*/  LDL R191, [R1+0x400] ;  /* 0x0004000001bf7983 */ /* 0x000ea20000100800 */
[----:B------:R-:W-:-:S03]  /*b550*/  IMAD.X R157, R12, 0x1, R189, P0 ;  /* 0x000000010c9d7824 */ /* 0x000fc600000e06bd */
[----:B------:R-:W2:Y:S01]  /*b560*/  LDL R189, [R1+0x414] ;  /* 0x0004140001bd7983 */ /* 0x000ea20000100800 */
[----:B------:R-:W-:-:S03]  /*b570*/  IADD3 R164, P0, R0, R187, RZ ;  /* 0x000000bb00a47210 */ /* 0x000fc60007f1e0ff */
[----:B------:R-:W2:Y:S01]  /*b580*/  LDL R187, [R1+0x41c] ;  /* 0x00041c0001bb7983 */ /* 0x000ea20000100800 */
[----:B---3--:R-:W-:-:S03]  /*b590*/  IMAD.X R19, R12, 0x1, R20, P1 ;  /* 0x000000010c137824 */ /* 0x008fc600008e0614 */
[----:B------:R0:W3:Y:S04]  /*b5a0*/  LDG.E.U8 R20, desc[UR60][R156.64] ;  /* 0x0000003c9c147981 */ /* 0x0000e8000c1e1100 */
[----:B------:R-:W3:Y:S01]  /*b5b0*/  LDG.E.U8 R19, desc[UR60][R18.64] ;  /* 0x0000003c12137981 */ /* 0x000ee2000c1e1100 */
[----:B0-----:R-:W-:-:S03]  /*b5c0*/  IADD3 R156, P1, R0, R185, RZ ;  /* 0x000000b9009c7210 */ /* 0x001fc60007f3e0ff */
[----:B------:R-:W3:Y:S04]  /*b5d0*/  LDL R185, [R1+0x408] ;  /* 0x0004080001b97983 */ /* 0x000ee80000100800 */
[----:B------:R-:W3:Y:S01]  /*b5e0*/  LDL R18, [R1+0x424] ;  /* 0x0004240001127983 */ /* 0x000ee20000100800 */
[----:B------:R-:W-:Y:S01]  /*b5f0*/  IMAD.X R165, R12, 0x1, R23, P0 ;  /* 0x000000010ca57824 */ /* 0x000fe200000e0617 */
[----:B------:R-:W-:Y:S02]  /*b600*/  IADD3 R160, P0, R0, R17, RZ ;  /* 0x0000001100a07210 */ /* 0x000fe40007f1e0ff */
[----:B------:R-:W3:Y:S01]  /*b610*/  LDL R23, [R1+0x410] ;  /* 0x0004100001177983 */ /* 0x000ee20000100800 */
[----:B------:R-:W-:-:S03]  /*b620*/  IMAD.X R157, R12, 0x1, R14, P1 ;  /* 0x000000010c9d7824 */ /* 0x000fc600008e060e */
[----:B------:R4:W3:Y:S04]  /*b630*/  LDG.E.U8 R14, desc[UR60][R164.64] ;  /* 0x0000003ca40e7981 */ /* 0x0008e8000c1e1100 */
[----:B------:R-:W3:Y:S01]  /*b640*/  LDL R17, [R1+0x42c] ;  /* 0x00042c0001117983 */ /* 0x000ee20000100800 */
[----:B----4-:R-:W-:-:S03]  /*b650*/  IADD3 R164, P1, R0, R11, RZ ;  /* 0x0000000b00a47210 */ /* 0x010fc60007f3e0ff */
[----:B------:R-:W4:Y:S01]  /*b660*/  LDL R11, [R1+0x418] ;  /* 0x00041800010b7983 */ /* 0x000f220000100800 */
[----:B------:R-:W-:-:S03]  /*b670*/  IMAD.X R161, R12, 0x1, R13, P0 ;  /* 0x000000010ca17824 */ /* 0x000fc600000e060d */
[----:B------:R0:W4:Y:S04]  /*b680*/  LDG.E.U8 R13, desc[UR60][R156.64] ;  /* 0x0000003c9c0d7981 */ /* 0x000128000c1e1100 */
[----:B------:R1:W4:Y:S01]  /*b690*/  LDG.E.U8 R173, desc[UR60][R160.64] ;  /* 0x0000003ca0ad7981 */ /* 0x000322000c1e1100 */
[----:B0-----:R-:W-:-:S03]  /*b6a0*/  IADD3 R156, P0, R0, R4, RZ ;  /* 0x00000004009c7210 */ /* 0x001fc60007f1e0ff */
[----:B------:R-:W4:Y:S01]  /*b6b0*/  LDL R4, [R1+0x420] ;  /* 0x0004200001047983 */ /* 0x000f220000100800 */
[----:B--2---:R-:W-:-:S03]  /*b6c0*/  IMAD.X R165, R12, 0x1, R5, P1 ;  /* 0x000000010ca57824 */ /* 0x004fc600008e0605 */
[----:B------:R-:W2:Y:S01]  /*b6d0*/  LDL R5, [R1+0x434] ;  /* 0x0004340001057983 */ /* 0x000ea20000100800 */
[----:B-1----:R-:W-:-:S03]  /*b6e0*/  IADD3 R160, P1, R0, R3, RZ ;  /* 0x0000000300a07210 */ /* 0x002fc60007f3e0ff */
[----:B------:R-:W2:Y:S01]  /*b6f0*/  LDL R3, [R1+0x428] ;  /* 0x0004280001037983 */ /* 0x000ea20000100800 */
[----:B------:R-:W-:-:S03]  /*b700*/  IMAD.X R157, R12, 0x1, R195, P0 ;  /* 0x000000010c9d7824 */ /* 0x000fc600000e06c3 */
[----:B------:R-:W2:Y:S01]  /*b710*/  LDL R195, [R1+0x430] ;  /* 0x0004300001c37983 */ /* 0x000ea20000100800 */
[----:B------:R-:W-:-:S03]  /*b720*/  IMAD.X R161, R12, 0x1, R191, P1 ;  /* 0x000000010ca17824 */ /* 0x000fc600008e06bf */
[----:B------:R0:W2:Y:S04]  /*b730*/  LDG.E.U8 R172, desc[UR60][R164.64] ;  /* 0x0000003ca4ac7981 */ /* 0x0000a8000c1e1100 */
[----:B------:R1:W2:Y:S04]  /*b740*/  LDG.E.U8 R169, desc[UR60][R156.64] ;  /* 0x0000003c9ca97981 */ /* 0x0002a8000c1e1100 */
[----:B------:R-:W2:Y:S01]  /*b750*/  LDL R191, [R1+0x438] ;  /* 0x0004380001bf7983 */ /* 0x000ea20000100800 */
[----:B0-----:R-:W-:-:S03]  /*b760*/  IADD3 R164, P0, R0, R193, RZ ;  /* 0x000000c100a47210 */ /* 0x001fc60007f1e0ff */
[----:B------:R-:W2:Y:S01]  /*b770*/  LDL R193, [R1+0x444] ;  /* 0x0004440001c17983 */ /* 0x000ea20000100800 */
[----:B-1----:R-:W-:-:S03]  /*b780*/  IADD3 R156, P1, R0, R189, RZ ;  /* 0x000000bd009c7210 */ /* 0x002fc60007f3e0ff */
[----:B------:R0:W2:Y:S04]  /*b790*/  LDG.E.U8 R168, desc[UR60][R160.64] ;  /* 0x0000003ca0a87981 */ /* 0x0000a8000c1e1100 */
[----:B------:R-:W2:Y:S01]  /*b7a0*/  LDL R189, [R1+0x440] ;  /* 0x0004400001bd7983 */ /* 0x000ea20000100800 */
[----:B---3--:R-:W-:Y:S01]  /*b7b0*/  IMAD.X R165, R12, 0x1, R185, P0 ;  /* 0x000000010ca57824 */ /* 0x008fe200000e06b9 */
[----:B0-----:R-:W-:Y:S02]  /*b7c0*/  IADD3 R160, P0, R0, R187, RZ ;  /* 0x000000bb00a07210 */ /* 0x001fe40007f1e0ff */
[----:B------:R-:W3:Y:S04]  /*b7d0*/  LDL R185, [R1+0x44c] ;  /* 0x00044c0001b97983 */ /* 0x000ee80000100800 */
[----:B------:R-:W3:Y:S01]  /*b7e0*/  LDL R187, [R1+0x454] ;  /* 0x0004540001bb7983 */ /* 0x000ee20000100800 */
[----:B------:R-:W-:Y:S01]  /*b7f0*/  IMAD.X R157, R12, 0x1, R23, P1 ;  /* 0x000000010c9d7824 */ /* 0x000fe200008e0617 */
[----:B------:R-:W-:-:S02]  /*b800*/  IADD3 R176, P1, R0, R18, RZ ;  /* 0x0000001200b07210 */ /* 0x000fc40007f3e0ff */
[----:B------:R-:W3:Y:S04]  /*b810*/  LDL R23, [R1+0x448] ;  /* 0x0004480001177983 */ /* 0x000ee80000100800 */
[----:B------:R-:W3:Y:S04]  /*b820*/  LDL R18, [R1+0x450] ;  /* 0x0004500001127983 */ /* 0x000ee80000100800 */
[----:B------:R-:W3:Y:S01]  /*b830*/  LDG.E.U8 R165, desc[UR60][R164.64] ;  /* 0x0000003ca4a57981 */ /* 0x000ee2000c1e1100 */
[----:B----4-:R-:W-:-:S03]  /*b840*/  IMAD.X R161, R12, 0x1, R11, P0 ;  /* 0x000000010ca17824 */ /* 0x010fc600000e060b */
[----:B------:R-:W4:Y:S04]  /*b850*/  LDL R11, [R1+0x45c] ;  /* 0x00045c00010b7983 */ /* 0x000f280000100800 */
[----:B------:R0:W4:Y:S04]  /*b860*/  LDG.E.U8 R164, desc[UR60][R156.64] ;  /* 0x0000003c9ca47981 */ /* 0x000128000c1e1100 */
[----:B------:R-:W4:Y:S01]  /*b870*/  LDG.E.U8 R161, desc[UR60][R160.64] ;  /* 0x0000003ca0a17981 */ /* 0x000f22000c1e1100 */
[----:B0-----:R-:W-:-:S03]  /*b880*/  IADD3 R156, P0, R0, R17, RZ ;  /* 0x00000011009c7210 */ /* 0x001fc60007f1e0ff */
[----:B------:R-:W4:Y:S01]  /*b890*/  LDL R17, [R1+0x458] ;  /* 0x0004580001117983 */ /* 0x000f220000100800 */
[----:B------:R-:W-:-:S03]  /*b8a0*/  IMAD.X R177, R12, 0x1, R4, P1 ;  /* 0x000000010cb17824 */ /* 0x000fc600008e0604 */
[----:B------:R-:W4:Y:S04]  /*b8b0*/  LDL R4, [R1+0x464] ;  /* 0x0004640001047983 */ /* 0x000f280000100800 */
[----:B------:R0:W4:Y:S01]  /*b8c0*/  LDG.E.U8 R160, desc[UR60][R176.64] ;  /* 0x0000003cb0a07981 */ /* 0x000122000c1e1100 */
[----:B--2---:R-:W-:-:S03]  /*b8d0*/  IMAD.X R157, R12, 0x1, R3, P0 ;  /* 0x000000010c9d7824 */ /* 0x004fc600000e0603 */
[----:B------:R-:W2:Y:S01]  /*b8e0*/  LDL R3, [R1+0x46c] ;  /* 0x00046c0001037983 */ /* 0x000ea20000100800 */
[----:B------:R-:W-:-:S03]  /*b8f0*/  IADD3 R178, P1, R0, R5, RZ ;  /* 0x0000000500b27210 */ /* 0x000fc60007f3e0ff */
[----:B------:R-:W2:Y:S02]  /*b900*/  LDL R5, [R1+0x460] ;  /* 0x0004600001057983 */ /* 0x000ea40000100800 */
[----:B------:R-:W-:Y:S02]  /*b910*/  IMAD.X R179, R12, 0x1, R195, P1 ;  /* 0x000000010cb37824 */ /* 0x000fe400008e06c3 */
[----:B------:R-:W2:Y:S01]  /*b920*/  LDL R195, [R1+0x468] ;  /* 0x0004680001c37983 */ /* 0x000ea20000100800 */
[----:B0-----:R-:W-:-:S03]  /*b930*/  IADD3 R176, P0, R0, R197, RZ ;  /* 0x000000c500b07210 */ /* 0x001fc60007f1e0ff */
[----:B------:R-:W2:Y:S02]  /*b940*/  LDL R197, [R1+0x47c] ;  /* 0x00047c0001c57983 */ /* 0x000ea40000100800 */
[----:B------:R-:W-:Y:S02]  /*b950*/  IMAD.X R177, R12, 0x1, R191, P0 ;  /* 0x000000010cb17824 */ /* 0x000fe400000e06bf */
[----:B------:R-:W2:Y:S01]  /*b960*/  LDG.E.U8 R157, desc[UR60][R156.64] ;  /* 0x0000003c9c9d7981 */ /* 0x000ea2000c1e1100 */
[----:B------:R-:W-:-:S03]  /*b970*/  IADD3 R180, P1, R0, R193, RZ ;  /* 0x000000c100b47210 */ /* 0x000fc60007f3e0ff */
[----:B------:R-:W2:Y:S04]  /*b980*/  LDG.E.U8 R152, desc[UR60][R176.64] ;  /* 0x0000003cb0987981 */ /* 0x000ea8000c1e1100 */
[----:B------:R-:W2:Y:S01]  /*b990*/  LDL R193, [R1+0x484] ;  /* 0x0004840001c17983 */ /* 0x000ea20000100800 */
[----:B------:R-:W-:-:S03]  /*b9a0*/  IMAD.X R181, R12, 0x1, R189, P1 ;  /* 0x000000010cb57824 */ /* 0x000fc600008e06bd */
[----:B------:R3:W2:Y:S04]  /*b9b0*/  LDG.E.U8 R156, desc[UR60][R178.64] ;  /* 0x0000003cb29c7981 */ /* 0x0006a8000c1e1100 */
[----:B------:R-:W2:Y:S04]  /*b9c0*/  LDL R189, [R1+0x48c] ;  /* 0x00048c0001bd7983 */ /* 0x000ea80000100800 */
[----:B------:R-:W2:Y:S01]  /*b9d0*/  LDL R191, [R1+0x488] ;  /* 0x0004880001bf7983 */ /* 0x000ea20000100800 */
[----:B---3--:R-:W-:-:S03]  /*b9e0*/  IADD3 R178, P0, R0, R185, RZ ;  /* 0x000000b900b27210 */ /* 0x008fc60007f1e0ff */
[----:B------:R-:W3:Y:S01]  /*b9f0*/  LDL R185, [R1+0x470] ;  /* 0x0004700001b97983 */ /* 0x000ee20000100800 */
[----:B------:R-:W-:-:S03]  /*ba00*/  IADD3 R176, P1, R0, R187, RZ ;  /* 0x000000bb00b07210 */ /* 0x000fc60007f3e0ff */
[----:B------:R-:W3:Y:S01]  /*ba10*/  LDL R187, [R1+0x478] ;  /* 0x0004780001bb7983 */ /* 0x000ee20000100800 */
[C---:B------:R-:W-:Y:S02]  /*ba20*/  IMAD.X R179, R12.reuse, 0x1, R23, P0 ;  /* 0x000000010cb37824 */ /* 0x040fe400000e0617 */
[----:B------:R-:W-:Y:S01]  /*ba30*/  IMAD.X R177, R12, 0x1, R18, P1 ;  /* 0x000000010cb17824 */ /* 0x000fe200008e0612 */
[----:B------:R0:W3:Y:S04]  /*ba40*/  LDG.E.U8 R23, desc[UR60][R180.64] ;  /* 0x0000003cb4177981 */ /* 0x0000e8000c1e1100 */
[----:B------:R2:W3:Y:S01]  /*ba50*/  LDG.E.U8 R18, desc[UR60][R178.64] ;  /* 0x0000003cb2127981 */ /* 0x0004e2000c1e1100 */
[----:B----4-:R-:W-:-:S03]  /*ba60*/  IADD3 R182, P0, R0, R11, RZ ;  /* 0x0000000b00b67210 */ /* 0x010fc60007f1e0ff */
[----:B------:R-:W4:Y:S02]  /*ba70*/  LDL R11, [R1+0x480] ;  /* 0x00048000010b7983 */ /* 0x000f240000100800 */
[----:B------:R-:W-:Y:S02]  /*ba80*/  IMAD.X R183, R12, 0x1, R17, P0 ;  /* 0x000000010cb77824 */ /* 0x000fe400000e0611 */
[----:B------:R1:W4:Y:S04]  /*ba90*/  LDG.E.U8 R17, desc[UR60][R176.64] ;  /* 0x0000003cb0117981 */ /* 0x000328000c1e1100 */
[----:B------:R-:W4:Y:S01]  /*baa0*/  LDG.E.U8 R182, desc[UR60][R182.64] ;  /* 0x0000003cb6b67981 */ /* 0x000f22000c1e1100 */
[----:B0-----:R-:W-:-:S03]  /*bab0*/  IADD3 R180, P1, R0, R4, RZ ;  /* 0x0000000400b47210 */ /* 0x001fc60007f3e0ff */
[----:B------:R-:W4:Y:S01]  /*bac0*/  LDL R4, [R1+0x494] ;  /* 0x0004940001047983 */ /* 0x000f220000100800 */
[----:B--2---:R-:W-:-:S03]  /*bad0*/  IADD3 R178, P0, R0, R3, RZ ;  /* 0x0000000300b27210 */ /* 0x004fc60007f1e0ff */
[----:B------:R-:W2:Y:S01]  /*bae0*/  LDL R3, [R1+0x49c] ;  /* 0x00049c0001037983 */ /* 0x000ea20000100800 */
[----:B------:R-:W-:-:S03]  /*baf0*/  IMAD.X R181, R12, 0x1, R5, P1 ;  /* 0x000000010cb57824 */ /* 0x000fc600008e0605 */
[----:B------:R-:W2:Y:S01]  /*bb00*/  LDL R5, [R1+0x490] ;  /* 0x0004900001057983 */ /* 0x000ea20000100800 */
[----:B------:R-:W-:-:S03]  /*bb10*/  IMAD.X R179, R12, 0x1, R195, P0 ;  /* 0x000000010cb37824 */ /* 0x000fc600000e06c3 */
[----:B------:R-:W2:Y:S01]  /*bb20*/  LDL R195, [R1+0x498] ;  /* 0x0004980001c37983 */ /* 0x000ea20000100800 */
[----:B-1----:R-:W-:-:S03]  /*bb30*/  IADD3 R176, P1, R0, R199, RZ ;  /* 0x000000c700b07210 */ /* 0x002fc60007f3e0ff */
[----:B------:R0:W2:Y:S04]  /*bb40*/  LDG.E.U8 R183, desc[UR60][R180.64] ;  /* 0x0000003cb4b77981 */ /* 0x0000a8000c1e1100 */
[----:B------:R-:W2:Y:S01]  /*bb50*/  LDL R199, [R1+0x4a8] ;  /* 0x0004a80001c77983 */ /* 0x000ea20000100800 */
[----:B0-----:R-:W-:-:S03]  /*bb60*/  IADD3 R180, P0, R0, R197, RZ ;  /* 0x000000c500b47210 */ /* 0x001fc60007f1e0ff */
[----:B------:R-:W2:Y:S01]  /*bb70*/  LDL R197, [R1+0x4a0] ;  /* 0x0004a00001c57983 */ /* 0x000ea20000100800 */
[----:B---3--:R-:W-:-:S03]  /*bb80*/  IMAD.X R177, R12, 0x1, R185, P1 ;  /* 0x000000010cb17824 */ /* 0x008fc600008e06b9 */
[----:B------:R0:W3:Y:S01]  /*bb90*/  LDG.E.U8 R185, desc[UR60][R178.64] ;  /* 0x0000003cb2b97981 */ /* 0x0000e2000c1e1100 */
[----:B------:R-:W-:-:S03]  /*bba0*/  IMAD.X R181, R12, 0x1, R187, P0 ;  /* 0x000000010cb57824 */ /* 0x000fc600000e06bb */
[----:B------:R1:W3:Y:S01]  /*bbb0*/  LDG.E.U8 R187, desc[UR60][R176.64] ;  /* 0x0000003cb0bb7981 */ /* 0x0002e2000c1e1100 */
[C---:B0-----:R-:W-:Y:S02]  /*bbc0*/  IADD3 R178, P1, R0.reuse, R193, RZ ;  /* 0x000000c100b27210 */ /* 0x041fe40007f3e0ff */
[----:B-1----:R-:W-:Y:S02]  /*bbd0*/  IADD3 R176, P0, R0, R189, RZ ;  /* 0x000000bd00b07210 */ /* 0x002fe40007f1e0ff */
[----:B------:R0:W3:Y:S01]  /*bbe0*/  LDG.E.U8 R189, desc[UR60][R180.64] ;  /* 0x0000003cb4bd7981 */ /* 0x0000e2000c1e1100 */
[----:B----4-:R-:W-:-:S03]  /*bbf0*/  IMAD.X R179, R12, 0x1, R11, P1 ;  /* 0x000000010cb37824 */ /* 0x010fc600008e060b */
[----:B------:R-:W4:Y:S01]  /*bc00*/  LDL R11, [R1+0x4c4] ;  /* 0x0004c400010b7983 */ /* 0x000f220000100800 */
[----:B------:R-:W-:-:S03]  /*bc10*/  IMAD.X R177, R12, 0x1, R191, P0 ;  /* 0x000000010cb17824 */ /* 0x000fc600000e06bf */
[----:B------:R2:W3:Y:S04]  /*bc20*/  LDG.E.U8 R191, desc[UR60][R178.64] ;  /* 0x0000003cb2bf7981 */ /* 0x0004e8000c1e1100 */
[----:B------:R1:W3:Y:S01]  /*bc30*/  LDG.E.U8 R193, desc[UR60][R176.64] ;  /* 0x0000003cb0c17981 */ /* 0x0002e2000c1e1100 */
[----:B0-----:R-:W-:-:S03]  /*bc40*/  IADD3 R180, P1, R0, R4, RZ ;  /* 0x0000000400b47210 */ /* 0x001fc60007f3e0ff */
[----:B------:R-:W3:Y:S01]  /*bc50*/  LDL R4, [R1+0x4cc] ;  /* 0x0004cc0001047983 */ /* 0x000ee20000100800 */
[----:B--2---:R-:W-:-:S03]  /*bc60*/  IADD3 R178, P0, R0, R3, RZ ;  /* 0x0000000300b27210 */ /* 0x004fc60007f1e0ff */
[----:B------:R-:W2:Y:S01]  /*bc70*/  LDL R3, [R1+0x4d4] ;  /* 0x0004d40001037983 */ /* 0x000ea20000100800 */
[----:B------:R-:W-:-:S03]  /*bc80*/  IMAD.X R181, R12, 0x1, R5, P1 ;  /* 0x000000010cb57824 */ /* 0x000fc600008e0605 */
[----:B------:R-:W2:Y:S01]  /*bc90*/  LDL R5, [R1+0x4c8] ;  /* 0x0004c80001057983 */ /* 0x000ea20000100800 */
[----:B-1----:R-:W-:Y:S01]  /*bca0*/  IADD3 R176, P1, R0, R209, RZ ;  /* 0x000000d100b07210 */ /* 0x002fe20007f3e0ff */
[----:B------:R-:W-:Y:S02]  /*bcb0*/  IMAD.X R179, R12, 0x1, R195, P0 ;  /* 0x000000010cb37824 */ /* 0x000fe400000e06c3 */
[----:B------:R-:W2:Y:S04]  /*bcc0*/  LDL R209, [R1+0x4d0] ;  /* 0x0004d00001d17983 */ /* 0x000ea80000100800 */
[----:B------:R0:W2:Y:S02]  /*bcd0*/  LDG.E.U8 R195, desc[UR60][R180.64] ;  /* 0x0000003cb4c37981 */ /* 0x0000a4000c1e1100 */
[----:B0-----:R-:W-:-:S02]  /*bce0*/  IADD3 R180, P0, R0, R211, RZ ;  /* 0x000000d300b47210 */ /* 0x001fc40007f1e0ff */
[----:B------:R-:W2:Y:S01]  /*bcf0*/  LDL R211, [R1+0x4d8] ;  /* 0x0004d80001d37983 */ /* 0x000ea20000100800 */
[----:B------:R-:W-:-:S03]  /*bd00*/  IMAD.X R177, R12, 0x1, R197, P1 ;  /* 0x000000010cb17824 */ /* 0x000fc600008e06c5 */
[----:B------:R0:W2:Y:S01]  /*bd10*/  LDG.E.U8 R197, desc[UR60][R178.64] ;  /* 0x0000003cb2c57981 */ /* 0x0000a2000c1e1100 */
[----:B------:R-:W-:-:S03]  /*bd20*/  IMAD.X R181, R12, 0x1, R199, P0 ;  /* 0x000000010cb57824 */ /* 0x000fc600000e06c7 */
[----:B------:R1:W2:Y:S01]  /*bd30*/  LDG.E.U8 R199, desc[UR60][R176.64] ;  /* 0x0000003cb0c77981 */ /* 0x0002a2000c1e1100 */
[----:B0-----:R-:W-:-:S03]  /*bd40*/  IADD3 R178, P1, R0, R215, RZ ;  /* 0x000000d700b27210 */ /* 0x001fc60007f3e0ff */
[----:B------:R-:W2:Y:S01]  /*bd50*/  LDL R215, [R1+0x4e8] ;  /* 0x0004e80001d77983 */ /* 0x000ea20000100800 */
[----:B-1----:R-:W-:Y:S01]  /*bd60*/  IADD3 R176, P0, R0, R207, RZ ;  /* 0x000000cf00b07210 */ /* 0x002fe20007f1e0ff */
[C---:B------:R-:W-:Y:S02]  /*bd70*/  IMAD.X R179, R12.reuse, 0x1, R201, P1 ;  /* 0x000000010cb37824 */ /* 0x040fe400008e06c9 */
[----:B------:R4:W2:Y:S02]  /*bd80*/  LDG.E.U8 R201, desc[UR60][R180.64] ;  /* 0x0000003cb4c97981 */ /* 0x0008a4000c1e1100 */
[----:B------:R-:W-:Y:S02]  /*bd90*/  IMAD.X R177, R12, 0x1, R203, P0 ;  /* 0x000000010cb17824 */ /* 0x000fe400000e06cb */
[----:B------:R3:W2:Y:S01]  /*bda0*/  LDG.E.U8 R203, desc[UR60][R178.64] ;  /* 0x0000003cb2cb7981 */ /* 0x0006a2000c1e1100 */
[----:B----4-:R-:W-:-:S03]  /*bdb0*/  IADD3 R180, P1, R0, R11, RZ ;  /* 0x0000000b00b47210 */ /* 0x010fc60007f3e0ff */
[----:B------:R-:W4:Y:S02]  /*bdc0*/  LDL R11, [R1+0x4f0] ;  /* 0x0004f000010b7983 */ /* 0x000f240000100800 */
[----:B------:R-:W-:Y:S02]  /*bdd0*/  IMAD.X R181, R12, 0x1, R205, P1 ;  /* 0x000000010cb57824 */ /* 0x000fe400008e06cd */
[----:B------:R2:W4:Y:S04]  /*bde0*/  LDG.E.U8 R205, desc[UR60][R176.64] ;  /* 0x0000003cb0cd7981 */ /* 0x000528000c1e1100 */
[----:B------:R0:W4:Y:S01]  /*bdf0*/  LDG.E.U8 R207, desc[UR60][R180.64] ;  /* 0x0000003cb4cf7981 */ /* 0x000122000c1e1100 */
[----:B---3--:R-:W-:-:S03]  /*be00*/  IADD3 R178, P0, R0, R4, RZ ;  /* 0x0000000400b27210 */ /* 0x008fc60007f1e0ff */
[----:B------:R-:W3:Y:S01]  /*be10*/  LDL R4, [R1+0x4fc] ;  /* 0x0004fc0001047983 */ /* 0x000ee20000100800 */
[----:B--2---:R-:W-:-:S03]  /*be20*/  IADD3 R176, P1, R0, R3, RZ ;  /* 0x0000000300b07210 */ /* 0x004fc60007f3e0ff */
[----:B------:R-:W2:Y:S01]  /*be30*/  LDL R3, [R1+0x504] ;  /* 0x0005040001037983 */ /* 0x000ea20000100800 */
[----:B------:R-:W-:-:S03]  /*be40*/  IMAD.X R179, R12, 0x1, R5, P0 ;  /* 0x000000010cb37824 */ /* 0x000fc600000e0605 */
[----:B------:R-:W2:Y:S01]  /*be50*/  LDL R5, [R1+0x500] ;  /* 0x0005000001057983 */ /* 0x000ea20000100800 */
[----:B0-----:R-:W-:-:S03]  /*be60*/  IADD3 R180, P0, R0, R221, RZ ;  /* 0x000000dd00b47210 */ /* 0x001fc60007f1e0ff */
[----:B------:R-:W2:Y:S01]  /*be70*/  LDL R221, [R1+0x508] ;  /* 0x0005080001dd7983 */ /* 0x000ea20000100800 */
[----:B------:R-:W-:-:S03]  /*be80*/  IMAD.X R177, R12, 0x1, R209, P1 ;  /* 0x000000010cb17824 */ /* 0x000fc600008e06d1 */
[----:B------:R0:W2:Y:S01]  /*be90*/  LDG.E.U8 R209, desc[UR60][R178.64] ;  /* 0x0000003cb2d17981 */ /* 0x0000a2000c1e1100 */
[----:B------:R-:W-:-:S03]  /*bea0*/  IMAD.X R181, R12, 0x1, R211, P0 ;  /* 0x000000010cb57824 */ /* 0x000fc600000e06d3 */
[----:B------:R1:W2:Y:S01]  /*beb0*/  LDG.E.U8 R211, desc[UR60][R176.64] ;  /* 0x0000003cb0d37981 */ /* 0x0002a2000c1e1100 */
[----:B0-----:R-:W-:-:S03]  /*bec0*/  IADD3 R178, P1, R0, R219, RZ ;  /* 0x000000db00b27210 */ /* 0x001fc60007f3e0ff */
[----:B------:R-:W2:Y:S01]  /*bed0*/  LDG.E.U8 R180, desc[UR60][R180.64] ;  /* 0x0000003cb4b47981 */ /* 0x000ea2000c1e1100 */
[----:B-1----:R-:W-:-:S03]  /*bee0*/  IADD3 R176, P0, R0, R223, RZ ;  /* 0x000000df00b07210 */ /* 0x002fc60007f1e0ff */
[----:B------:R-:W2:Y:S02]  /*bef0*/  LDL R223, [R1+0x510] ;  /* 0x0005100001df7983 */ /* 0x000ea40000100800 */
[----:B------:R-:W-:-:S05]  /*bf00*/  IMAD.X R177, R12, 0x1, R215, P0 ;  /* 0x000000010cb17824 */ /* 0x000fca00000e06d7 */
[----:B------:R3:W2:Y:S01]  /*bf10*/  LDG.E.U8 R181, desc[UR60][R176.64] ;  /* 0x0000003cb0b57981 */ /* 0x0006a2000c1e1100 */
[----:B----4-:R-:W-:-:S03]  /*bf20*/  IMAD.X R179, R12, 0x1, R11, P1 ;  /* 0x000000010cb37824 */ /* 0x010fc600008e060b */
[----:B------:R-:W4:Y:S04]  /*bf30*/  LDL R11, [R1+0x524] ;  /* 0x00052400010b7983 */ /* 0x000f280000100800 */
[----:B------:R-:W4:Y:S01]  /*bf40*/  LDG.E.U8 R215, desc[UR60][R178.64] ;  /* 0x0000003cb2d77981 */ /* 0x000f22000c1e1100 */
[----:B---3--:R-:W-:-:S03]  /*bf50*/  IADD3 R176, P0, R0, R4, RZ ;  /* 0x0000000400b07210 */ /* 0x008fc60007f1e0ff */
[----:B------:R-:W3:Y:S02]  /*bf60*/  LDL R4, [R1+0x520] ;  /* 0x0005200001047983 */ /* 0x000ee40000100800 */
[----:B------:R-:W-:-:S05]  /*bf70*/  IMAD.X R177, R12, 0x1, R217, P0 ;  /* 0x000000010cb17824 */ /* 0x000fca00000e06d9 */
[----:B------:R2:W3:Y:S02]  /*bf80*/  LDG.E.U8 R217, desc[UR60][R176.64] ;  /* 0x0000003cb0d97981 */ /* 0x0004e4000c1e1100 */
[----:B--2---:R-:W-:Y:S02]  /*bf90*/  IADD3 R176, P0, R0, R3, RZ ;  /* 0x0000000300b07210 */ /* 0x004fe40007f1e0ff */
[----:B------:R-:W2:Y:S03]  /*bfa0*/  LDL R3, [R1+0x52c] ;  /* 0x00052c0001037983 */ /* 0x000ea60000100800 */
[----:B------:R-:W-:Y:S02]  /*bfb0*/  IMAD.X R177, R12, 0x1, R5, P0 ;  /* 0x000000010cb17824 */ /* 0x000fe400000e0605 */
[----:B------:R-:W2:Y:S04]  /*bfc0*/  LDL R5, [R1+0x528] ;  /* 0x0005280001057983 */ /* 0x000ea80000100800 */
[----:B------:R0:W2:Y:S02]  /*bfd0*/  LDG.E.U8 R219, desc[UR60][R176.64] ;  /* 0x0000003cb0db7981 */ /* 0x0000a4000c1e1100 */
[----:B0-----:R-:W-:-:S02]  /*bfe0*/  IADD3 R176, P0, R0, R231, RZ ;  /* 0x000000e700b07210 */ /* 0x001fc40007f1e0ff */
[----:B------:R-:W2:Y:S03]  /*bff0*/  LDL R231, [R1+0x530] ;  /* 0x0005300001e77983 */ /* 0x000ea60000100800 */
[----:B------:R-:W-:-:S05]  /*c000*/  IMAD.X R177, R12, 0x1, R221, P0 ;  /* 0x000000010cb17824 */ /* 0x000fca00000e06dd */
[----:B------:R0:W2:Y:S02]  /*c010*/  LDG.E.U8 R221, desc[UR60][R176.64] ;  /* 0x0000003cb0dd7981 */ /* 0x0000a4000c1e1100 */
[----:B0-----:R-:W-:-:S05]  /*c020*/  IADD3 R176, P0, R0, R229, RZ ;  /* 0x000000e500b07210 */ /* 0x001fca0007f1e0ff */
[----:B------:R-:W-:-:S05]  /*c030*/  IMAD.X R177, R12, 0x1, R223, P0 ;  /* 0x000000010cb17824 */ /* 0x000fca00000e06df */
[----:B------:R0:W2:Y:S02]  /*c040*/  LDG.E.U8 R223, desc[UR60][R176.64] ;  /* 0x0000003cb0df7981 */ /* 0x0000a4000c1e1100 */
[----:B0-----:R-:W-:-:S05]  /*c050*/  IADD3 R176, P0, R0, R227, RZ ;  /* 0x000000e300b07210 */ /* 0x001fca0007f1e0ff */
[----:B------:R-:W-:-:S05]  /*c060*/  IMAD.X R177, R12, 0x1, R225, P0 ;  /* 0x000000010cb17824 */ /* 0x000fca00000e06e1 */
[----:B------:R4:W2:Y:S02]  /*c070*/  LDG.E.U8 R225, desc[UR60][R176.64] ;  /* 0x0000003cb0e17981 */ /* 0x0008a4000c1e1100 */
[----:B----4-:R-:W-:Y:S02]  /*c080*/  IADD3 R176, P0, R0, R11, RZ ;  /* 0x0000000b00b07210 */ /* 0x010fe40007f1e0ff */
[----:B------:R-:W4:Y:S03]  /*c090*/  LDL R11, [R1+0x53c] ;  /* 0x00053c00010b7983 */ /* 0x000f260000100800 */
[----:B---3--:R-:W-:Y:S02]  /*c0a0*/  IMAD.X R177, R12, 0x1, R4, P0 ;  /* 0x000000010cb17824 */ /* 0x008fe400000e0604 */
[----:B------:R-:W3:Y:S04]  /*c0b0*/  LDL R4, [R1+0x538] ;  /* 0x0005380001047983 */ /* 0x000ee80000100800 */
[----:B------:R2:W3:Y:S02]  /*c0c0*/  LDG.E.U8 R227, desc[UR60][R176.64] ;  /* 0x0000003cb0e37981 */ /* 0x0004e4000c1e1100 */
[----:B--2---:R-:W-:-:S02]  /*c0d0*/  IADD3 R176, P0, R0, R3, RZ ;  /* 0x0000000300b07210 */ /* 0x004fc40007f1e0ff */
[----:B------:R-:W2:Y:S03]  /*c0e0*/  LDL.LU R3, [R1+0x4c] ;  /* 0x00004c0001037983 */ /* 0x000ea60000300800 */
[----:B------:R-:W-:Y:S01]  /*c0f0*/  IMAD.X R177, R12, 0x1, R5, P0 ;  /* 0x000000010cb17824 */ /* 0x000fe200000e0605 */
[----:B------:R-:W2:Y:S04]  /*c100*/  LDL R235, [R1+0x540] ;  /* 0x0005400001eb7983 */ /* 0x000ea80000100800 */
[----:B------:R-:W2:Y:S04]  /*c110*/  LDL R5, [R1+0x544] ;  /* 0x0005440001057983 */ /* 0x000ea80000100800 */
[----:B------:R-:W2:Y:S04]  /*c120*/  LDL R252, [R1+0x54c] ;  /* 0x00054c0001fc7983 */ /* 0x000ea80000100800 */
[----:B------:R-:W2:Y:S04]  /*c130*/  LDL R237, [R1+0x548] ;  /* 0x0005480001ed7983 */ /* 0x000ea80000100800 */
[----:B------:R-:W2:Y:S04]  /*c140*/  LDL R241, [R1+0x554] ;  /* 0x0005540001f17983 */ /* 0x000ea80000100800 */
[----:B------:R0:W2:Y:S04]  /*c150*/  LDG.E.U8 R229, desc[UR60][R176.64] ;  /* 0x0000003cb0e57981 */ /* 0x0000a8000c1e1100 */
[----:B------:R-:W2:Y:S04]  /*c160*/  LDL R239, [R1+0x550] ;  /* 0x0005500001ef7983 */ /* 0x000ea80000100800 */
[----:B------:R-:W2:Y:S01]  /*c170*/  LDL R240, [R1+0x4e4] ;  /* 0x0004e40001f07983 */ /* 0x000ea20000100800 */
[----:B0-----:R-:W-:-:S03]  /*c180*/  IADD3 R176, P0, R0, R233, RZ ;  /* 0x000000e900b07210 */ /* 0x001fc60007f1e0ff */
[----:B------:R-:W2:Y:S02]  /*c190*/  LDL R243, [R1+0x4e0] ;  /* 0x0004e00001f37983 */ /* 0x000ea40000100800 */
[----:B------:R-:W-:Y:S02]  /*c1a0*/  IMAD.X R177, R12, 0x1, R231, P0 ;  /* 0x000000010cb17824 */ /* 0x000fe400000e06e7 */
[----:B------:R-:W2:Y:S04]  /*c1b0*/  LDL R249, [R1+0x560] ;  /* 0x0005600001f97983 */ /* 0x000ea80000100800 */
[----:B------:R4:W2:Y:S02]  /*c1c0*/  LDG.E.U8 R231, desc[UR60][R176.64] ;  /* 0x0000003cb0e77981 */ /* 0x0008a4000c1e1100 */
[----:B----4-:R-:W-:-:S02]  /*c1d0*/  IADD3 R176, P0, R0, R11, RZ ;  /* 0x0000000b00b07210 */ /* 0x010fc40007f1e0ff */
[----:B------:R-:W4:Y:S03]  /*c1e0*/  LDL R11, [R1+0x564] ;  /* 0x00056400010b7983 */ /* 0x000f260000100800 */
[----:B---3--:R-:W-:Y:S02]  /*c1f0*/  IMAD.X R177, R12, 0x1, R4, P0 ;  /* 0x000000010cb17824 */ /* 0x008fe400000e0604 */
[----:B------:R-:W3:Y:S04]  /*c200*/  LDL R4, [R1+0x55c] ;  /* 0x00055c0001047983 */ /* 0x000ee80000100800 */
[----:B------:R2:W3:Y:S02]  /*c210*/  LDG.E.U8 R233, desc[UR60][R176.64] ;  /* 0x0000003cb0e97981 */ /* 0x0004e4000c1e1100 */
[----:B--2---:R-:W-:-:S02]  /*c220*/  IADD3 R176, P0, R0, R5, RZ ;  /* 0x0000000500b07210 */ /* 0x004fc40007f1e0ff */
[----:B------:R-:W2:Y:S03]  /*c230*/  LDL R5, [R1+0x558] ;  /* 0x0005580001057983 */ /* 0x000ea60000100800 */
[----:B------:R-:W-:-:S05]  /*c240*/  IMAD.X R177, R12, 0x1, R235, P0 ;  /* 0x000000010cb17824 */ /* 0x000fca00000e06eb */
[----:B------:R0:W2:Y:S02]  /*c250*/  LDG.E.U8 R235, desc[UR60][R176.64] ;  /* 0x0000003cb0eb7981 */ /* 0x0000a4000c1e1100 */
[----:B0-----:R-:W-:Y:S02]  /*c260*/  IADD3 R176, P0, R0, R252, RZ ;  /* 0x000000fc00b07210 */ /* 0x001fe40007f1e0ff */
[----:B------:R-:W2:Y:S03]  /*c270*/  LDL.LU R252, [R1+0xa84] ;  /* 0x000a840001fc7983 */ /* 0x000ea60000300800 */
        /* <DEDUP_REMOVED lines=9> */
[----:B------:R3:W2:Y:S01]  /*c310*/  LDG.E.U8 R243, desc[UR60][R176.64] ;  /* 0x0000003cb0f37981 */ /* 0x0006a2000c1e1100 */
[C---:B----4-:R-:W-:Y:S02]  /*c320*/  IADD3 R178, P1, R0.reuse, R11, RZ ;  /* 0x0000000b00b27210 */ /* 0x050fe40007f3e0ff */
[----:B---3--:R-:W-:Y:S02]  /*c330*/  IADD3 R176, P0, R0, R4, RZ ;  /* 0x0000000400b07210 */ /* 0x008fe40007f1e0ff */
[----:B------:R-:W3:Y:S04]  /*c340*/  LDL.LU R4, [R1+0xa78] ;  /* 0x000a780001047983 */ /* 0x000ee80000300800 */
[----:B------:R-:W4:Y:S04]  /*c350*/  LDL.LU R11, [R1+0xa74] ;  /* 0x000a7400010b7983 */ /* 0x000f280000300800 */
[----:B------:R0:W-:Y:S04]  /*c360*/  STL [R1+0x98c], R0 ;  /* 0x00098c0001007387 */ /* 0x0001e80000100800 */
[----:B0-----:R-:W3:Y:S01]  /*c370*/  LDL.LU R0, [R1+0x40] ;  /* 0x0000400001007983 */ /* 0x001ee20000300800 */
[----:B--2---:R-:W-:-:S03]  /*c380*/  IMAD.X R177, R12, 0x1, R5, P0 ;  /* 0x000000010cb17824 */ /* 0x004fc600000e0605 */
[----:B------:R-:W2:Y:S01]  /*c390*/  LDL.LU R5, [R1+0xa70] ;  /* 0x000a700001057983 */ /* 0x000ea20000300800 */
[----:B------:R-:W-:-:S03]  /*c3a0*/  IMAD.X R179, R12, 0x1, R249, P1 ;  /* 0x000000010cb37824 */ /* 0x000fc600008e06f9 */
[----:B------:R-:W4:Y:S04]  /*c3b0*/  LDG.E.U8 R176, desc[UR60][R176.64] ;  /* 0x0000003cb0b07981 */ /* 0x000f28000c1e1100 */
[----:B------:R-:W4:Y:S01]  /*c3c0*/  LDG.E.U8 R249, desc[UR60][R178.64] ;  /* 0x0000003cb2f97981 */ /* 0x000f22000c1e1100 */
[----:B------:R-:W-:Y:S06]  /*c3d0*/  BAR.SYNC.DEFER_BLOCKING 0x0 ;  /* 0x0000000000007b1d */ /* 0x000fec0000010000 */
[----:B------:R-:W3:Y:S04]  /*c3e0*/  LDL.LU R12, [R1+0x48] ;  /* 0x00004800010c7983 */ /* 0x000ee80000300800 */
[----:B--2---:R0:W-:Y:S04]  /*c3f0*/  STS.U8 [R5+0x8000], R3 ;  /* 0x0080000305007388 */ /* 0x0041e80000000000 */
[----:B------:R1:W-:Y:S04]  /*c400*/  STS.U8 [R5+0x8400], R10 ;  /* 0x0084000a05007388 */ /* 0x0003e80000000000 */
[----:B------:R2:W-:Y:S04]  /*c410*/  STS.U8 [R5+0xc400], R6 ;  /* 0x00c4000605007388 */ /* 0x0005e80000000000 */
[----:B0-----:R-:W4:Y:S04]  /*c420*/  LDL.LU R3, [R1+0xa6c] ;  /* 0x000a6c0001037983 */ /* 0x001f280000300800 */
[----:B-1----:R-:W4:Y:S04]  /*c430*/  LDL.LU R10, [R1+0xa68] ;  /* 0x000a6800010a7983 */ /* 0x002f280000300800 */
[----:B--2---:R-:W2:Y:S04]  /*c440*/  LDL.LU R6, [R1+0xa64] ;  /* 0x000a640001067983 */ /* 0x004ea80000300800 */
[----:B---3--:R0:W-:Y:S04]  /*c450*/  STS.U8 [R5+0xc000], R12 ;  /* 0x00c0000c05007388 */ /* 0x0081e80000000000 */
[----:B------:R1:W-:Y:S04]  /*c460*/  STS.U8 [R5+0x8800], R234 ;  /* 0x008800ea05007388 */ /* 0x0003e80000000000 */
[----:B------:R3:W-:Y:S04]  /*c470*/  STS.U8 [R5+0xc800], R232 ;  /* 0x00c800e805007388 */ /* 0x0007e80000000000 */
[----:B0-----:R-:W4:Y:S04]  /*c480*/  LDL.LU R12, [R1+0x38] ;  /* 0x00003800010c7983 */ /* 0x001f280000300800 */
[----:B-1----:R-:W4:Y:S04]  /*c490*/  LDL.LU R234, [R1+0x3c] ;  /* 0x00003c0001ea7983 */ /* 0x002f280000300800 */
[----:B---3--:R-:W3:Y:S04]  /*c4a0*/  LDL.LU R232, [R1+0x44] ;  /* 0x0000440001e87983 */ /* 0x008ee80000300800 */
        /* <DEDUP_REMOVED lines=10> */
[----:B------:R-:W-:Y:S04]  /*c550*/  STL [R1+0x988], R5 ;  /* 0x0009880501007387 */ /* 0x000fe80000100800 */
[----:B--2---:R0:W-:Y:S04]  /*c560*/  STS.U8 [R6+0x8480], R245 ;  /* 0x008480f506007388 */ /* 0x0041e80000000000 */
[----:B------:R1:W-:Y:S04]  /*c570*/  STS.U8 [R6+0xc480], R7 ;  /* 0x00c4800706007388 */ /* 0x0003e80000000000 */
[----:B0-----:R-:W2:Y:S04]  /*c580*/  LDL.LU R245, [R1+0xa60] ;  /* 0x000a600001f57983 */ /* 0x001ea80000300800 */
[----:B-1----:R-:W4:Y:S04]  /*c590*/  LDL.LU R7, [R1+0xa5c] ;  /* 0x000a5c0001077983 */ /* 0x002f280000300800 */
[----:B------:R0:W-:Y:S04]  /*c5a0*/  STS.U8 [R6+0xc080], R0 ;  /* 0x00c0800006007388 */ /* 0x0001e80000000000 */
[----:B------:R-:W-:Y:S04]  /*c5b0*/  STS.U8 [R6+0x8880], R230 ;  /* 0x008880e606007388 */ /* 0x000fe80000000000 */
[----:B---3--:R-:W-:Y:S04]  /*c5c0*/  STS.U8 [R6+0x8080], R232 ;  /* 0x008080e806007388 */ /* 0x008fe80000000000 */
[----:B0-----:R-:W3:Y:S04]  /*c5d0*/  LDL.LU R0, [R1+0x34] ;  /* 0x0000340001007983 */ /* 0x001ee80000300800 */
        /* <DEDUP_REMOVED lines=12> */
[----:B----4-:R0:W-:Y:S04]  /*c6a0*/  STS.U8 [R7+0x8500], R2 ;  /* 0x0085000207007388 */ /* 0x0101e80000000000 */
[----:B------:R1:W-:Y:S04]  /*c6b0*/  STS.U8 [R7+0xc500], R8 ;  /* 0x00c5000807007388 */ /* 0x0003e80000000000 */
[----:B0-----:R-:W4:Y:S04]  /*c6c0*/  LDL.LU R2, [R1+0xa58] ;  /* 0x000a580001027983 */ /* 0x001f280000300800 */
[----:B-1----:R-:W4:Y:S04]  /*c6d0*/  LDL.LU R8, [R1+0xa54] ;  /* 0x000a540001087983 */ /* 0x002f280000300800 */
        /* <DEDUP_REMOVED lines=18> */
[----:B-1----:R-:W2:Y:S04]  /*c800*/  LDL.LU R9, [R1+0xa4c] ;  /* 0x000a4c0001097983 */ /* 0x002ea80000300800 */
[----:B---3--:R-:W-:Y:S04]  /*c810*/  STS.U8 [R8+0x8180], R0 ;  /* 0x0081800008007388 */ /* 0x008fe80000000000 */
        /* <DEDUP_REMOVED lines=17> */
[----:B-1----:R-:W3:Y:S04]  /*c930*/  LDL.LU R10, [R1+0xa44] ;  /* 0x000a4400010a7983 */ /* 0x002ee80000300800 */
        /* <DEDUP_REMOVED lines=15> */
[----:B---3--:R0:W-:Y:S04]  /*ca30*/  STS.U8 [R10+0x8280], R3 ;  /* 0x008280030a007388 */ /* 0x0081e80000000000 */
[----:B------:R1:W-:Y:S04]  /*ca40*/  STS.U8 [R10+0xc280], R11 ;  /* 0x00c2800b0a007388 */ /* 0x0003e80000000000 */
[----:B0-----:R-:W3:Y:S04]  /*ca50*/  LDL.LU R3, [R1+0xa40] ;  /* 0x000a400001037983 */ /* 0x001ee80000300800 */
        /* <DEDUP_REMOVED lines=20> */
[----:B------:R-:W3:Y:S04]  /*cba0*/  LDL R0, [R1+0x168] ;  /* 0x0001680001007983 */ /* 0x000ee80000100800 */
        /* <DEDUP_REMOVED lines=13> */
[----:B------:R-:W-:Y:S01]  /*cc80*/  STS.U8 [R11+0xdf00], R239 ;  /* 0x00df00ef0b007388 */ /* 0x000fe20000000000 */
[----:B------:R-:W-:Y:S01]  /*cc90*/  UMOV UR59, 0x40000040 ;  /* 0x40000040003b7882 */ /* 0x000fe20000000000 */
[----:B------:R-:W-:-:S02]  /*cca0*/  UIADD3.64 UR48, UR4, 0x2, URZ ;  /* 0x0000000204307897 */ /* 0x000fc4000fffe03f */
[----:B------:R-:W-:Y:S01]  /*ccb0*/  UIADD3.64 UR52, UR4, 0x4, URZ ;  /* 0x0000000404347897 */ /* 0x000fe2000fffe03f */
[----:B--2---:R-:W-:Y:S04]  /*ccc0*/  STS.U8 [R240+0x8380], R241 ;  /* 0x008380f1f0007388 */ /* 0x004fe80000000000 */
        /* <DEDUP_REMOVED lines=14> */
[----:B------:R-:W-:Y:S01]  /*cdb0*/  STS.U8 [R240+0xdf80], R249 ;  /* 0x00df80f9f0007388 */ /* 0x000fe20000000000 */
[----:B------:R1:W-:Y:S06]  /*cdc0*/  MEMBAR.ALL.CTA ;  /* 0x0000000000007992 */ /* 0x0003ec0000008000 */
[----:B-1----:R-:W1:Y:S01]  /*cdd0*/  FENCE.VIEW.ASYNC.S ;  /* 0x00000000000073c6 */ /* 0x002e620000000000 */
[----:B---3--:R-:W-:Y:S01]  /*cde0*/  R2UR UR58, R0 ;  /* 0x00000000003a72ca */ /* 0x008fe200000e0000 */
[----:B-1----:R-:W-:Y:S06]  /*cdf0*/  BAR.SYNC.DEFER_BLOCKING 0x0 ;  /* 0x0000000000007b1d */ /* 0x002fec0000010000 */
[----:B0-----:R-:W-:-:S06]  /*ce00*/  WARPGROUP.ARRIVE ;  /* 0x00000000000079c5 */ /* 0x001fcc0000000000 */
[----:B------:R-:W-:Y:S04]  /*ce10*/  QGMMA.64x32x32.F32.E4M3.E4M3 R168, gdesc[UR56], RZ, !UPT ;  /* 0x0060000038a879f3 */ /* 0x000fe8000c7008ff */
[----:B------:R-:W-:Y:S04]  /*ce20*/  QGMMA.64x32x32.F32.E4M3.E4M3 R168, gdesc[UR4], R168 ;  /* 0x0060000004a879f3 */ /* 0x000fe800087008a8 */
[----:B------:R-:W-:Y:S04]  /*ce30*/  QGMMA.64x32x32.F32.E4M3.E4M3 R168, gdesc[UR48], R168 ;  /* 0x0060000030a879f3 */ /* 0x000fe800087008a8 */
[----:B------:R-:W-:Y:S01]  /*ce40*/  QGMMA.64x32x32.F32.E4M3.E4M3 R168, gdesc[UR52], R168 ;  /* 0x0060000034a879f3 */ /* 0x000fe200087008a8 */
[----:B------:R0:W-:Y:S04]  /*ce50*/  STL [R1+0x9a8], R11 ;  /* 0x0009a80b01007387 */ /* 0x0001e80000100800 */
[----:B------:R-:W2:Y:S04]  /*ce60*/  LDL.LU R241, [R1+0xa30] ;  /* 0x000a300001f17983 */ /* 0x000ea80000300800 */
[----:B------:R-:W3:Y:S04]  /*ce70*/  LDL.LU R232, [R1+0x68] ;  /* 0x0000680001e87983 */ /* 0x000ee80000300800 */
[----:B------:R-:W3:Y:S04]  /*ce80*/  LDL.LU R234, [R1+0x64] ;  /* 0x0000640001ea7983 */ /* 0x000ee80000300800 */
[----:B------:R-:W3:Y:S04]  /*ce90*/  LDL.LU R12, [R1+0x60] ;  /* 0x00006000010c7983 */ /* 0x000ee80000300800 */
[----:B------:R-:W3:Y:S01]  /*cea0*/  LDL.LU R252, [R1+0x5c] ;  /* 0x00005c0001fc7983 */ /* 0x000ee20000300800 */
[----:B------:R-:W-:Y:S04]  /*ceb0*/  QGMMA.64x32x32.F32.E4M3.E4M3 R168, gdesc[UR8], R168 ;  /* 0x0060000008a879f3 */ /* 0x000fe800087008a8 */
[----:B------:R-:W-:Y:S04]  /*cec0*/  QGMMA.64x32x32.F32.E4M3.E4M3 R168, gdesc[UR12], R168 ;  /* 0x006000000ca879f3 */ /* 0x000fe800087008a8 */
[----:B------:R-:W-:Y:S04]  /*ced0*/  QGMMA.64x32x32.F32.E4M3.E4M3 R168, gdesc[UR16], R168 ;  /* 0x0060000010a879f3 */ /* 0x000fe800087008a8 */
[----:B------:R-:W-:Y:S04]  /*cee0*/  QGMMA.64x32x32.F32.E4M3.E4M3 R168, gdesc[UR20], R168 ;  /* 0x0060000014a879f3 */ /* 0x000fe800087008a8 */
[----:B------:R-:W-:Y:S01]  /*cef0*/  QGMMA.64x32x32.F32.E4M3.E4M3 R168, gdesc[UR24], R168 ;  /* 0x0060000018a879f3 */ /* 0x000fe200087008a8 */
[----:B------:R-:W-:Y:S01]  /*cf00*/  MOV R6, UR7 ;  /* 0x0000000700067c02 */ /* 0x000fe20008000f00 */
[----:B------:R-:W-:Y:S01]  /*cf10*/  STL [R1+0x9ac], R240 ;  /* 0x0009acf001007387 */ /* 0x000fe20000100800 */
[----:B------:R-:W-:-:S03]  /*cf20*/  MOV R0, UR6 ;  /* 0x0000000600007c02 */ /* 0x000fc60008000f00 */
[----:B--2---:R-:W-:Y:S01]  /*cf30*/  STL [R1+0xa24], R241 ;  /* 0x000a24f101007387 */ /* 0x004fe20000100800 */
[----:B----4-:R-:W-:-:S03]  /*cf40*/  R2UR UR55, R4 ;  /* 0x00000000043772ca */ /* 0x010fc600000e0000 */
[----:B------:R-:W2:Y:S04]  /*cf50*/  LDL.64 R16, [R1+0x140] ;  /* 0x0001400001107983 */ /* 0x000ea80000100a00 */
[----:B------:R-:W4:Y:S01]  /*cf60*/  LDL.64 R20, [R1+0x138] ;  /* 0x0001380001147983 */ /* 0x000f220000100a00 */
[----:B------:R-:W-:Y:S03]  /*cf70*/  QGMMA.64x32x32.F32.E4M3.E4M3 R168, gdesc[UR28], R168 ;  /* 0x006000001ca879f3 */ /* 0x000fe600087008a8 */
[----:B------:R1:W-:Y:S01]  /*cf80*/  STL [R1+0x9b0], R6 ;  /* 0x0009b00601007387 */ /* 0x0003e20000100800 */
[----:B------:R-:W-:-:S03]  /*cf90*/  R2UR UR54, R3 ;  /* 0x00000000033672ca */ /* 0x000fc600000e0000 */
[----:B------:R3:W-:Y:S04]  /*cfa0*/  STL [R1+0x9b4], R0 ;  /* 0x0009b40001007387 */ /* 0x0007e80000100800 */
[----:B------:R-:W4:Y:S04]  /*cfb0*/  LDL.64 R184, [R1+0x148] ;  /* 0x0001480001b87983 */ /* 0x000f280000100a00 */
[----:B------:R-:W4:Y:S04]  /*cfc0*/  LDL.LU R4, [R1+0xa2c] ;  /* 0x000a2c0001047983 */ /* 0x000f280000300800 */
[----:B------:R-:W4:Y:S04]  /*cfd0*/  LDL.LU R3, [R1+0xa28] ;  /* 0x000a280001037983 */ /* 0x000f280000300800 */
[----:B------:R-:W4:Y:S04]  /*cfe0*/  LDL.64 R8, [R1+0x150] ;  /* 0x0001500001087983 */ /* 0x000f280000100a00 */
[----:B0-----:R-:W4:Y:S04]  /*cff0*/  LDL.64 R10, [R1+0x130] ;  /* 0x00013000010a7983 */ /* 0x001f280000100a00 */
[----:B-1----:R-:W4:Y:S01]  /*d000*/  LDL.64 R6, [R1+0x128] ;  /* 0x0001280001067983 */ /* 0x002f220000100a00 */
[----:B------:R-:W-:Y:S01]  /*d010*/  UMOV UR58, UR48 ;  /* 0x00000030003a7c82 */ /* 0x000fe20008000000 */
[----:B------:R-:W-:Y:S01]  /*d020*/  QGMMA.64x32x32.F32.E4M3.E4M3 R168, gdesc[UR32], R168 ;  /* 0x0060000020a879f3 */ /* 0x000fe200087008a8 */
[----:B------:R-:W-:Y:S01]  /*d030*/  UMOV UR59, UR49 ;  /* 0x00000031003b7c82 */ /* 0x000fe20008000000 */
[----:B---3--:R-:W-:-:S02]  /*d040*/  R2UR UR51, R232 ;  /* 0x00000000e83372ca */ /* 0x008fc400000e0000 */
[----:B------:R-:W-:Y:S01]  /*d050*/  R2UR UR50, R234 ;  /* 0x00000000ea3272ca */ /* 0x000fe200000e0000 */
[----:B------:R-:W-:Y:S01]  /*d060*/  UMOV UR6, UR52 ;  /* 0x0000003400067c82 */ /* 0x000fe20008000000 */
[----:B------:R-:W-:Y:S01]  /*d070*/  UMOV UR7, UR53 ;  /* 0x0000003500077c82 */ /* 0x000fe20008000000 */
[----:B------:R-:W-:Y:S01]  /*d080*/  MOV R188, UR43 ;  /* 0x0000002b00bc7c02 */ /* 0x000fe20008000f00 */
[----:B------:R-:W3:Y:S01]  /*d090*/  LDL.64 R218, [R1+0x120] ;  /* 0x0001200001da7983 */ /* 0x000ee20000100a00 */
[----:B------:R-:W-:Y:S02]  /*d0a0*/  MOV R189, UR42 ;  /* 0x0000002a00bd7c02 */ /* 0x000fe40008000f00 */
[----:B------:R-:W-:Y:S01]  /*d0b0*/  MOV R190, UR41 ;  /* 0x0000002900be7c02 */ /* 0x000fe20008000f00 */
[----:B------:R-:W3:Y:S01]  /*d0c0*/  LDL.64 R216, [R1+0x118] ;  /* 0x0001180001d87983 */ /* 0x000ee20000100a00 */
[----:B------:R-:W-:Y:S02]  /*d0d0*/  MOV R191, UR40 ;  /* 0x0000002800bf7c02 */ /* 0x000fe40008000f00 */
[----:B------:R-:W-:Y:S01]  /*d0e0*/  MOV R13, UR26 ;  /* 0x0000001a000d7c02 */ /* 0x000fe20008000f00 */
[----:B------:R-:W3:Y:S01]  /*d0f0*/  LDL.64 R214, [R1+0x110] ;  /* 0x0001100001d67983 */ /* 0x000ee20000100a00 */
[----:B------:R-:W-:-:S02]  /*d100*/  MOV R22, UR33 ;  /* 0x0000002100167c02 */ /* 0x000fc40008000f00 */
        /* <DEDUP_REMOVED lines=13> */
[----:B------:R-:W3:Y:S01]  /*d1e0*/  LDL R0, [R1+0x964] ;  /* 0x0009640001007983 */ /* 0x000ee20000100800 */
[----:B------:R-:W-:Y:S02]  /*d1f0*/  MOV R194, UR45 ;  /* 0x0000002d00c27c02 */ /* 0x000fe40008000f00 */
[----:B------:R-:W-:Y:S01]  /*d200*/  MOV R195, UR44 ;  /* 0x0000002c00c37c02 */ /* 0x000fe20008000f00 */
[----:B------:R-:W3:Y:S01]  /*d210*/  LDL R5, [R1+0x5b4] ;  /* 0x0005b40001057983 */ /* 0x000ee20000100800 */
[----:B------:R-:W-:-:S02]  /*d220*/  MOV R200, UR55 ;  /* 0x0000003700c87c02 */ /* 0x000fc40008000f00 */
[----:B------:R-:W-:Y:S01]  /*d230*/  MOV R201, UR54 ;  /* 0x0000003600c97c02 */ /* 0x000fe20008000f00 */
[----:B------:R-:W3:Y:S01]  /*d240*/  LDL R226, [R1+0x638] ;  /* 0x0006380001e27983 */ /* 0x000ee20000100800 */
[----:B------:R-:W-:Y:S02]  /*d250*/  MOV R204, UR57 ;  /* 0x0000003900cc7c02 */ /* 0x000fe40008000f00 */
[----:B------:R-:W-:Y:S01]  /*d260*/  MOV R205, UR56 ;  /* 0x0000003800cd7c02 */ /* 0x000fe20008000f00 */
[----:B------:R-:W3:Y:S04]  /*d270*/  LDL R225, [R1+0x630] ;  /* 0x0006300001e17983 */ /* 0x000ee80000100800 */
[----:B------:R-:W3:Y:S04]  /*d280*/  LDL R221, [R1+0x620] ;  /* 0x0006200001dd7983 */ /* 0x000ee80000100800 */
[----:B------:R-:W3:Y:S01]  /*d290*/  LDL R220, [R1+0x654] ;  /* 0x0006540001dc7983 */ /* 0x000ee20000100800 */
[----:B------:R-:W-:Y:S03]  /*d2a0*/  QGMMA.64x32x32.F32.E4M3.E4M3 R168, gdesc[UR36], R168 ;  /* 0x0060000024a879f3 */ /* 0x000fe600087008a8 */
[----:B------:R-:W3:Y:S01]  /*d2b0*/  LDL R224, [R1+0x664] ;  /* 0x0006640001e07983 */ /* 0x000ee20000100800 */
[----:B------:R-:W-:Y:S01]  /*d2c0*/  QGMMA.64x32x32.F32.E4M3.E4M3 R168, gdesc[UR40], R168 ;  /* 0x0060000028a879f3 */ /* 0x000fe200087008a8 */
[----:B------:R-:W-:-:S02]  /*d2d0*/  R2UR UR49, R12 ;  /* 0x000000000c3172ca */ /* 0x000fc400000e0000 */
[----:B------:R-:W-:Y:S01]  /*d2e0*/  R2UR UR48, R252 ;  /* 0x00000000fc3072ca */ /* 0x000fe200000e0000 */
[----:B------:R-:W-:Y:S01]  /*d2f0*/  QGMMA.64x32x32.F32.E4M3.E4M3 R168, gdesc[UR44], R168 ;  /* 0x006000002ca879f3 */ /* 0x000fe200087008a8 */
[----:B------:R-:W-:Y:S02]  /*d300*/  R2UR UR53, R245 ;  /* 0x00000000f53572ca */ /* 0x000fe400000e0000 */
[----:B------:R-:W-:Y:S01]  /*d310*/  R2UR UR52, R2 ;  /* 0x00000000023472ca */ /* 0x000fe200000e0000 */
[----:B------:R-:W-:Y:S01]  /*d320*/  UMOV UR40, UR56 ;  /* 0x0000003800287c82 */ /* 0x000fe20008000000 */
[----:B------:R-:W-:Y:S01]  /*d330*/  UMOV UR41, UR57 ;  /* 0x0000003900297c82 */ /* 0x000fe20008000000 */
[----:B------:R-:W-:Y:S02]  /*d340*/  MOV R12, UR27 ;  /* 0x0000001b000c7c02 */ /* 0x000fe40008000f00 */
[----:B--2---:R-:W-:Y:S02]  /*d350*/  R2UR UR26, R16 ;  /* 0x00000000101a72ca */ /* 0x004fe400000e0000 */
[----:B----4-:R-:W-:-:S02]  /*d360*/  R2UR UR42, R8 ;  /* 0x00000000082a72ca */ /* 0x010fc400000e0000 */
[----:B------:R-:W-:Y:S01]  /*d370*/  QGMMA.64x32x32.F32.E4M3.E4M3 R168, gdesc[UR48], R168 ;  /* 0x0060000030a879f3 */ /* 0x000fe200087008a8 */
[----:B------:R-:W-:Y:S01]  /*d380*/  R2UR UR43, R9 ;  /* 0x00000000092b72ca */ /* 0x000fe200000e0000 */
[----:B------:R-:W-:Y:S01]  /*d390*/  UMOV UR32, UR4 ;  /* 0x0000000400207c82 */ /* 0x000fe20008000000 */
[----:B------:R-:W-:Y:S01]  /*d3a0*/  R2UR UR27, R17 ;  /* 0x00000000111b72ca */ /* 0x000fe200000e0000 */
[----:B------:R-:W-:Y:S01]  /*d3b0*/  UMOV UR33, UR5 ;  /* 0x0000000500217c82 */ /* 0x000fe20008000000 */
[----:B------:R-:W-:Y:S01]  /*d3c0*/  MOV R16, UR31 ;  /* 0x0000001f00107c02 */ /* 0x000fe20008000f00 */
[----:B------:R-:W-:Y:S01]  /*d3d0*/  UMOV UR24, UR58 ;  /* 0x0000003a00187c82 */ /* 0x000fe20008000000 */
[----:B------:R-:W-:Y:S01]  /*d3e0*/  MOV R17, UR30 ;  /* 0x0000001e00117c02 */ /* 0x000fe20008000f00 */
[----:B------:R-:W-:Y:S01]  /*d3f0*/  UMOV UR25, UR59 ;  /* 0x0000003b00197c82 */ /* 0x000fe20008000000 */
[----:B------:R-:W-:Y:S01]  /*d400*/  R2UR UR30, R20 ;  /* 0x00000000141e72ca */ /* 0x000fe200000e0000 */
[----:B------:R-:W-:Y:S01]  /*d410*/  UMOV UR28, UR6 ;  /* 0x00000006001c7c82 */ /* 0x000fe20008000000 */
[----:B------:R-:W-:Y:S01]  /*d420*/  R2UR UR31, R21 ;  /* 0x00000000151f72ca */ /* 0x000fe200000e0000 */
[----:B------:R-:W-:Y:S01]  /*d430*/  UMOV UR29, UR7 ;  /* 0x00000007001d7c82 */ /* 0x000fe20008000000 */
[----:B------:R-:W-:Y:S01]  /*d440*/  MOV R20, UR35 ;  /* 0x0000002300147c02 */ /* 0x000fe20008000f00 */
[----:B------:R-:W-:Y:S01]  /*d450*/  UMOV UR36, UR8 ;  /* 0x0000000800247c82 */ /* 0x000fe20008000000 */
[----:B------:R-:W-:Y:S01]  /*d460*/  R2UR UR46, R6 ;  /* 0x00000000062e72ca */ /* 0x000fe200000e0000 */
[----:B------:R-:W-:Y:S01]  /*d470*/  UMOV UR37, UR9 ;  /* 0x0000000900257c82 */ /* 0x000fe20008000000 */
[----:B------:R-:W-:Y:S01]  /*d480*/  R2UR UR47, R7 ;  /* 0x00000000072f72ca */ /* 0x000fe200000e0000 */
[----:B------:R-:W-:Y:S01]  /*d490*/  UMOV UR44, UR12 ;  /* 0x0000000c002c7c82 */ /* 0x000fe20008000000 */
[----:B------:R-:W-:Y:S01]  /*d4a0*/  UMOV UR45, UR13 ;  /* 0x0000000d002d7c82 */ /* 0x000fe20008000000 */
[----:B------:R-:W-:Y:S01]  /*d4b0*/  MOV R202, UR53 ;  /* 0x0000003500ca7c02 */ /* 0x000fe20008000f00 */
[----:B------:R-:W2:Y:S01]  /*d4c0*/  LDL.64 R6, [R1+0xd8] ;  /* 0x0000d80001067983 */ /* 0x000ea20000100a00 */
[----:B------:R-:W-:-:S02]  /*d4d0*/  MOV R196, UR51 ;  /* 0x0000003300c47c02 */ /* 0x000fc40008000f00 */
[----:B------:R-:W-:Y:S01]  /*d4e0*/  MOV R197, UR50 ;  /* 0x0000003200c57c02 */ /* 0x000fe20008000f00 */
[----:B------:R-:W4:Y:S04]  /*d4f0*/  LDL.64 R8, [R1+0xe0] ;  /* 0x0000e00001087983 */ /* 0x000f280000100a00 */
[----:B------:R-:W4:Y:S01]  /*d500*/  LDL R2, [R1+0x568] ;  /* 0x0005680001027983 */ /* 0x000f220000100800 */
[----:B------:R-:W-:Y:S04]  /*d510*/  QGMMA.64x32x32.F32.E4M3.E4M3 R168, gdesc[UR52], R168 ;  /* 0x0060000034a879f3 */ /* 0x000fe800087008a8 */
[----:B------:R-:W-:Y:S01]  /*d520*/  QGMMA.64x32x32.F32.E4M3.E4M3 R152, gdesc[UR40], RZ, !UPT ;  /* 0x00600000289879f3 */ /* 0x000fe2000c7008ff */
[----:B------:R-:W-:-:S02]  /*d530*/  MOV R21, UR34 ;  /* 0x0000002200157c02 */ /* 0x000fc40008000f00 */
[----:B------:R-:W-:Y:S02]  /*d540*/  R2UR UR34, R184 ;  /* 0x00000000b82272ca */ /* 0x000fe400000e0000 */
[----:B------:R-:W-:-:S13]  /*d550*/  R2UR UR35, R185 ;  /* 0x00000000b92372ca */ /* 0x000fda00000e0000 */
[----:B------:R-:W-:Y:S01]  /*d560*/  QGMMA.64x32x32.F32.E4M3.E4M3 R152, gdesc[UR32], R152 ;  /* 0x00600000209879f3 */ /* 0x000fe20008700898 */
[----:B------:R-:W-:Y:S02]  /*d570*/  MOV R184, UR39 ;  /* 0x0000002700b87c02 */ /* 0x000fe40008000f00 */
[----:B------:R-:W-:Y:S02]  /*d580*/  MOV R185, UR38 ;  /* 0x0000002600b97c02 */ /* 0x000fe40008000f00 */
[----:B------:R-:W-:Y:S02]  /*d590*/  R2UR UR38, R10 ;  /* 0x000000000a2672ca */ /* 0x000fe400000e0000 */
[----:B------:R-:W-:Y:S02]  /*d5a0*/  R2UR UR39, R11 ;  /* 0x000000000b2772ca */ /* 0x000fe400000e0000 */
[----:B------:R-:W4:Y:S01]  /*d5b0*/  LDL.64 R10, [R1+0xe8] ;  /* 0x0000e800010a7983 */ /* 0x000f220000100a00 */
[----:B------:R-:W-:Y:S04]  /*d5c0*/  QGMMA.64x32x32.F32.E4M3.E4M3 R152, gdesc[UR24], R152 ;  /* 0x00600000189879f3 */ /* 0x000fe80008700898 */
[----:B------:R-:W-:Y:S06]  /*d5d0*/  QGMMA.64x32x32.F32.E4M3.E4M3 R152, gdesc[UR28], R152 ;  /* 0x006000001c9879f3 */ /* 0x000fec0008700898 */
[----:B------:R-:W-:Y:S01]  /*d5e0*/  QGMMA.64x32x32.F32.E4M3.E4M3 R152, gdesc[UR36], R152 ;  /* 0x00600000249879f3 */ /* 0x000fe20008700898 */
[----:B---3--:R-:W-:-:S02]  /*d5f0*/  R2UR UR54, R218 ;  /* 0x00000000da3672ca */ /* 0x008fc400000e0000 */
[----:B------:R-:W-:Y:S01]  /*d600*/  R2UR UR55, R219 ;  /* 0x00000000db3772ca */ /* 0x000fe200000e0000 */
[----:B------:R-:W-:Y:S01]  /*d610*/  UMOV UR53, UR17 ;  /* 0x0000001100357c82 */ /* 0x000fe20008000000 */
[----:B------:R-:W-:Y:S01]  /*d620*/  MOV R203, UR52 ;  /* 0x0000003400cb7c02 */ /* 0x000fe20008000f00 */
[----:B------:R-:W-:Y:S01]  /*d630*/  QGMMA.64x32x32.F32.E4M3.E4M3 R152, gdesc[UR44], R152 ;  /* 0x006000002c9879f3 */ /* 0x000fe20008700898 */
[----:B------:R-:W-:Y:S01]  /*d640*/  UMOV UR52, UR16 ;  /* 0x0000001000347c82 */ /* 0x000fe20008000000 */
[----:B------:R-:W-:Y:S01]  /*d650*/  R2UR UR26, R216 ;  /* 0x00000000d81a72ca */ /* 0x000fe200000e0000 */
[----:B------:R-:W-:Y:S01]  /*d660*/  UMOV UR24, UR20 ;  /* 0x0000001400187c82 */ /* 0x000fe20008000000 */
[----:B------:R-:W-:Y:S01]  /*d670*/  R2UR UR27, R217 ;  /* 0x00000000d91b72ca */ /* 0x000fe200000e0000 */
[----:B------:R-:W-:Y:S01]  /*d680*/  UMOV UR25, UR21 ;  /* 0x0000001500197c82 */ /* 0x000fe20008000000 */
[----:B------:R-:W-:Y:S01]  /*d690*/  R2UR UR30, R214 ;  /* 0x00000000d61e72ca */ /* 0x000fe200000e0000 */
[----:B------:R-:W3:Y:S01]  /*d6a0*/  LDL R217, [R1+0x610] ;  /* 0x0006100001d97983 */ /* 0x000ee20000100800 */
[----:B------:R-:W-:-:S03]  /*d6b0*/  R2UR UR31, R215 ;  /* 0x00000000d71f72ca */ /* 0x000fc600000e0000 */
[----:B------:R-:W3:Y:S01]  /*d6c0*/  LDL R214, [R1+0x57c] ;  /* 0x00057c0001d67983 */ /* 0x000ee20000100800 */
[----:B------:R-:W-:Y:S02]  /*d6d0*/  R2UR UR35, R213 ;  /* 0x00000000d52372ca */ /* 0x000fe400000e0000 */
[----:B--2---:R-:W-:Y:S01]  /*d6e0*/  R2UR UR58, R6 ;  /* 0x00000000063a72ca */ /* 0x004fe200000e0000 */
[----:B------:R-:W2:Y:S01]  /*d6f0*/  LDL R213, [R1+0x584] ;  /* 0x0005840001d57983 */ /* 0x000ea20000100800 */
[----:B------:R-:W-:-:S03]  /*d700*/  R2UR UR59, R7 ;  /* 0x00000000073b72ca */ /* 0x000fc600000e0000 */
[----:B------:R-:W2:Y:S01]  /*d710*/  LDL R6, [R1+0x58c] ;  /* 0x00058c0001067983 */ /* 0x000ea20000100800 */
[----:B------:R-:W-:-:S03]  /*d720*/  R2UR UR42, R208 ;  /* 0x00000000d02a72ca */ /* 0x000fc600000e0000 */
[----:B------:R-:W2:Y:S04]  /*d730*/  LDL R7, [R1+0x578] ;  /* 0x0005780001077983 */ /* 0x000ea80000100800 */
[----:B------:R-:W2:Y:S01]  /*d740*/  LDL R208, [R1+0x580] ;  /* 0x0005800001d07983 */ /* 0x000ea20000100800 */
[----:B----4-:R-:W-:Y:S01]  /*d750*/  R2UR UR51, R11 ;  /* 0x000000000b3372ca */ /* 0x010fe200000e0000 */
[----:B------:R-:W-:Y:S01]  /*d760*/  QGMMA.64x32x32.F32.E4M3.E4M3 R152, gdesc[UR52], R152 ;  /* 0x00600000349879f3 */ /* 0x000fe20008700898 */
[----:B------:R-:W-:Y:S01]  /*d770*/  R2UR UR50, R10 ;  /* 0x000000000a3272ca */ /* 0x000fe200000e0000 */
[----:B------:R-:W4:Y:S04]  /*d780*/  LDL R11, [R1+0x56c] ;  /* 0x00056c00010b7983 */ /* 0x000f280000100800 */
[----:B------:R-:W3:Y:S01]  /*d790*/  LDL R10, [R1+0x574] ;  /* 0x00057400010a7983 */ /* 0x000ee20000100800 */
[----:B------:R-:W-:-:S02]  /*d7a0*/  R2UR UR34, R212 ;  /* 0x00000000d42272ca */ /* 0x000fc400000e0000 */
[----:B------:R-:W-:Y:S01]  /*d7b0*/  R2UR UR38, R210 ;  /* 0x00000000d22672ca */ /* 0x000fe200000e0000 */
[----:B------:R-:W2:Y:S01]  /*d7c0*/  LDL R212, [R1+0x960] ;  /* 0x0009600001d47983 */ /* 0x000ea20000100800 */
[----:B------:R-:W-:Y:S02]  /*d7d0*/  R2UR UR39, R211 ;  /* 0x00000000d32772ca */ /* 0x000fe400000e0000 */
[----:B------:R-:W-:Y:S01]  /*d7e0*/  R2UR UR43, R209 ;  /* 0x00000000d12b72ca */ /* 0x000fe200000e0000 */
[----:B------:R-:W2:Y:S01]  /*d7f0*/  LDL R211, [R1+0x594] ;  /* 0x0005940001d37983 */ /* 0x000ea20000100800 */
[----:B------:R-:W-:Y:S02]  /*d800*/  R2UR UR46, R206 ;  /* 0x00000000ce2e72ca */ /* 0x000fe400000e0000 */
[----:B------:R-:W-:Y:S01]  /*d810*/  R2UR UR47, R207 ;  /* 0x00000000cf2f72ca */ /* 0x000fe200000e0000 */
[----:B------:R-:W2:Y:S01]  /*d820*/  LDL R210, [R1+0x570] ;  /* 0x0005700001d27983 */ /* 0x000ea20000100800 */
[----:B------:R-:W-:-:S02]  /*d830*/  R2UR UR55, R9 ;  /* 0x00000000093772ca */ /* 0x000fc400000e0000 */
[----:B------:R-:W-:Y:S01]  /*d840*/  R2UR UR54, R8 ;  /* 0x00000000083672ca */ /* 0x000fe200000e0000 */
[----:B------:R-:W2:Y:S04]  /*d850*/  LDL R9, [R1+0x59c] ;  /* 0x00059c0001097983 */ /* 0x000ea80000100800 */
[----:B------:R-:W2:Y:S01]  /*d860*/  LDL R8, [R1+0x5a4] ;  /* 0x0005a40001087983 */ /* 0x000ea20000100800 */
[----:B------:R-:W-:Y:S02]  /*d870*/  SHF.R.S32.HI R242, RZ, 0x1f, R4 ;  /* 0x0000001ffff27819 */ /* 0x000fe40000011404 */
[----:B------:R-:W-:Y:S01]  /*d880*/  MOV R198, UR49 ;  /* 0x0000003100c67c02 */ /* 0x000fe20008000f00 */
[----:B------:R-:W2:Y:S01]  /*d890*/  LDL R207, [R1+0x588] ;  /* 0x0005880001cf7983 */ /* 0x000ea20000100800 */
[----:B------:R-:W-:-:S03]  /*d8a0*/  MOV R199, UR48 ;  /* 0x0000003000c77c02 */ /* 0x000fc60008000f00 */
[----:B------:R-:W2:Y:S04]  /*d8b0*/  LDL R209, [R1+0x5ac] ;  /* 0x0005ac0001d17983 */ /* 0x000ea80000100800 */
[----:B------:R-:W2:Y:S04]  /*d8c0*/  LDL R206, [R1+0x5bc] ;  /* 0x0005bc0001ce7983 */ /* 0x000ea80000100800 */
[----:B------:R-:W2:Y:S04]  /*d8d0*/  LDL R216, [R1+0x644] ;  /* 0x0006440001d87983 */ /* 0x000ea80000100800 */
[----:B------:R-:W2:Y:S01]  /*d8e0*/  LDL R218, [R1+0x64c] ;  /* 0x00064c0001da7983 */ /* 0x000ea20000100800 */
[----:B------:R-:W-:Y:S01]  /*d8f0*/  QGMMA.64x32x32.F32.E4M3.E4M3 R152, gdesc[UR24], R152 ;  /* 0x00600000189879f3 */ /* 0x000fe20008700898 */
[----:B------:R-:W-:-:S02]  /*d900*/  R2UR UR25, R14 ;  /* 0x000000000e1972ca */ /* 0x000fc400000e0000 */
[----:B------:R-:W-:-:S11]  /*d910*/  R2UR UR24, R15 ;  /* 0x000000000f1872ca */ /* 0x000fd600000e0000 */
[----:B------:R-:W-:Y:S02]  /*d920*/  UMOV UR29, UR25 ;  /* 0x00000019001d7c82 */ /* 0x000fe40008000000 */
[----:B------:R-:W-:Y:S02]  /*d930*/  UMOV UR28, UR24 ;  /* 0x00000018001c7c82 */ /* 0x000fe40008000000 */
[----:B------:R-:W-:Y:S01]  /*d940*/  QGMMA.64x32x32.F32.E4M3.E4M3 R152, gdesc[UR28], R152 ;  /* 0x006000001c9879f3 */ /* 0x000fe20008700898 */
[----:B------:R-:W-:Y:S02]  /*d950*/  R2UR UR29, R18 ;  /* 0x00000000121d72ca */ /* 0x000fe400000e0000 */
        /* <DEDUP_REMOVED lines=20> */
[----:B------:R-:W-:Y:S01]  /*daa0*/  R2UR UR44, R195 ;  /* 0x00000000c32c72ca */ /* 0x000fe200000e0000 */
[----:B------:R-:W2:Y:S01]  /*dab0*/  LDL R194, [R1+0x598] ;  /* 0x0005980001c27983 */ /* 0x000ea20000100800 */
[----:B------:R-:W-:Y:S02]  /*dac0*/  R2UR UR27, R12 ;  /* 0x000000000c1b72ca */ /* 0x000fe400000e0000 */
[----:B------:R-:W-:Y:S01]  /*dad0*/  R2UR UR31, R16 ;  /* 0x00000000101f72ca */ /* 0x000fe200000e0000 */
[----:B------:R-:W2:Y:S01]  /*dae0*/  LDL R195, [R1+0x5c4] ;  /* 0x0005c40001c37983 */ /* 0x000ea20000100800 */
[----:B------:R-:W-:-:S02]  /*daf0*/  IADD3 R12, P4, R4, R0, RZ ;  /* 0x00000000040c7210 */ /* 0x000fc40007f9e0ff */
[C---:B----4-:R-:W-:Y:S01]  /*db00*/  IADD3 R14, P5, R4.reuse, R11, RZ ;  /* 0x0000000b040e7210 */ /* 0x050fe20007fbe0ff */
[----:B------:R-:W4:Y:S01]  /*db10*/  LDL R0, [R1+0x590] ;  /* 0x0005900001007983 */ /* 0x000f220000100800 */
[C---:B---3--:R-:W-:Y:S02]  /*db20*/  IADD3 R16, P0, R4.reuse, R10, RZ ;  /* 0x0000000a04107210 */ /* 0x048fe40007f1e0ff */
[----:B------:R-:W-:Y:S01]  /*db30*/  IADD3 R18, P1, R4, R214, RZ ;  /* 0x000000d604127210 */ /* 0x000fe20007f3e0ff */
[----:B------:R-:W3:Y:S01]  /*db40*/  LDL R11, [R1+0x5cc] ;  /* 0x0005cc00010b7983 */ /* 0x000ee20000100800 */
[----:B------:R-:W-:Y:S01]  /*db50*/  R2UR UR35, R20 ;  /* 0x00000000142372ca */ /* 0x000fe200000e0000 */
[----:B------:R-:W-:Y:S01]  /*db60*/  UMOV UR48, UR44 ;  /* 0x0000002c00307c82 */ /* 0x000fe20008000000 */
[----:B------:R-:W-:Y:S01]  /*db70*/  UMOV UR49, UR45 ;  /* 0x0000002d00317c82 */ /* 0x000fe20008000000 */
[----:B------:R-:W3:Y:S01]  /*db80*/  LDL R10, [R1+0x5a0] ;  /* 0x0005a000010a7983 */ /* 0x000ee20000100800 */
[----:B--2---:R-:W-:Y:S01]  /*db90*/  IADD3 R20, P2, R4, R213, RZ ;  /* 0x000000d504147210 */ /* 0x004fe20007f5e0ff */
[----:B------:R-:W-:Y:S01]  /*dba0*/  IMAD.X R19, R242, 0x1, R7, P1 ;  /* 0x00000001f2137824 */ /* 0x000fe200008e0607 */
[----:B------:R-:W-:Y:S01]  /*dbb0*/  IADD3 R22, P3, R4, R6, RZ ;  /* 0x0000000604167210 */ /* 0x000fe20007f7e0ff */
[C---:B------:R-:W-:Y:S01]  /*dbc0*/  IMAD.X R15, R242.reuse, 0x1, R2, P5 ;  /* 0x00000001f20f7824 */ /* 0x040fe200028e0602 */
[----:B------:R-:W2:Y:S01]  /*dbd0*/  LDL R6, [R1+0x5a8] ;  /* 0x0005a80001067983 */ /* 0x000ea20000100800 */
[----:B------:R-:W-:Y:S01]  /*dbe0*/  R2UR UR34, R21 ;  /* 0x00000000152272ca */ /* 0x000fe200000e0000 */
[----:B------:R-:W-:-:S02]  /*dbf0*/  IMAD.X R21, R242, 0x1, R208, P2 ;  /* 0x00000001f2157824 */ /* 0x000fc400010e06d0 */
[----:B------:R-:W2:Y:S01]  /*dc00*/  LDL R7, [R1+0x5b8] ;  /* 0x0005b80001077983 */ /* 0x000ea20000100800 */
[----:B------:R-:W-:-:S03]  /*dc10*/  IADD3 R246, P2, R4, R5, RZ ;  /* 0x0000000504f67210 */ /* 0x000fc60007f5e0ff */
[----:B------:R-:W2:Y:S04]  /*dc20*/  LDL R2, [R1+0x5dc] ;  /* 0x0005dc0001027983 */ /* 0x000ea80000100800 */
[----:B------:R-:W2:Y:S01]  /*dc30*/  LDL R5, [R1+0x5c0] ;  /* 0x0005c00001057983 */ /* 0x000ea20000100800 */
[----:B------:R-:W-:Y:S02]  /*dc40*/  R2UR UR26, R13 ;  /* 0x000000000d1a72ca */ /* 0x000fe400000e0000 */
[----:B------:R-:W-:Y:S01]  /*dc50*/  R2UR UR30, R17 ;  /* 0x00000000111e72ca */ /* 0x000fe200000e0000 */
[----:B------:R-:W2:Y:S01]  /*dc60*/  LDL R214, [R1+0x63c] ;  /* 0x00063c0001d67983 */ /* 0x000ea20000100800 */
[----:B------:R-:W-:Y:S01]  /*dc70*/  QGMMA.64x32x32.F32.E4M3.E4M3 R152, gdesc[UR48], R152 ;  /* 0x00600000309879f3 */ /* 0x000fe20008700898 */
[----:B------:R-:W-:-:S02]  /*dc80*/  R2UR UR51, R196 ;  /* 0x00000000c43372ca */ /* 0x000fc400000e0000 */
[----:B------:R-:W-:Y:S01]  /*dc90*/  R2UR UR39, R184 ;  /* 0x00000000b82772ca */ /* 0x000fe200000e0000 */
[----:B------:R-:W2:Y:S01]  /*dca0*/  LDL R196, [R1+0x5d4] ;  /* 0x0005d40001c47983 */ /* 0x000ea20000100800 */
[----:B------:R-:W-:Y:S02]  /*dcb0*/  R2UR UR49, R198 ;  /* 0x00000000c63172ca */ /* 0x000fe400000e0000 */
[----:B------:R-:W-:Y:S01]  /*dcc0*/  R2UR UR48, R199 ;  /* 0x00000000c73072ca */ /* 0x000fe200000e0000 */
[----:B------:R-:W-:Y:S01]  /*dcd0*/  IMAD.X R13, R242, 0x1, R212, P4 ;  /* 0x00000001f20d7824 */ /* 0x000fe200020e06d4 */
[----:B------:R-:W-:Y:S01]  /*dce0*/  IADD3 R186, P5, R4, R9, RZ ;  /* 0x0000000904ba7210 */ /* 0x000fe20007fbe0ff */
[----:B------:R-:W-:Y:S01]  /*dcf0*/  IMAD.X R17, R242, 0x1, R210, P0 ;  /* 0x00000001f2117824 */ /* 0x000fe200000e06d2 */
[----:B------:R-:W-:Y:S01]  /*dd00*/  R2UR UR43, R188 ;  /* 0x00000000bc2b72ca */ /* 0x000fe200000e0000 */
[----:B------:R-:W2:Y:S01]  /*dd10*/  LDL R9, [R1+0x5b0] ;  /* 0x0005b00001097983 */ /* 0x000ea20000100800 */
[----:B------:R-:W-:Y:S01]  /*dd20*/  R2UR UR38, R185 ;  /* 0x00000000b92672ca */ /* 0x000fe200000e0000 */
[----:B------:R-:W-:Y:S01]  /*dd30*/  IMAD.X R23, R242, 0x1, R207, P3 ;  /* 0x00000001f2177824 */ /* 0x000fe200018e06cf */
[----:B------:R-:W-:Y:S01]  /*dd40*/  R2UR UR42, R189 ;  /* 0x00000000bd2a72ca */ /* 0x000fe200000e0000 */
[----:B------:R-:W2:Y:S02]  /*dd50*/  LDL R198, [R1+0x5ec] ;  /* 0x0005ec0001c67983 */ /* 0x000ea40000100800 */
[----:B------:R-:W-:-:S02]  /*dd60*/  UMOV UR53, UR49 ;  /* 0x0000003100357c82 */ /* 0x000fc40008000000 */
[----:B------:R-:W-:Y:S01]  /*dd70*/  UMOV UR52, UR48 ;  /* 0x0000003000347c82 */ /* 0x000fe20008000000 */
[C---:B------:R-:W-:Y:S01]  /*dd80*/  IADD3 R184, P4, R4.reuse, R211, RZ ;  /* 0x000000d304b87210 */ /* 0x040fe20007f9e0ff */
[----:B------:R-:W2:Y:S01]  /*dd90*/  LDL R210, [R1+0x62c] ;  /* 0x00062c0001d27983 */ /* 0x000ea20000100800 */
[----:B------:R-:W-:Y:S02]  /*dda0*/  IADD3 R188, P0, R4, R8, RZ ;  /* 0x0000000804bc7210 */ /* 0x000fe40007f1e0ff */
[----:B------:R-:W-:Y:S01]  /*ddb0*/  R2UR UR47, R192 ;  /* 0x00000000c02f72ca */ /* 0x000fe200000e0000 */
[----:B------:R-:W2:Y:S01]  /*ddc0*/  LDL R8, [R1+0x5e4] ;  /* 0x0005e40001087983 */ /* 0x000ea20000100800 */
[----:B------:R-:W-:Y:S02]  /*ddd0*/  IADD3 R190, P1, R4, R209, RZ ;  /* 0x000000d104be7210 */ /* 0x000fe40007f3e0ff */
[----:B------:R-:W-:Y:S01]  /*dde0*/  R2UR UR46, R193 ;  /* 0x00000000c12e72ca */ /* 0x000fe200000e0000 */
[----:B------:R-:W2:Y:S01]  /*ddf0*/  LDL R211, [R1+0x5f8] ;  /* 0x0005f80001d37983 */ /* 0x000ea20000100800 */
[----:B------:R-:W-:-:S03]  /*de00*/  R2UR UR50, R197 ;  /* 0x00000000c53272ca */ /* 0x000fc600000e0000 */
[----:B------:R-:W2:Y:S04]  /*de10*/  LDL R212, [R1+0x634] ;  /* 0x0006340001d47983 */ /* 0x000ea80000100800 */
[----:B------:R-:W2:Y:S01]  /*de20*/  LDL R208, [R1+0x624] ;  /* 0x0006240001d07983 */ /* 0x000ea20000100800 */
[----:B------:R-:W0:Y:S03]  /*de30*/  S2R R245, SR_TID.X ;  /* 0x0000000000f57919 */ /* 0x000e260000002100 */
[----:B------:R1:W2:Y:S04]  /*de40*/  LDG.E.U8 R15, desc[UR60][R14.64] ;  /* 0x0000003c0e0f7981 */ /* 0x0002a8000c1e1100 */
[----:B------:R1:W2:Y:S04]  /*de50*/  LDG.E.U8 R19, desc[UR60][R18.64] ;  /* 0x0000003c12137981 */ /* 0x0002a8000c1e1100 */
[----:B------:R1:W2:Y:S04]  /*de60*/  LDG.E.U8 R21, desc[UR60][R20.64] ;  /* 0x0000003c14157981 */ /* 0x0002a8000c1e1100 */
[----:B------:R-:W2:Y:S01]  /*de70*/  LDG.E.U8 R23, desc[UR60][R22.64] ;  /* 0x0000003c16177981 */ /* 0x000ea2000c1e1100 */
[----:B------:R-:W-:Y:S01]  /*de80*/  QGMMA.64x32x32.F32.E4M3.E4M3 R152, gdesc[UR52], R152 ;  /* 0x00600000349879f3 */ /* 0x000fe20008700898 */
[----:B------:R-:W-:-:S02]  /*de90*/  R2UR UR53, R202 ;  /* 0x00000000ca3572ca */ /* 0x000fc400000e0000 */
[----:B------:R-:W2:Y:S01]  /*dea0*/  LDL R209, [R1+0x5f0] ;  /* 0x0005f00001d17983 */ /* 0x000ea20000100800 */
[----:B------:R-:W-:Y:S02]  /*deb0*/  R2UR UR52, R203 ;  /* 0x00000000cb3472ca */ /* 0x000fe400000e0000 */
[----:B------:R-:W-:Y:S01]  /*dec0*/  IADD3 R192, P3, R4, R206, RZ ;  /* 0x000000ce04c07210 */ /* 0x000fe20007f7e0ff */
[----:B------:R-:W2:Y:S04]  /*ded0*/  LDL R203, [R1+0x5d8] ;  /* 0x0005d80001cb7983 */ /* 0x000ea80000100800 */
[----:B------:R-:W2:Y:S03]  /*dee0*/  LDL R202, [R1+0x60c] ;  /* 0x00060c0001ca7983 */ /* 0x000ea60000100800 */
[----:B------:R-:W-:Y:S01]  /*def0*/  UMOV UR57, UR53 ;  /* 0x0000003500397c82 */ /* 0x000fe20008000000 */
[----:B------:R-:W-:-:S02]  /*df00*/  IMAD.X R187, R242, 0x1, R194, P5 ;  /* 0x00000001f2bb7824 */ /* 0x000fc400028e06c2 */
[----:B------:R-:W-:Y:S01]  /*df10*/  UMOV UR56, UR52 ;  /* 0x0000003400387c82 */ /* 0x000fe20008000000 */
[----:B----4-:R-:W-:Y:S01]  /*df20*/  IMAD.X R185, R242, 0x1, R0, P4 ;  /* 0x00000001f2b97824 */ /* 0x010fe200020e0600 */
[----:B------:R-:W-:Y:S01]  /*df30*/  QGMMA.64x32x32.F32.E4M3.E4M3 R152, gdesc[UR56], R152, gsb0 ;  /* 0x00600000389879f3 */ /* 0x000fe20008000898 */
[----:B------:R-:W4:Y:S01]  /*df40*/  LDL R0, [R1+0x5c8] ;  /* 0x0005c80001007983 */ /* 0x000f220000100800 */
[----:B---3--:R-:W-:-:S03]  /*df50*/  IADD3 R194, P5, R4, R11, RZ ;  /* 0x0000000b04c27210 */ /* 0x008fc60007fbe0ff */
[----:B------:R-:W3:Y:S01]  /*df60*/  LDL R11, [R1+0x5d0] ;  /* 0x0005d000010b7983 */ /* 0x000ee20000100800 */
[----:B------:R-:W-:-:S03]  /*df70*/  IMAD.X R189, R242, 0x1, R10, P0 ;  /* 0x00000001f2bd7824 */ /* 0x000fc600000e060a */
[----:B------:R-:W3:Y:S01]  /*df80*/  LDL R10, [R1+0x604] ;  /* 0x00060400010a7983 */ /* 0x000ee20000100800 */
[----:B------:R-:W-:Y:S02]  /*df90*/  R2UR UR57, R204 ;  /* 0x00000000cc3972ca */ /* 0x000fe400000e0000 */
[----:B------:R-:W-:Y:S01]  /*dfa0*/  IADD3 R248, P4, R4, R195, RZ ;  /* 0x000000c304f87210 */ /* 0x000fe20007f9e0ff */
[C---:B--2---:R-:W-:Y:S01]  /*dfb0*/  IMAD.X R191, R242.reuse, 0x1, R6, P1 ;  /* 0x00000001f2bf7824 */ /* 0x044fe200008e0606 */
[----:B------:R-:W2:Y:S01]  /*dfc0*/  LDL R204, [R1+0x5e0] ;  /* 0x0005e00001cc7983 */ /* 0x000ea20000100800 */
[----:B------:R-:W-:-:S03]  /*dfd0*/  IMAD.X R193, R242, 0x1, R7, P3 ;  /* 0x00000001f2c17824 */ /* 0x000fc600018e0607 */
[----:B------:R-:W2:Y:S04]  /*dfe0*/  LDL R6, [R1+0x614] ;  /* 0x0006140001067983 */ /* 0x000ea80000100800 */
[----:B------:R-:W2:Y:S01]  /*dff0*/  LDL R7, [R1+0x600] ;  /* 0x0006000001077983 */ /* 0x000ea20000100800 */
[----:B------:R-:W-:-:S03]  /*e000*/  IMAD.X R249, R242, 0x1, R5, P4 ;  /* 0x00000001f2f97824 */ /* 0x000fc600020e0605 */
[----:B------:R-:W2:Y:S01]  /*e010*/  LDL R5, [R1+0x608] ;  /* 0x0006080001057983 */ /* 0x000ea20000100800 */
[----:B------:R-:W-:-:S03]  /*e020*/  R2UR UR55, R200 ;  /* 0x00000000c83772ca */ /* 0x000fc600000e0000 */
[----:B------:R-:W2:Y:S01]  /*e030*/  LDL R200, [R1+0x5fc] ;  /* 0x0005fc0001c87983 */ /* 0x000ea20000100800 */
[----:B------:R-:W-:-:S03]  /*e040*/  R2UR UR54, R201 ;  /* 0x00000000c93672ca */ /* 0x000fc600000e0000 */
[----:B------:R-:W2:Y:S04]  /*e050*/  LDL R206, [R1+0x61c] ;  /* 0x00061c0001ce7983 */ /* 0x000ea80000100800 */
[----:B------:R-:W2:Y:S01]  /*e060*/  LDL R201, [R1+0x5f4] ;  /* 0x0005f40001c97983 */ /* 0x000ea20000100800 */
[----:B------:R-:W-:Y:S01]  /*e070*/  IMAD.X R247, R242, 0x1, R9, P2 ;  /* 0x00000001f2f77824 */ /* 0x000fe200010e0609 */
[C---:B------:R-:W-:Y:S02]  /*e080*/  IADD3 R250, P0, R4.reuse, R196, RZ ;  /* 0x000000c404fa7210 */ /* 0x040fe40007f1e0ff */
[----:B------:R1:W2:Y:S01]  /*e090*/  LDG.E.U8 R185, desc[UR60][R184.64] ;  /* 0x0000003cb8b97981 */ /* 0x0002a2000c1e1100 */
[----:B------:R-:W-:-:S03]  /*e0a0*/  IADD3 R196, P1, R4, R2, RZ ;  /* 0x0000000204c47210 */ /* 0x000fc60007f3e0ff */
[----:B------:R-:W2:Y:S01]  /*e0b0*/  LDL R2, [R1+0x5e8] ;  /* 0x0005e80001027983 */ /* 0x000ea20000100800 */
[C---:B------:R-:W-:Y:S02]  /*e0c0*/  IADD3 R198, P3, R4.reuse, R198, RZ ;  /* 0x000000c604c67210 */ /* 0x040fe40007f7e0ff */
[----:B------:R-:W-:Y:S01]  /*e0d0*/  R2UR UR56, R205 ;  /* 0x00000000cd3872ca */ /* 0x000fe200000e0000 */
[----:B------:R-:W2:Y:S01]  /*e0e0*/  LDG.E.U8 R187, desc[UR60][R186.64] ;  /* 0x0000003cbabb7981 */ /* 0x000ea2000c1e1100 */
[----:B------:R-:W-:-:S03]  /*e0f0*/  IADD3 R8, P2, R4, R8, RZ ;  /* 0x0000000804087210 */ /* 0x000fc60007f5e0ff */
[----:B------:R-:W2:Y:S04]  /*e100*/  LDG.E.U8 R189, desc[UR60][R188.64] ;  /* 0x0000003cbcbd7981 */ /* 0x000ea8000c1e1100 */
[----:B------:R-:W2:Y:S04]  /*e110*/  LDG.E.U8 R190, desc[UR60][R190.64] ;  /* 0x0000003cbebe7981 */ /* 0x000ea8000c1e1100 */
[----:B------:R-:W2:Y:S01]  /*e120*/  LDG.E.U8 R192, desc[UR60][R192.64] ;  /* 0x0000003cc0c07981 */ /* 0x000ea2000c1e1100 */
[----:B------:R-:W-:Y:S01]  /*e130*/  IMAD.X R197, R242, 0x1, R203, P1 ;  /* 0x00000001f2c57824 */ /* 0x000fe200008e06cb */
[----:B------:R-:W-:Y:S01]  /*e140*/  IADD3 R202, P1, R4, R202, RZ ;  /* 0x000000ca04ca7210 */ /* 0x000fe20007f3e0ff */
[----:B----4-:R-:W-:-:S02]  /*e150*/  IMAD.X R195, R242, 0x1, R0, P5 ;  /* 0x00000001f2c37824 */ /* 0x010fc400028e0600 */
[----:B------:R-:W4:Y:S01]  /*e160*/  LDL R0, [R1+0x618] ;  /* 0x0006180001007983 */ /* 0x000f220000100800 */
[----:B---3--:R-:W-:-:S03]  /*e170*/  IMAD.X R251, R242, 0x1, R11, P0 ;  /* 0x00000001f2fb7824 */ /* 0x008fc600000e060b */
[----:B------:R-:W3:Y:S01]  /*e180*/  LDG.E.U8 R194, desc[UR60][R194.64] ;  /* 0x0000003cc2c27981 */ /* 0x000ee2000c1e1100 */
[----:B------:R-:W-:Y:S01]  /*e190*/  IADD3 R10, P0, R4, R10, RZ ;  /* 0x0000000a040a7210 */ /* 0x000fe20007f1e0ff */
[----:B--2---:R-:W-:Y:S01]  /*e1a0*/  IMAD.X R9, R242, 0x1, R204, P2 ;  /* 0x00000001f2097824 */ /* 0x004fe200010e06cc */
[----:B------:R-:W-:Y:S02]  /*e1b0*/  IADD3 R204, P2, R4, R6, RZ ;  /* 0x0000000604cc7210 */ /* 0x000fe40007f5e0ff */
[----:B------:R-:W2:Y:S01]  /*e1c0*/  LDL R6, [R1+0x628] ;  /* 0x0006280001067983 */ /* 0x000ea20000100800 */
[----:B------:R-:W-:-:S03]  /*e1d0*/  IMAD.X R11, R242, 0x1, R7, P0 ;  /* 0x00000001f20b7824 */ /* 0x000fc600000e0607 */
[----:B------:R-:W3:Y:S01]  /*e1e0*/  LDL R7, [R1+0x66c] ;  /* 0x00066c0001077983 */ /* 0x000ee20000100800 */
[C---:B------:R-:W-:Y:S02]  /*e1f0*/  IMAD.X R203, R242.reuse, 0x1, R5, P1 ;  /* 0x00000001f2cb7824 */ /* 0x040fe400008e0605 */
[----:B------:R-:W-:Y:S01]  /*e200*/  IMAD.X R199, R242, 0x1, R2, P3 ;  /* 0x00000001f2c77824 */ /* 0x000fe200018e0602 */
[C---:B------:R-:W-:Y:S01]  /*e210*/  IADD3 R200, P5, R4.reuse, R200, RZ ;  /* 0x000000c804c87210 */ /* 0x040fe20007fbe0ff */
[----:B------:R-:W3:Y:S04]  /*e220*/  LDL R2, [R1+0x65c] ;  /* 0x00065c0001027983 */ /* 0x000ee80000100800 */
[----:B------:R-:W3:Y:S04]  /*e230*/  LDL.LU R5, [R1+0xc] ;  /* 0x00000c0001057983 */ /* 0x000ee80000300800 */
[----:B------:R-:W3:Y:S01]  /*e240*/  LDL R229, [R1+0x640] ;  /* 0x0006400001e57983 */ /* 0x000ee20000100800 */
[----:B------:R-:W-:-:S02]  /*e250*/  IADD3 R206, P3, R4, R206, RZ ;  /* 0x000000ce04ce7210 */ /* 0x000fc40007f7e0ff */
[----:B------:R-:W-:Y:S01]  /*e260*/  IADD3 R240, P4, R4, R201, RZ ;  /* 0x000000c904f07210 */ /* 0x000fe20007f9e0ff */
[----:B------:R-:W-:Y:S01]  /*e270*/  IMAD.X R201, R242, 0x1, R211, P5 ;  /* 0x00000001f2c97824 */ /* 0x000fe200028e06d3 */
[----:B------:R-:W-:Y:S01]  /*e280*/  IADD3 R214, P1, R4, R214, RZ ;  /* 0x000000d604d67210 */ /* 0x000fe20007f3e0ff */
[----:B------:R-:W-:Y:S01]  /*e290*/  IMAD.X R205, R242, 0x1, R217, P2 ;  /* 0x00000001f2cd7824 */ /* 0x000fe200010e06d9 */
[C---:B------:R-:W-:Y:S01]  /*e2a0*/  IADD3 R210, P5, R4.reuse, R210, RZ ;  /* 0x000000d204d27210 */ /* 0x040fe20007fbe0ff */
[----:B------:R-:W3:Y:S01]  /*e2b0*/  LDL R230, [R1+0x650] ;  /* 0x0006500001e67983 */ /* 0x000ee20000100800 */
[----:B------:R-:W-:Y:S01]  /*e2c0*/  IADD3 R212, P0, R4, R212, RZ ;  /* 0x000000d404d47210 */ /* 0x000fe20007f1e0ff */
[----:B------:R-:W-:Y:S01]  /*e2d0*/  IMAD.X R215, R242, 0x1, R226, P1 ;  /* 0x00000001f2d77824 */ /* 0x000fe200008e06e2 */
[----:B------:R-:W-:Y:S01]  /*e2e0*/  IADD3 R216, P2, R4, R216, RZ ;  /* 0x000000d804d87210 */ /* 0x000fe20007f5e0ff */
[----:B------:R-:W3:Y:S02]  /*e2f0*/  LDL R228, [R1+0x674] ;  /* 0x0006740001e47983 */ /* 0x000ee40000100800 */
[----:B------:R-:W-:-:S02]  /*e300*/  IMAD.X R213, R242, 0x1, R225, P0 ;  /* 0x00000001f2d57824 */ /* 0x000fc400000e06e1 */
[----:B------:R-:W3:Y:S04]  /*e310*/  LDL R225, [R1+0x660] ;  /* 0x0006600001e17983 */ /* 0x000ee80000100800 */
[----:B------:R-:W3:Y:S04]  /*e320*/  LDL R227, [R1+0x668] ;  /* 0x0006680001e37983 */ /* 0x000ee80000100800 */
[----:B------:R-:W3:Y:S01]  /*e330*/  LDG.E.U8 R203, desc[UR60][R202.64] ;  /* 0x0000003ccacb7981 */ /* 0x000ee2000c1e1100 */
[----:B----4-:R-:W-:-:S03]  /*e340*/  IMAD.X R207, R242, 0x1, R0, P3 ;  /* 0x00000001f2cf7824 */ /* 0x010fc600018e0600 */
[----:B------:R-:W4:Y:S04]  /*e350*/  LDG.E.U8 R201, desc[UR60][R200.64] ;  /* 0x0000003cc8c97981 */ /* 0x000f28000c1e1100 */
[----:B------:R-:W4:Y:S01]  /*e360*/  LDL R0, [R1+0x648] ;  /* 0x0006480001007983 */ /* 0x000f220000100800 */
[----:B--2---:R-:W-:Y:S01]  /*e370*/  IMAD.X R211, R242, 0x1, R6, P5 ;  /* 0x00000001f2d37824 */ /* 0x004fe200028e0606 */
[----:B---3--:R-:W-:Y:S02]  /*e380*/  IADD3 R226, P1, R4, R7, RZ ;  /* 0x0000000704e27210 */ /* 0x008fe40007f3e0ff */
[----:B------:R-:W2:Y:S01]  /*e390*/  LDL R6, [R1+0x658] ;  /* 0x0006580001067983 */ /* 0x000ea20000100800 */
[----:B0-----:R-:W-:Y:S01]  /*e3a0*/  LOP3.LUT R7, R245, 0x3, RZ, 0xc0, !PT ;  /* 0x00000003f5077812 */ /* 0x001fe200078ec0ff */
[----:B------:R-:W-:Y:S01]  /*e3b0*/  IMAD.X R217, R242, 0x1, R229, P2 ;  /* 0x00000001f2d97824 */ /* 0x000fe200010e06e5 */
[----:B------:R-:W-:Y:S01]  /*e3c0*/  IADD3 R222, P5, R4, R2, RZ ;  /* 0x0000000204de7210 */ /* 0x000fe20007fbe0ff */
[----:B------:R-:W-:Y:S01]  /*e3d0*/  IMAD.X R241, R242, 0x1, R209, P4 ;  /* 0x00000001f2f17824 */ /* 0x000fe200020e06d1 */
[----:B------:R-:W3:Y:S01]  /*e3e0*/  LDL R2, [R1+0x67c] ;  /* 0x00067c0001027983 */ /* 0x000ee20000100800 */
[----:B------:R-:W-:-:S03]  /*e3f0*/  LEA R243, P2, R7, R5, 0x1 ;  /* 0x0000000507f37211 */ /* 0x000fc600078408ff */
[----:B------:R-:W3:Y:S04]  /*e400*/  LDL.LU R252, [R1+0x10] ;  /* 0x0000100001fc7983 */ /* 0x000ee80000300800 */
[----:B------:R-:W3:Y:S04]  /*e410*/  LDL R233, [R1+0x670] ;  /* 0x0006700001e97983 */ /* 0x000ee80000100800 */
[----:B------:R-:W3:Y:S04]  /*e420*/  LDL R232, [R1+0x684] ;  /* 0x0006840001e87983 */ /* 0x000ee80000100800 */
[----:B------:R0:W-:Y:S04]  /*e430*/  STL [R1+0x9b8], R5 ;  /* 0x0009b80501007387 */ /* 0x0001e80000100800 */
[----:B------:R-:W3:Y:S01]  /*e440*/  LDL R7, [R1+0x678] ;  /* 0x0006780001077983 */ /* 0x000ee20000100800 */
[----:B------:R-:W-:-:S02]  /*e450*/  IADD3 R208, P4, R4, R208, RZ ;  /* 0x000000d004d07210 */ /* 0x000fc40007f9e0ff */
[----:B------:R-:W-:Y:S01]  /*e460*/  IADD3 R218, P3, R4, R218, RZ ;  /* 0x000000da04da7210 */ /* 0x000fe20007f7e0ff */
[----:B------:R-:W3:Y:S02]  /*e470*/  LDL R236, [R1+0x680] ;  /* 0x0006800001ec7983 */ /* 0x000ee40000100800 */
[----:B------:R-:W-:Y:S01]  /*e480*/  IMAD.X R209, R242, 0x1, R221, P4 ;  /* 0x00000001f2d17824 */ /* 0x000fe200020e06dd */
[----:B------:R-:W-:Y:S01]  /*e490*/  IADD3 R220, P4, R4, R220, RZ ;  /* 0x000000dc04dc7210 */ /* 0x000fe20007f9e0ff */
[----:B0-----:R-:W3:Y:S04]  /*e4a0*/  LDL R5, [R1+0x688] ;  /* 0x0006880001057983 */ /* 0x001ee80000100800 */
[----:B------:R-:W-:Y:S01]  /*e4b0*/  IMAD.X R221, R242, 0x1, R230, P4 ;  /* 0x00000001f2dd7824 */ /* 0x000fe200020e06e6 */
[----:B------:R-:W-:Y:S01]  /*e4c0*/  IADD3 R224, P0, R4, R224, RZ ;  /* 0x000000e004e07210 */ /* 0x000fe20007f1e0ff */
[----:B------:R-:W3:Y:S04]  /*e4d0*/  LDG.E.U8 R200, desc[UR60][R10.64] ;  /* 0x0000003c0ac87981 */ /* 0x000ee8000c1e1100 */
[----:B------:R-:W3:Y:S01]  /*e4e0*/  LDG.E.U8 R202, desc[UR60][R204.64] ;  /* 0x0000003cccca7981 */ /* 0x000ee2000c1e1100 */
[----:B----4-:R-:W-:-:S02]  /*e4f0*/  IMAD.X R219, R242, 0x1, R0, P3 ;  /* 0x00000001f2db7824 */ /* 0x010fc400018e0600 */
[C---:B--2---:R-:W-:Y:S01]  /*e500*/  IMAD.X R223, R242.reuse, 0x1, R6, P5 ;  /* 0x00000001f2df7824 */ /* 0x044fe200028e0606 */
[----:B------:R-:W2:Y:S01]  /*e510*/  LDL R0, [R1+0x68c] ;  /* 0x00068c0001007983 */ /* 0x000ea20000100800 */
[----:B------:R-:W-:Y:S01]  /*e520*/  IADD3 R229, P4, R243, 0x9, RZ ;  /* 0x00000009f3e57810 */ /* 0x000fe20007f9e0ff */
[C---:B------:R-:W-:Y:S02]  /*e530*/  IMAD.X R225, R242.reuse, 0x1, R225, P0 ;  /* 0x00000001f2e17824 */ /* 0x040fe400000e06e1 */
[----:B------:R-:W-:Y:S01]  /*e540*/  IMAD.X R227, R242, 0x1, R227, P1 ;  /* 0x00000001f2e37824 */ /* 0x000fe200008e06e3 */
[----:B------:R-:W4:Y:S04]  /*e550*/  LDG.E.U8 R205, desc[UR60][R206.64] ;  /* 0x0000003ccecd7981 */ /* 0x000f28000c1e1100 */
[----:B------:R-:W4:Y:S01]  /*e560*/  LDG.E.U8 R221, desc[UR60][R220.64] ;  /* 0x0000003cdcdd7981 */ /* 0x000f22000c1e1100 */
[----:B---3--:R-:W-:Y:S01]  /*e570*/  IADD3 R230, P5, R4, R2, RZ ;  /* 0x0000000204e67210 */ /* 0x008fe20007fbe0ff */
[----:B------:R-:W-:-:S02]  /*e580*/  VIADD R6, R3, 0x8 ;  /* 0x0000000803067836 */ /* 0x000fc40000000000 */
[----:B------:R-:W3:Y:S01]  /*e590*/  LDL R2, [R1+0x694] ;  /* 0x0006940001027983 */ /* 0x000ee20000100800 */
[----:B------:R-:W-:Y:S02]  /*e5a0*/  IADD3 R228, P3, R4, R228, RZ ;  /* 0x000000e404e47210 */ /* 0x000fe40007f7e0ff */
[C---:B------:R-:W-:Y:S01]  /*e5b0*/  ISETP.GT.U32.AND P0, PT, R229.reuse, R3, PT ;  /* 0x00000003e500720c */ /* 0x040fe20003f04070 */
[----:B------:R-:W-:Y:S01]  /*e5c0*/  IMAD.X R244, RZ, RZ, R252, P2 ;  /* 0x000000fffff47224 */ /* 0x000fe200010e06fc */
[----:B------:R-:W4:Y:S04]  /*e5d0*/  LDG.E.U8 R207, desc[UR60][R208.64] ;  /* 0x0000003cd0cf7981 */ /* 0x000f28000c1e1100 */
[----:B------:R-:W4:Y:S01]  /*e5e0*/  LDG.E.U8 R206, desc[UR60][R210.64] ;  /* 0x0000003cd2ce7981 */ /* 0x000f22000c1e1100 */
[----:B------:R-:W-:Y:S01]  /*e5f0*/  IMAD.X R231, R242, 0x1, R7, P5 ;  /* 0x00000001f2e77824 */ /* 0x000fe200028e0607 */
[----:B------:R-:W-:-:S02]  /*e600*/  ISETP.GT.U32.AND P1, PT, R229, R6, PT ;  /* 0x00000006e500720c */ /* 0x000fc40003f24070 */
[----:B------:R-:W4:Y:S01]  /*e610*/  LDL R7, [R1+0x690] ;  /* 0x0006900001077983 */ /* 0x000f220000100800 */
[----:B------:R-:W-:Y:S01]  /*e620*/  IMAD.X R229, R242, 0x1, R233, P3 ;  /* 0x00000001f2e57824 */ /* 0x000fe200018e06e9 */
[----:B------:R-:W-:Y:S01]  /*e630*/  IADD3 R232, P3, R4, R232, RZ ;  /* 0x000000e804e87210 */ /* 0x000fe20007f7e0ff */
[----:B------:R-:W-:Y:S01]  /*e640*/  IMAD.X R238, RZ, RZ, R244, P4 ;  /* 0x000000ffffee7224 */ /* 0x000fe200020e06f4 */
[----:B------:R-:W4:Y:S03]  /*e650*/  LDG.E.U8 R208, desc[UR60][R214.64] ;  /* 0x0000003cd6d07981 */ /* 0x000f26000c1e1100 */
[----:B------:R-:W-:Y:S01]  /*e660*/  IMAD.X R233, R242, 0x1, R236, P3 ;  /* 0x00000001f2e97824 */ /* 0x000fe200018e06ec */
[----:B------:R-:W-:Y:S01]  /*e670*/  IADD3 R237, P3, R243, 0x10, RZ ;  /* 0x00000010f3ed7810 */ /* 0x000fe20007f7e0ff */
[----:B------:R-:W4:Y:S03]  /*e680*/  LDG.E.U8 R209, desc[UR60][R212.64] ;  /* 0x0000003cd4d17981 */ /* 0x000f26000c1e1100 */
[----:B------:R-:W-:Y:S01]  /*e690*/  ISETP.GT.U32.AND P4, PT, R237, R6, PT ;  /* 0x00000006ed00720c */ /* 0x000fe20003f84070 */
[----:B------:R-:W4:Y:S04]  /*e6a0*/  LDG.E.U8 R211, desc[UR60][R216.64] ;  /* 0x0000003cd8d37981 */ /* 0x000f28000c1e1100 */
[----:B------:R-:W4:Y:S01]  /*e6b0*/  LDG.E.U8 R210, desc[UR60][R218.64] ;  /* 0x0000003cdad27981 */ /* 0x000f22000c1e1100 */
[----:B--2---:R-:W-:-:S03]  /*e6c0*/  IADD3 R234, P5, R4, R0, RZ ;  /* 0x0000000004ea7210 */ /* 0x004fc60007fbe0ff */
[----:B------:R-:W2:Y:S04]  /*e6d0*/  LDG.E.U8 R216, desc[UR60][R222.64] ;  /* 0x0000003cded87981 */ /* 0x000ea8000c1e1100 */
[----:B------:R-:W2:Y:S01]  /*e6e0*/  LDL R0, [R1+0x69c] ;  /* 0x00069c0001007983 */ /* 0x000ea20000100800 */
[----:B------:R-:W-:Y:S01]  /*e6f0*/  IMAD.X R235, R242, 0x1, R5, P5 ;  /* 0x00000001f2eb7824 */ /* 0x000fe200028e0605 */
[----:B------:R-:W-:Y:S02]  /*e700*/  ISETP.GT.U32.AND P5, PT, R237, R3, PT ;  /* 0x00000003ed00720c */ /* 0x000fe40003fa4070 */
[----:B------:R-:W-:Y:S01]  /*e710*/  ISETP.GT.U32.AND.EX P0, PT, R238, RZ, PT, P0 ;  /* 0x000000ffee00720c */ /* 0x000fe20003f04100 */
[----:B------:R-:W2:Y:S04]  /*e720*/  LDG.E.U8 R215, desc[UR60][R224.64] ;  /* 0x0000003ce0d77981 */ /* 0x000ea8000c1e1100 */
[----:B------:R-:W2:Y:S01]  /*e730*/  LDG.E.U8 R220, desc[UR60][R228.64] ;  /* 0x0000003ce4dc7981 */ /* 0x000ea2000c1e1100 */
[----:B---3--:R-:W-:-:S03]  /*e740*/  IADD3 R236, P2, R4, R2, RZ ;  /* 0x0000000204ec7210 */ /* 0x008fc60007f5e0ff */
[----:B------:R0:W-:Y:S04]  /*e750*/  STL [R1+0x9bc], R252 ;  /* 0x0009bcfc01007387 */ /* 0x0001e80000100800 */
[----:B------:R-:W3:Y:S04]  /*e760*/  LDL R2, [R1+0x698] ;  /* 0x0006980001027983 */ /* 0x000ee80000100800 */
[----:B------:R-:W3:Y:S04]  /*e770*/  LDL R245, [R1+0x6a4] ;  /* 0x0006a40001f57983 */ /* 0x000ee80000100800 */
[----:B------:R-:W3:Y:S01]  /*e780*/  LDL R5, [R1+0x6a0] ;  /* 0x0006a00001057983 */ /* 0x000ee20000100800 */
[----:B------:R-:W-:-:S03]  /*e790*/  ISETP.GT.U32.AND.EX P1, PT, R238, RZ, PT, P1 ;  /* 0x000000ffee00720c */ /* 0x000fc60003f24110 */
[----:B------:R-:W1:Y:S01]  /*e7a0*/  LDL R6, [R1+0x6ac] ;  /* 0x0006ac0001067983 */ /* 0x000e620000100800 */
[----:B----4-:R-:W-:-:S03]  /*e7b0*/  IMAD.X R237, R242, 0x1, R7, P2 ;  /* 0x00000001f2ed7824 */ /* 0x010fc600010e0607 */
[----:B0-----:R-:W4:Y:S04]  /*e7c0*/  LDL R252, [R1+0x6b4] ;  /* 0x0006b40001fc7983 */ /* 0x001f280000100800 */
[----:B------:R-:W3:Y:S04]  /*e7d0*/  LDG.E.U8 R7, desc[UR60][R12.64] ;  /* 0x0000003c0c077981 */ /* 0x000ee8000c1e1100 */
[----:B------:R-:W4:Y:S04]  /*e7e0*/  LDG.E.U8 R212, desc[UR60][R226.64] ;  /* 0x0000003ce2d47981 */ /* 0x000f28000c1e1100 */
[----:B------:R-:W4:Y:S04]  /*e7f0*/  LDG.E.U8 R219, desc[UR60][R230.64] ;  /* 0x0000003ce6db7981 */ /* 0x000f28000c1e1100 */
[----:B------:R-:W4:Y:S01]  /*e800*/  LDG.E.U8 R218, desc[UR60][R234.64] ;  /* 0x0000003ceada7981 */ /* 0x000f22000c1e1100 */
[----:B--2---:R-:W-:-:S03]  /*e810*/  IADD3 R238, P2, R4, R0, RZ ;  /* 0x0000000004ee7210 */ /* 0x004fc60007f5e0ff */
[----:B------:R-:W2:Y:S04]  /*e820*/  LDL R0, [R1+0x6a8] ;  /* 0x0006a80001007983 */ /* 0x000ea80000100800 */
[----:B---3--:R0:W-:Y:S04]  /*e830*/  STL [R1+0x9c0], R7 ;  /* 0x0009c00701007387 */ /* 0x0081e80000100800 */
[----:B0-----:R-:W3:Y:S01]  /*e840*/  LDG.E.U8 R7, desc[UR60][R16.64] ;  /* 0x0000003c10077981 */ /* 0x001ee2000c1e1100 */
[----:B------:R-:W-:Y:S01]  /*e850*/  IMAD.X R239, R242, 0x1, R2, P2 ;  /* 0x00000001f2ef7824 */ /* 0x000fe200010e0602 */
[----:B------:R-:W-:-:S02]  /*e860*/  IADD3 R12, P2, R4, R245, RZ ;  /* 0x000000f5040c7210 */ /* 0x000fc40007f5e0ff */
[----:B------:R-:W4:Y:S04]  /*e870*/  LDL R2, [R1+0x6b0] ;  /* 0x0006b00001027983 */ /* 0x000f280000100800 */
[----:B------:R-:W4:Y:S01]  /*e880*/  LDL R245, [R1+0x6bc] ;  /* 0x0006bc0001f57983 */ /* 0x000f220000100800 */
[----:B------:R-:W-:Y:S01]  /*e890*/  IMAD.X R13, R242, 0x1, R5, P2 ;  /* 0x00000001f20d7824 */ /* 0x000fe200010e0605 */
[----:B-1----:R-:W-:Y:S02]  /*e8a0*/  IADD3 R14, P2, R4, R6, RZ ;  /* 0x00000006040e7210 */ /* 0x002fe40007f5e0ff */
[----:B------:R-:W4:Y:S04]  /*e8b0*/  LDL R5, [R1+0x6b8] ;  /* 0x0006b80001057983 */ /* 0x000f280000100800 */
[----:B------:R2:W-:Y:S04]  /*e8c0*/  STL [R1+0x7c], R15 ;  /* 0x00007c0f01007387 */ /* 0x0005e80000100800 */
[----:B------:R-:W4:Y:S04]  /*e8d0*/  LDL R6, [R1+0x6c4] ;  /* 0x0006c40001067983 */ /* 0x000f280000100800 */
[----:B------:R-:W4:Y:S01]  /*e8e0*/  LDG.E.U8 R217, desc[UR60][R238.64] ;  /* 0x0000003ceed97981 */ /* 0x000f22000c1e1100 */
[----:B--2---:R-:W-:-:S03]  /*e8f0*/  IMAD.X R15, R242, 0x1, R0, P2 ;  /* 0x00000001f20f7824 */ /* 0x004fc600010e0600 */
[----:B------:R-:W2:Y:S04]  /*e900*/  LDL R0, [R1+0x6c0] ;  /* 0x0006c00001007983 */ /* 0x000ea80000100800 */
[----:B---3--:R0:W-:Y:S04]  /*e910*/  STL [R1+0xc8], R7 ;  /* 0x0000c80701007387 */ /* 0x0081e80000100800 */
[----:B0-----:R-:W3:Y:S01]  /*e920*/  LDL R7, [R1+0x6cc] ;  /* 0x0006cc0001077983 */ /* 0x001ee20000100800 */
[----:B----4-:R-:W-:-:S03]  /*e930*/  IADD3 R16, P2, R4, R252, RZ ;  /* 0x000000fc04107210 */ /* 0x010fc60007f5e0ff */
[----:B------:R-:W4:Y:S02]  /*e940*/  LDG.E.U8 R252, desc[UR60][R246.64] ;  /* 0x0000003cf6fc7981 */ /* 0x000f24000c1e1100 */
[----:B------:R-:W-:Y:S02]  /*e950*/  IMAD.X R17, R242, 0x1, R2, P2 ;  /* 0x00000001f2117824 */ /* 0x000fe400010e0602 */
[----:B------:R-:W4:Y:S01]  /*e960*/  LDL R2, [R1+0x6c8] ;  /* 0x0006c80001027983 */ /* 0x000f220000100800 */
[----:B------:R-:W-:-:S03]  /*e970*/  IADD3 R18, P2, R4, R245, RZ ;  /* 0x000000f504127210 */ /* 0x000fc60007f5e0ff */
[----:B------:R0:W-:Y:S04]  /*e980*/  STL [R1+0x78], R19 ;  /* 0x0000781301007387 */ /* 0x0001e80000100800 */
[----:B------:R-:W4:Y:S04]  /*e990*/  LDL R184, [R1+0x6d4] ;  /* 0x0006d40001b87983 */ /* 0x000f280000100800 */
[----:B------:R-:W4:Y:S01]  /*e9a0*/  LDL R186, [R1+0x6d0] ;  /* 0x0006d00001ba7983 */ /* 0x000f220000100800 */
[----:B0-----:R-:W-:Y:S01]  /*e9b0*/  IMAD.X R19, R242, 0x1, R5, P2 ;  /* 0x00000001f2137824 */ /* 0x001fe200010e0605 */
[----:B------:R-:W-:-:S02]  /*e9c0*/  IADD3 R20, P2, R4, R6, RZ ;  /* 0x0000000604147210 */ /* 0x000fc40007f5e0ff */
[----:B------:R-:W4:Y:S04]  /*e9d0*/  LDL R5, [R1+0x6dc] ;  /* 0x0006dc0001057983 */ /* 0x000f280000100800 */
[----:B------:R2:W-:Y:S04]  /*e9e0*/  STL [R1+0xc4], R21 ;  /* 0x0000c41501007387 */ /* 0x0005e80000100800 */
[----:B------:R-:W4:Y:S04]  /*e9f0*/  LDL R6, [R1+0x6d8] ;  /* 0x0006d80001067983 */ /* 0x000f280000100800 */
[----:B------:R-:W4:Y:S04]  /*ea00*/  LDG.E.U8 R245, desc[UR60][R196.64] ;  /* 0x0000003cc4f57981 */ /* 0x000f28000c1e1100 */
[----:B------:R-:W4:Y:S04]  /*ea10*/  LDG.E.U8 R247, desc[UR60][R248.64] ;  /* 0x0000003cf8f77981 */ /* 0x000f28000c1e1100 */
[----:B------:R-:W4:Y:S04]  /*ea20*/  LDG.E.U8 R246, desc[UR60][R250.64] ;  /* 0x0000003cfaf67981 */ /* 0x000f28000c1e1100 */
[----:B------:R-:W4:Y:S04]  /*ea30*/  LDG.E.U8 R197, desc[UR60][R8.64] ;  /* 0x0000003c08c57981 */ /* 0x000f28000c1e1100 */
[----:B------:R-:W4:Y:S04]  /*ea40*/  LDG.E.U8 R196, desc[UR60][R198.64] ;  /* 0x0000003cc6c47981 */ /* 0x000f28000c1e1100 */
[----:B------:R-:W4:Y:S01]  /*ea50*/  LDG.E.U8 R198, desc[UR60][R240.64] ;  /* 0x0000003cf0c67981 */ /* 0x000f22000c1e1100 */
[----:B--2---:R-:W-:-:S03]  /*ea60*/  IMAD.X R21, R242, 0x1, R0, P2 ;  /* 0x00000001f2157824 */ /* 0x004fc600010e0600 */
[----:B------:R-:W2:Y:S04]  /*ea70*/  LDL R0, [R1+0x6e4] ;  /* 0x0006e40001007983 */ /* 0x000ea80000100800 */
[----:B------:R4:W-:Y:S01]  /*ea80*/  STL [R1+0x74], R23 ;  /* 0x0000741701007387 */ /* 0x0009e20000100800 */
[----:B---3--:R-:W-:-:S03]  /*ea90*/  IADD3 R22, P2, R4, R7, RZ ;  /* 0x0000000704167210 */ /* 0x008fc60007f5e0ff */
[----:B------:R-:W3:Y:S02]  /*eaa0*/  LDL R7, [R1+0x6e0] ;  /* 0x0006e00001077983 */ /* 0x000ee40000100800 */
[----:B----4-:R-:W-:Y:S02]  /*eab0*/  IMAD.X R23, R242, 0x1, R2, P2 ;  /* 0x00000001f2177824 */ /* 0x010fe400010e0602 */
[----:B------:R-:W4:Y:S01]  /*eac0*/  LDL R2, [R1+0x6ec] ;  /* 0x0006ec0001027983 */ /* 0x000f220000100800 */
[----:B------:R-:W-:-:S03]  /*ead0*/  IADD3 R184, P2, R4, R184, RZ ;  /* 0x000000b804b87210 */ /* 0x000fc60007f5e0ff */
[----:B------:R0:W-:Y:S04]  /*eae0*/  STL [R1+0xc0], R185 ;  /* 0x0000c0b901007387 */ /* 0x0001e80000100800 */
[----:B------:R1:W-:Y:S04]  /*eaf0*/  STL [R1+0x70], R187 ;  /* 0x000070bb01007387 */ /* 0x0003e80000100800 */
[----:B------:R-:W4:Y:S01]  /*eb00*/  LDL R9, [R1+0x6e8] ;  /* 0x0006e80001097983 */ /* 0x000f220000100800 */
[----:B0-----:R-:W-:Y:S01]  /*eb10*/  IMAD.X R185, R242, 0x1, R186, P2 ;  /* 0x00000001f2b97824 */ /* 0x001fe200010e06ba */
[----:B------:R-:W-:-:S02]  /*eb20*/  IADD3 R186, P2, R4, R5, RZ ;  /* 0x0000000504ba7210 */ /* 0x000fc40007f5e0ff */
[----:B------:R-:W4:Y:S03]  /*eb30*/  LDL R5, [R1+0x6f4] ;  /* 0x0006f40001057983 */ /* 0x000f260000100800 */
[----:B-1----:R-:W-:Y:S01]  /*eb40*/  IMAD.X R187, R242, 0x1, R6, P2 ;  /* 0x00000001f2bb7824 */ /* 0x002fe200010e0606 */
[----:B------:R-:W-:Y:S04]  /*eb50*/  STL [R1+0xbc], R189 ;  /* 0x0000bcbd01007387 */ /* 0x000fe80000100800 */
[----:B------:R-:W4:Y:S04]  /*eb60*/  LDL.LU R241, [R1+0xa24] ;  /* 0x000a240001f17983 */ /* 0x000f280000300800 */
[----:B------:R-:W4:Y:S04]  /*eb70*/  LDL R6, [R1+0x6f0] ;  /* 0x0006f00001067983 */ /* 0x000f280000100800 */
[----:B------:R-:W4:Y:S01]  /*eb80*/  LDG.E.U8 R240, desc[UR60][R184.64] ;  /* 0x0000003cb8f07981 */ /* 0x000f22000c1e1100 */
[----:B--2---:R-:W-:-:S03]  /*eb90*/  IADD3 R188, P2, R4, R0, RZ ;  /* 0x0000000004bc7210 */ /* 0x004fc60007f5e0ff */
[----:B------:R-:W2:Y:S04]  /*eba0*/  LDL R0, [R1+0x6fc] ;  /* 0x0006fc0001007983 */ /* 0x000ea80000100800 */
[----:B------:R-:W-:Y:S04]  /*ebb0*/  STL [R1+0x6c], R190 ;  /* 0x00006cbe01007387 */ /* 0x000fe80000100800 */
[----:B------:R-:W2:Y:S04]  /*ebc0*/  LDL R8, [R1+0x6f8] ;  /* 0x0006f80001087983 */ /* 0x000ea80000100800 */
[----:B------:R0:W-:Y:S04]  /*ebd0*/  STL [R1+0xb8], R252 ;  /* 0x0000b8fc01007387 */ /* 0x0001e80000100800 */
[----:B0-----:R-:W2:Y:S01]  /*ebe0*/  LDG.E.U8 R252, desc[UR60][R236.64] ;  /* 0x0000003cecfc7981 */ /* 0x001ea2000c1e1100 */
[----:B---3--:R-:W-:-:S03]  /*ebf0*/  IMAD.X R189, R242, 0x1, R7, P2 ;  /* 0x00000001f2bd7824 */ /* 0x008fc600010e0607 */
[----:B------:R-:W3:Y:S04]  /*ec00*/  LDL R7, [R1+0x704] ;  /* 0x0007040001077983 */ /* 0x000ee80000100800 */
[----:B------:R0:W-:Y:S01]  /*ec10*/  STL [R1+0x68], R192 ;  /* 0x000068c001007387 */ /* 0x0001e20000100800 */
[----:B----4-:R-:W-:-:S03]  /*ec20*/  IADD3 R190, P2, R4, R2, RZ ;  /* 0x0000000204be7210 */ /* 0x010fc60007f5e0ff */
[----:B------:R-:W4:Y:S04]  /*ec30*/  LDL R11, [R1+0x700] ;  /* 0x00070000010b7983 */ /* 0x000f280000100800 */
[----:B------:R-:W4:Y:S04]  /*ec40*/  LDL R2, [R1+0x70c] ;  /* 0x00070c0001027983 */ /* 0x000f280000100800 */
[----:B------:R-:W-:Y:S04]  /*ec50*/  STL [R1+0xb4], R247 ;  /* 0x0000b4f701007387 */ /* 0x000fe80000100800 */
[----:B------:R2:W-:Y:S01]  /*ec60*/  STL [R1+0x64], R194 ;  /* 0x000064c201007387 */ /* 0x0005e20000100800 */
[----:B------:R-:W-:-:S03]  /*ec70*/  IMAD.X R191, R242, 0x1, R9, P2 ;  /* 0x00000001f2bf7824 */ /* 0x000fc600010e0609 */
[----:B------:R-:W4:Y:S01]  /*ec80*/  LDL R10, [R1+0x708] ;  /* 0x00070800010a7983 */ /* 0x000f220000100800 */
[----:B0-----:R-:W-:-:S03]  /*ec90*/  IADD3 R192, P2, R4, R5, RZ ;  /* 0x0000000504c07210 */ /* 0x001fc60007f5e0ff */
[----:B------:R-:W4:Y:S04]  /*eca0*/  LDL R5, [R1+0x714] ;  /* 0x0007140001057983 */ /* 0x000f280000100800 */
[----:B------:R-:W-:Y:S04]  /*ecb0*/  STL [R1+0xa8], R246 ;  /* 0x0000a8f601007387 */ /* 0x000fe80000100800 */
[----:B------:R-:W4:Y:S01]  /*ecc0*/  LDL R9, [R1+0x710] ;  /* 0x0007100001097983 */ /* 0x000f220000100800 */
[----:B------:R-:W-:-:S03]  /*ecd0*/  IMAD.X R193, R242, 0x1, R6, P2 ;  /* 0x00000001f2c17824 */ /* 0x000fc600010e0606 */
[----:B------:R-:W-:Y:S01]  /*ece0*/  STL [R1+0x60], R245 ;  /* 0x000060f501007387 */ /* 0x000fe20000100800 */
[----:B--2---:R-:W-:-:S03]  /*ecf0*/  IADD3 R194, P2, R4, R0, RZ ;  /* 0x0000000004c27210 */ /* 0x004fc60007f5e0ff */
[----:B------:R-:W2:Y:S04]  /*ed00*/  LDL R0, [R1+0x71c] ;  /* 0x00071c0001007983 */ /* 0x000ea80000100800 */
[----:B------:R-:W-:Y:S04]  /*ed10*/  STL [R1+0xa4], R197 ;  /* 0x0000a4c501007387 */ /* 0x000fe80000100800 */
[----:B------:R-:W2:Y:S04]  /*ed20*/  LDL R204, [R1+0x718] ;  /* 0x0007180001cc7983 */ /* 0x000ea80000100800 */
[----:B------:R-:W2:Y:S01]  /*ed30*/  LDL R6, [R1+0x724] ;  /* 0x0007240001067983 */ /* 0x000ea20000100800 */
[----:B------:R-:W-:-:S03]  /*ed40*/  IMAD.X R195, R242, 0x1, R8, P2 ;  /* 0x00000001f2c37824 */ /* 0x000fc600010e0608 */
[----:B------:R3:W-:Y:S04]  /*ed50*/  STL [R1+0x5c], R196 ;  /* 0x00005cc401007387 */ /* 0x0007e80000100800 */
[----:B------:R-:W2:Y:S01]  /*ed60*/  LDL R8, [R1+0x720] ;  /* 0x0007200001087983 */ /* 0x000ea20000100800 */
[----:B---3--:R-:W-:-:S03]  /*ed70*/  IADD3 R196, P2, R4, R7, RZ ;  /* 0x0000000704c47210 */ /* 0x008fc60007f5e0ff */
[----:B------:R-:W3:Y:S04]  /*ed80*/  LDL R7, [R1+0x72c] ;  /* 0x00072c0001077983 */ /* 0x000ee80000100800 */
[----:B------:R0:W-:Y:S01]  /*ed90*/  STL [R1+0xa0], R198 ;  /* 0x0000a0c601007387 */ /* 0x0001e20000100800 */
[----:B----4-:R-:W-:-:S03]  /*eda0*/  IMAD.X R197, R242, 0x1, R11, P2 ;  /* 0x00000001f2c57824 */ /* 0x010fc600010e060b */
[----:B------:R-:W-:Y:S04]  /*edb0*/  STL [R1+0x58], R201 ;  /* 0x000058c901007387 */ /* 0x000fe80000100800 */
[----:B------:R-:W4:Y:S01]  /*edc0*/  LDL R11, [R1+0x728] ;  /* 0x00072800010b7983 */ /* 0x000f220000100800 */
[----:B0-----:R-:W-:-:S03]  /*edd0*/  IADD3 R198, P2, R4, R2, RZ ;  /* 0x0000000204c67210 */ /* 0x001fc60007f5e0ff */
[----:B------:R-:W4:Y:S04]  /*ede0*/  LDL R2, [R1+0x734] ;  /* 0x0007340001027983 */ /* 0x000f280000100800 */
[----:B------:R0:W-:Y:S01]  /*edf0*/  STL [R1+0x9c], R200 ;  /* 0x00009cc801007387 */ /* 0x0001e20000100800 */
[----:B------:R-:W-:-:S03]  /*ee00*/  IMAD.X R199, R242, 0x1, R10, P2 ;  /* 0x00000001f2c77824 */ /* 0x000fc600010e060a */
[----:B------:R-:W4:Y:S01]  /*ee10*/  LDL R10, [R1+0x730] ;  /* 0x00073000010a7983 */ /* 0x000f220000100800 */
[----:B0-----:R-:W-:-:S03]  /*ee20*/  IADD3 R200, P2, R4, R5, RZ ;  /* 0x0000000504c87210 */ /* 0x001fc60007f5e0ff */
[----:B------:R-:W4:Y:S02]  /*ee30*/  LDL R5, [R1+0x73c] ;  /* 0x00073c0001057983 */ /* 0x000f240000100800 */
[----:B------:R-:W-:Y:S02]  /*ee40*/  IMAD.X R201, R242, 0x1, R9, P2 ;  /* 0x00000001f2c97824 */ /* 0x000fe400010e0609 */
[----:B------:R-:W-:Y:S04]  /*ee50*/  STL [R1+0x54], R203 ;  /* 0x000054cb01007387 */ /* 0x000fe80000100800 */
[----:B------:R2:W-:Y:S04]  /*ee60*/  STL [R1+0x98], R202 ;  /* 0x000098ca01007387 */ /* 0x0005e80000100800 */
[----:B------:R-:W4:Y:S01]  /*ee70*/  LDL R9, [R1+0x738] ;  /* 0x0007380001097983 */ /* 0x000f220000100800 */
[----:B--2---:R-:W-:-:S03]  /*ee80*/  IADD3 R202, P2, R4, R0, RZ ;  /* 0x0000000004ca7210 */ /* 0x004fc60007f5e0ff */
[----:B------:R-:W2:Y:S02]  /*ee90*/  LDL R0, [R1+0x744] ;  /* 0x0007440001007983 */ /* 0x000ea40000100800 */
[----:B------:R-:W-:Y:S02]  /*eea0*/  IMAD.X R203, R242, 0x1, R204, P2 ;  /* 0x00000001f2cb7824 */ /* 0x000fe400010e06cc */
[----:B------:R0:W-:Y:S01]  /*eeb0*/  STL [R1+0x50], R205 ;  /* 0x000050cd01007387 */ /* 0x0001e20000100800 */
[----:B------:R-:W-:-:S03]  /*eec0*/  IADD3 R204, P2, R4, R6, RZ ;  /* 0x0000000604cc7210 */ /* 0x000fc60007f5e0ff */
[----:B------:R-:W-:Y:S04]  /*eed0*/  STL [R1+0x94], R207 ;  /* 0x000094cf01007387 */ /* 0x000fe80000100800 */
[----:B------:R-:W2:Y:S01]  /*eee0*/  LDL R214, [R1+0x740] ;  /* 0x0007400001d67983 */ /* 0x000ea20000100800 */
[----:B0-----:R-:W-:-:S03]  /*eef0*/  IMAD.X R205, R242, 0x1, R8, P2 ;  /* 0x00000001f2cd7824 */ /* 0x001fc600010e0608 */
[----:B------:R3:W-:Y:S04]  /*ef00*/  STL [R1+0x4c], R206 ;  /* 0x00004cce01007387 */ /* 0x0007e80000100800 */
[----:B------:R-:W2:Y:S04]  /*ef10*/  LDL R6, [R1+0x74c] ;  /* 0x00074c0001067983 */ /* 0x000ea80000100800 */
[----:B------:R-:W2:Y:S04]  /*ef20*/  LDL R8, [R1+0x748] ;  /* 0x0007480001087983 */ /* 0x000ea80000100800 */
[----:B------:R-:W2:Y:S01]  /*ef30*/  LDG.E.U8 R245, desc[UR60][R204.64] ;  /* 0x0000003cccf57981 */ /* 0x000ea2000c1e1100 */
[----:B---3--:R-:W-:-:S03]  /*ef40*/  IADD3 R206, P2, R4, R7, RZ ;  /* 0x0000000704ce7210 */ /* 0x008fc60007f5e0ff */
[----:B------:R-:W3:Y:S04]  /*ef50*/  LDG.E.U8 R7, desc[UR60][R232.64] ;  /* 0x0000003ce8077981 */ /* 0x000ee8000c1e1100 */
[----:B------:R-:W-:Y:S04]  /*ef60*/  STL [R1+0x90], R209 ;  /* 0x000090d101007387 */ /* 0x000fe80000100800 */
[----:B------:R-:W2:Y:S01]  /*ef70*/  LDL R213, [R1+0x754] ;  /* 0x0007540001d57983 */ /* 0x000ea20000100800 */
[----:B----4-:R-:W-:-:S03]  /*ef80*/  IMAD.X R207, R242, 0x1, R11, P2 ;  /* 0x00000001f2cf7824 */ /* 0x010fc600010e060b */
[----:B---3--:R-:W-:Y:S04]  /*ef90*/  STL [R1+0x9c8], R7 ;  /* 0x0009c80701007387 */ /* 0x008fe80000100800 */
[----:B------:R0:W-:Y:S04]  /*efa0*/  STL [R1+0x48], R208 ;  /* 0x000048d001007387 */ /* 0x0001e80000100800 */
[----:B------:R-:W-:Y:S01]  /*efb0*/  STL [R1+0x8c], R211 ;  /* 0x00008cd301007387 */ /* 0x000fe20000100800 */
[----:B0-----:R-:W-:-:S03]  /*efc0*/  IADD3 R208, P2, R4, R2, RZ ;  /* 0x0000000204d07210 */ /* 0x001fc60007f5e0ff */
[----:B------:R-:W3:Y:S02]  /*efd0*/  LDL R2, [R1+0x750] ;  /* 0x0007500001027983 */ /* 0x000ee40000100800 */
[----:B------:R-:W-:Y:S02]  /*efe0*/  IMAD.X R209, R242, 0x1, R10, P2 ;  /* 0x00000001f2d17824 */ /* 0x000fe400010e060a */
[----:B------:R-:W-:Y:S04]  /*eff0*/  STL [R1+0x9cc], R252 ;  /* 0x0009ccfc01007387 */ /* 0x000fe80000100800 */
[----:B------:R0:W-:Y:S04]  /*f000*/  STL [R1+0x44], R210 ;  /* 0x000044d201007387 */ /* 0x0001e80000100800 */
[----:B------:R-:W4:Y:S04]  /*f010*/  LDL R11, [R1+0x75c] ;  /* 0x00075c00010b7983 */ /* 0x000f280000100800 */
[----:B------:R-:W4:Y:S01]  /*f020*/  LDL R10, [R1+0x758] ;  /* 0x00075800010a7983 */ /* 0x000f220000100800 */
[----:B0-----:R-:W-:-:S03]  /*f030*/  IADD3 R210, P2, R4, R5, RZ ;  /* 0x0000000504d27210 */ /* 0x001fc60007f5e0ff */
[----:B------:R2:W3:Y:S02]  /*f040*/  LDG.E.U8 R5, desc[UR60][R12.64] ;  /* 0x0000003c0c057981 */ /* 0x0004e4000c1e1100 */
[----:B------:R-:W-:Y:S02]  /*f050*/  IMAD.X R211, R242, 0x1, R9, P2 ;  /* 0x00000001f2d37824 */ /* 0x000fe400010e0609 */
[----:B------:R-:W-:Y:S04]  /*f060*/  STL [R1+0x88], R221 ;  /* 0x000088dd01007387 */ /* 0x000fe80000100800 */
[----:B------:R-:W4:Y:S01]  /*f070*/  LDG.E.U8 R252, desc[UR60][R198.64] ;  /* 0x0000003cc6fc7981 */ /* 0x000f22000c1e1100 */
[----:B--2---:R-:W-:-:S03]  /*f080*/  IADD3 R12, P2, R4, R0, RZ ;  /* 0x00000000040c7210 */ /* 0x004fc60007f5e0ff */
[----:B------:R-:W2:Y:S02]  /*f090*/  LDG.E.U8 R0, desc[UR60][R16.64] ;  /* 0x0000003c10007981 */ /* 0x000ea4000c1e1100 */
[----:B------:R-:W-:Y:S02]  /*f0a0*/  IMAD.X R13, R242, 0x1, R214, P2 ;  /* 0x00000001f20d7824 */ /* 0x000fe400010e06d6 */
[----:B------:R0:W-:Y:S04]  /*f0b0*/  STL [R1+0x3c], R216 ;  /* 0x00003cd801007387 */ /* 0x0001e80000100800 */
[----:B------:R-:W4:Y:S04]  /*f0c0*/  LDG.E.U8 R214, desc[UR60][R22.64] ;  /* 0x0000003c16d67981 */ /* 0x000f28000c1e1100 */
[----:B------:R-:W4:Y:S04]  /*f0d0*/  LDG.E.U8 R251, desc[UR60][R208.64] ;  /* 0x0000003cd0fb7981 */ /* 0x000f28000c1e1100 */
[----:B0-----:R0:W4:Y:S04]  /*f0e0*/  LDG.E.U8 R216, desc[UR60][R14.64] ;  /* 0x0000003c0ed87981 */ /* 0x001128000c1e1100 */
[----:B------:R-:W4:Y:S04]  /*f0f0*/  LDG.E.U8 R250, desc[UR60][R210.64] ;  /* 0x0000003cd2fa7981 */ /* 0x000f28000c1e1100 */
[----:B------:R-:W4:Y:S01]  /*f100*/  LDG.E.U8 R249, desc[UR60][R12.64] ;  /* 0x0000003c0cf97981 */ /* 0x000f22000c1e1100 */
[----:B0-----:R-:W-:-:S03]  /*f110*/  IADD3 R14, P2, R4, R6, RZ ;  /* 0x00000006040e7210 */ /* 0x001fc60007f5e0ff */
[----:B------:R-:W4:Y:S04]  /*f120*/  LDG.E.U8 R6, desc[UR60][R20.64] ;  /* 0x0000003c14067981 */ /* 0x000f28000c1e1100 */
[----:B---3--:R0:W-:Y:S04]  /*f130*/  STL [R1+0x9d0], R5 ;  /* 0x0009d00501007387 */ /* 0x0081e80000100800 */
[----:B0-----:R-:W3:Y:S04]  /*f140*/  LDL R5, [R1+0x764] ;  /* 0x0007640001057983 */ /* 0x001ee80000100800 */
[----:B------:R0:W-:Y:S04]  /*f150*/  STL [R1+0x84], R215 ;  /* 0x000084d701007387 */ /* 0x0001e80000100800 */
[----:B------:R1:W-:Y:S04]  /*f160*/  STL [R1+0x38], R212 ;  /* 0x000038d401007387 */ /* 0x0003e80000100800 */
[----:B--2---:R-:W-:Y:S01]  /*f170*/  STL [R1+0x9d4], R0 ;  /* 0x0009d40001007387 */ /* 0x004fe20000100800 */
[----:B------:R-:W-:-:S03]  /*f180*/  IMAD.X R15, R242, 0x1, R8, P2 ;  /* 0x00000001f20f7824 */ /* 0x000fc600010e0608 */
[----:B0-----:R0:W2:Y:S04]  /*f190*/  LDG.E.U8 R215, desc[UR60][R18.64] ;  /* 0x0000003c12d77981 */ /* 0x0010a8000c1e1100 */
[----:B-1----:R-:W2:Y:S04]  /*f1a0*/  LDL R212, [R1+0x760] ;  /* 0x0007600001d47983 */ /* 0x002ea80000100800 */
[----:B------:R-:W-:Y:S04]  /*f1b0*/  STL [R1+0x80], R220 ;  /* 0x000080dc01007387 */ /* 0x000fe80000100800 */
[----:B------:R-:W2:Y:S04]  /*f1c0*/  LDL R9, [R1+0x76c] ;  /* 0x00076c0001097983 */ /* 0x000ea80000100800 */
[----:B------:R-:W-:Y:S04]  /*f1d0*/  STL [R1+0x30], R219 ;  /* 0x000030db01007387 */ /* 0x000fe80000100800 */
[----:B----4-:R1:W-:Y:S04]  /*f1e0*/  STL [R1+0x9d8], R6 ;  /* 0x0009d80601007387 */ /* 0x0103e80000100800 */
[----:B------:R-:W4:Y:S04]  /*f1f0*/  LDL R8, [R1+0x768] ;  /* 0x0007680001087983 */ /* 0x000f280000100800 */
[----:B------:R-:W4:Y:S04]  /*f200*/  LDL R7, [R1+0x774] ;  /* 0x0007740001077983 */ /* 0x000f280000100800 */
[----:B-1----:R-:W2:Y:S01]  /*f210*/  LDG.E.U8 R6, desc[UR60][R186.64] ;  /* 0x0000003cba067981 */ /* 0x002ea2000c1e1100 */
[----:B------:R-:W-:-:S03]  /*f220*/  IADD3 R16, P2, R4, R213, RZ ;  /* 0x000000d504107210 */ /* 0x000fc60007f5e0ff */
[----:B------:R-:W-:Y:S04]  /*f230*/  STL [R1+0x2c], R218 ;  /* 0x00002cda01007387 */ /* 0x000fe80000100800 */
[----:B------:R-:W-:Y:S01]  /*f240*/  STL [R1+0x9dc], R240 ;  /* 0x0009dcf001007387 */ /* 0x000fe20000100800 */
[----:B------:R-:W-:Y:S01]  /*f250*/  IMAD.X R17, R242, 0x1, R2, P2 ;  /* 0x00000001f2117824 */ /* 0x000fe200010e0602 */
[----:B0-----:R-:W-:Y:S02]  /*f260*/  IADD3 R18, P2, R4, R11, RZ ;  /* 0x0000000b04127210 */ /* 0x001fe40007f5e0ff */
[----:B------:R-:W4:Y:S04]  /*f270*/  LDG.E.U8 R11, desc[UR60][R188.64] ;  /* 0x0000003cbc0b7981 */ /* 0x000f28000c1e1100 */
[----:B------:R-:W4:Y:S01]  /*f280*/  LDG.E.U8 R0, desc[UR60][R190.64] ;  /* 0x0000003cbe007981 */ /* 0x000f22000c1e1100 */
[----:B------:R-:W-:-:S03]  /*f290*/  IMAD.X R19, R242, 0x1, R10, P2 ;  /* 0x00000001f2137824 */ /* 0x000fc600010e060a */
[----:B------:R-:W4:Y:S04]  /*f2a0*/  LDG.E.U8 R10, desc[UR60][R192.64] ;  /* 0x0000003cc00a7981 */ /* 0x000f28000c1e1100 */
[----:B------:R-:W4:Y:S04]  /*f2b0*/  LDG.E.U8 R248, desc[UR60][R14.64] ;  /* 0x0000003c0ef87981 */ /* 0x000f28000c1e1100 */
[----:B------:R-:W4:Y:S04]  /*f2c0*/  LDG.E.U8 R247, desc[UR60][R16.64] ;  /* 0x0000003c10f77981 */ /* 0x000f28000c1e1100 */
[----:B------:R-:W4:Y:S01]  /*f2d0*/  LDG.E.U8 R246, desc[UR60][R18.64] ;  /* 0x0000003c12f67981 */ /* 0x000f22000c1e1100 */
[----:B---3--:R-:W-:-:S03]  /*f2e0*/  IADD3 R20, P2, R4, R5, RZ ;  /* 0x0000000504147210 */ /* 0x008fc60007f5e0ff */
[----:B------:R-:W3:Y:S04]  /*f2f0*/  LDG.E.U8 R5, desc[UR60][R194.64] ;  /* 0x0000003cc2057981 */ /* 0x000ee8000c1e1100 */
[----:B--2---:R0:W-:Y:S04]  /*f300*/  STL [R1+0x9e0], R6 ;  /* 0x0009e00601007387 */ /* 0x0041e80000100800 */
[----:B------:R-:W2:Y:S04]  /*f310*/  LDL R186, [R1+0x770] ;  /* 0x0007700001ba7983 */ /* 0x000ea80000100800 */
[----:B------:R-:W-:Y:S04]  /*f320*/  STL [R1+0x28], R217 ;  /* 0x000028d901007387 */ /* 0x000fe80000100800 */
[----:B------:R-:W2:Y:S01]  /*f330*/  LDL R2, [R1+0x77c] ;  /* 0x00077c0001027983 */ /* 0x000ea20000100800 */
[----:B------:R-:W-:Y:S01]  /*f340*/  IMAD.X R21, R242, 0x1, R212, P2 ;  /* 0x00000001f2157824 */ /* 0x000fe200010e06d4 */
[----:B------:R-:W-:-:S02]  /*f350*/  IADD3 R22, P2, R4, R9, RZ ;  /* 0x0000000904167210 */ /* 0x000fc40007f5e0ff */
[----:B------:R-:W2:Y:S03]  /*f360*/  LDG.E.U8 R9, desc[UR60][R196.64] ;  /* 0x0000003cc4097981 */ /* 0x000ea6000c1e1100 */
[----:B----4-:R-:W-:Y:S01]  /*f370*/  IMAD.X R23, R242, 0x1, R8, P2 ;  /* 0x00000001f2177824 */ /* 0x010fe200010e0608 */
[----:B------:R-:W-:Y:S01]  /*f380*/  IADD3 R184, P2, R4, R7, RZ ;  /* 0x0000000704b87210 */ /* 0x000fe20007f5e0ff */
[----:B------:R-:W4:Y:S04]  /*f390*/  LDG.E.U8 R8, desc[UR60][R200.64] ;  /* 0x0000003cc8087981 */ /* 0x000f28000c1e1100 */
[----:B------:R-:W4:Y:S04]  /*f3a0*/  LDG.E.U8 R7, desc[UR60][R202.64] ;  /* 0x0000003cca077981 */ /* 0x000f28000c1e1100 */
[----:B------:R-:W-:Y:S04]  /*f3b0*/  STL [R1+0x9e4], R11 ;  /* 0x0009e40b01007387 */ /* 0x000fe80000100800 */
[----:B------:R1:W-:Y:S04]  /*f3c0*/  STL [R1+0x9e8], R0 ;  /* 0x0009e80001007387 */ /* 0x0003e80000100800 */
[----:B------:R-:W-:Y:S04]  /*f3d0*/  STL [R1+0x24], R216 ;  /* 0x000024d801007387 */ /* 0x000fe80000100800 */
[----:B0-----:R-:W4:Y:S04]  /*f3e0*/  LDL R6, [R1+0x778] ;  /* 0x0007780001067983 */ /* 0x001f280000100800 */
[----:B-1----:R-:W4:Y:S04]  /*f3f0*/  LDL R0, [R1+0x784] ;  /* 0x0007840001007983 */ /* 0x002f280000100800 */
[----:B------:R-:W-:Y:S04]  /*f400*/  STL [R1+0x9ec], R10 ;  /* 0x0009ec0a01007387 */ /* 0x000fe80000100800 */
[----:B------:R-:W-:Y:S04]  /*f410*/  STL [R1+0x20], R215 ;  /* 0x000020d701007387 */ /* 0x000fe80000100800 */
[----:B------:R0:W4:Y:S04]  /*f420*/  LDG.E.U8 R235, desc[UR60][R20.64] ;  /* 0x0000003c14eb7981 */ /* 0x000128000c1e1100 */
[----:B------:R-:W4:Y:S04]  /*f430*/  LDG.E.U8 R233, desc[UR60][R22.64] ;  /* 0x0000003c16e97981 */ /* 0x000f28000c1e1100 */
[----:B---3--:R1:W-:Y:S04]  /*f440*/  STL [R1+0x9f0], R5 ;  /* 0x0009f00501007387 */ /* 0x0083e80000100800 */
[----:B------:R-:W3:Y:S04]  /*f450*/  LDL R11, [R1+0x78c] ;  /* 0x00078c00010b7983 */ /* 0x000ee80000100800 */
[----:B-1----:R-:W3:Y:S01]  /*f460*/  LDL R5, [R1+0x780] ;  /* 0x0007800001057983 */ /* 0x002ee20000100800 */
[----:B--2---:R-:W-:-:S05]  /*f470*/  IMAD.X R185, R242, 0x1, R186, P2 ;  /* 0x00000001f2b97824 */ /* 0x004fca00010e06ba */
[----:B------:R-:W2:Y:S01]  /*f480*/  LDG.E.U8 R231, desc[UR60][R184.64] ;  /* 0x0000003cb8e77981 */ /* 0x000ea2000c1e1100 */
[----:B------:R-:W-:-:S03]  /*f490*/  IADD3 R186, P2, R4, R2, RZ ;  /* 0x0000000204ba7210 */ /* 0x000fc60007f5e0ff */
[----:B------:R-:W2:Y:S04]  /*f4a0*/  LDG.E.U8 R2, desc[UR60][R206.64] ;  /* 0x0000003cce027981 */ /* 0x000ea8000c1e1100 */
[----:B------:R1:W-:Y:S04]  /*f4b0*/  STL [R1+0x9f4], R9 ;  /* 0x0009f40901007387 */ /* 0x0003e80000100800 */
[----:B------:R-:W-:Y:S04]  /*f4c0*/  STL [R1+0x1c], R214 ;  /* 0x00001cd601007387 */ /* 0x000fe80000100800 */
[----:B------:R-:W-:Y:S04]  /*f4d0*/  STL [R1+0x9f8], R252 ;  /* 0x0009f8fc01007387 */ /* 0x000fe80000100800 */
[----:B------:R-:W2:Y:S04]  /*f4e0*/  LDL R10, [R1+0x788] ;  /* 0x00078800010a7983 */ /* 0x000ea80000100800 */
[----:B-1----:R-:W2:Y:S04]  /*f4f0*/  LDL R9, [R1+0x794] ;  /* 0x0007940001097983 */ /* 0x002ea80000100800 */
[----:B----4-:R1:W-:Y:S04]  /*f500*/  STL [R1+0x9fc], R8 ;  /* 0x0009fc0801007387 */ /* 0x0103e80000100800 */
[----:B------:R4:W-:Y:S04]  /*f510*/  STL [R1+0xa00], R7 ;  /* 0x000a000701007387 */ /* 0x0009e80000100800 */
[----:B------:R-:W4:Y:S04]  /*f520*/  LDL R192, [R1+0x790] ;  /* 0x0007900001c07983 */ /* 0x000f280000100800 */
[----:B-1----:R-:W4:Y:S04]  /*f530*/  LDL R8, [R1+0x79c] ;  /* 0x00079c0001087983 */ /* 0x002f280000100800 */
[----:B------:R-:W-:Y:S01]  /*f540*/  STL [R1+0xa04], R245 ;  /* 0x000a04f501007387 */ /* 0x000fe20000100800 */
[----:B------:R-:W-:Y:S01]  /*f550*/  IMAD.X R187, R242, 0x1, R6, P2 ;  /* 0x00000001f2bb7824 */ /* 0x000fe200010e0606 */
[----:B------:R-:W-:-:S04]  /*f560*/  IADD3 R188, P2, R4, R0, RZ ;  /* 0x0000000004bc7210 */ /* 0x000fc80007f5e0ff */
[----:B------:R-:W4:Y:S01]  /*f570*/  LDG.E.U8 R229, desc[UR60][R186.64] ;  /* 0x0000003cbae57981 */ /* 0x000f22000c1e1100 */
[----:B---3--:R-:W-:Y:S01]  /*f580*/  IMAD.X R189, R242, 0x1, R5, P2 ;  /* 0x00000001f2bd7824 */ /* 0x008fe200010e0605 */
[----:B------:R-:W-:-:S04]  /*f590*/  IADD3 R190, P2, R4, R11, RZ ;  /* 0x0000000b04be7210 */ /* 0x000fc80007f5e0ff */
[----:B------:R-:W3:Y:S04]  /*f5a0*/  LDG.E.U8 R227, desc[UR60][R188.64] ;  /* 0x0000003cbce37981 */ /* 0x000ee8000c1e1100 */
[----:B--2---:R1:W-:Y:S04]  /*f5b0*/  STL [R1+0xa08], R2 ;  /* 0x000a080201007387 */ /* 0x0043e80000100800 */
[----:B----4-:R-:W2:Y:S04]  /*f5c0*/  LDL R7, [R1+0x798] ;  /* 0x0007980001077983 */ /* 0x010ea80000100800 */
[----:B------:R-:W4:Y:S04]  /*f5d0*/  LDL R6, [R1+0x7a4] ;  /* 0x0007a40001067983 */ /* 0x000f280000100800 */
[----:B------:R-:W3:Y:S04]  /*f5e0*/  LDL R0, [R1+0x7a0] ;  /* 0x0007a00001007983 */ /* 0x000ee80000100800 */
[----:B------:R-:W-:Y:S04]  /*f5f0*/  STL [R1+0xa0c], R251 ;  /* 0x000a0cfb01007387 */ /* 0x000fe80000100800 */
[----:B------:R-:W-:Y:S04]  /*f600*/  STL [R1+0xa10], R250 ;  /* 0x000a10fa01007387 */ /* 0x000fe80000100800 */
[----:B------:R-:W3:Y:S04]  /*f610*/  LDL R5, [R1+0x7ac] ;  /* 0x0007ac0001057983 */ /* 0x000ee80000100800 */
[----:B------:R-:W3:Y:S04]  /*f620*/  LDL R11, [R1+0x7a8] ;  /* 0x0007a800010b7983 */ /* 0x000ee80000100800 */
[----:B-1----:R-:W0:Y:S01]  /*f630*/  LDL R2, [R1+0x7b4] ;  /* 0x0007b40001027983 */ /* 0x002e220000100800 */
[----:B------:R-:W-:-:S03]  /*f640*/  IMAD.X R191, R242, 0x1, R10, P2 ;  /* 0x00000001f2bf7824 */ /* 0x000fc600010e060a */
[----:B------:R-:W-:Y:S04]  /*f650*/  STL [R1+0xa14], R249 ;  /* 0x000a14f901007387 */ /* 0x000fe80000100800 */
[----:B------:R-:W-:Y:S04]  /*f660*/  STL [R1+0xa18], R248 ;  /* 0x000a18f801007387 */ /* 0x000fe80000100800 */
[----:B------:R-:W3:Y:S01]  /*f670*/  LDL R10, [R1+0x7b0] ;  /* 0x0007b000010a7983 */ /* 0x000ee20000100800 */
[----:B------:R-:W-:-:S03]  /*f680*/  IADD3 R12, P2, R4, R9, RZ ;  /* 0x00000009040c7210 */ /* 0x000fc60007f5e0ff */
[----:B------:R-:W3:Y:S02]  /*f690*/  LDL R9, [R1+0x7bc] ;  /* 0x0007bc0001097983 */ /* 0x000ee40000100800 */
[----:B------:R-:W-:Y:S02]  /*f6a0*/  IMAD.X R13, R242, 0x1, R192, P2 ;  /* 0x00000001f20d7824 */ /* 0x000fe400010e06c0 */
[----:B------:R-:W-:Y:S04]  /*f6b0*/  STL [R1+0xa1c], R247 ;  /* 0x000a1cf701007387 */ /* 0x000fe80000100800 */
[----:B------:R1:W-:Y:S04]  /*f6c0*/  STL [R1+0xa20], R246 ;  /* 0x000a20f601007387 */ /* 0x0003e80000100800 */
[----:B------:R-:W3:Y:S04]  /*f6d0*/  LDL R193, [R1+0x7b8] ;  /* 0x0007b80001c17983 */ /* 0x000ee80000100800 */
[----:B------:R-:W3:Y:S01]  /*f6e0*/  LDL R192, [R1+0x7c4] ;  /* 0x0007c40001c07983 */ /* 0x000ee20000100800 */
[----:B------:R-:W-:-:S03]  /*f6f0*/  IADD3 R14, P2, R4, R8, RZ ;  /* 0x00000008040e7210 */ /* 0x000fc60007f5e0ff */
[----:B------:R-:W3:Y:S04]  /*f700*/  LDL R8, [R1+0x7c0] ;  /* 0x0007c00001087983 */ /* 0x000ee80000100800 */
[----:B------:R1:W3:Y:S04]  /*f710*/  LDG.E.U8 R223, desc[UR60][R12.64] ;  /* 0x0000003c0cdf7981 */ /* 0x0002e8000c1e1100 */
[----:B------:R-:W3:Y:S04]  /*f720*/  LDL R23, [R1+0x7ec] ;  /* 0x0007ec0001177983 */ /* 0x000ee80000100800 */
[----:B------:R-:W3:Y:S04]  /*f730*/  LDL R22, [R1+0x7e8] ;  /* 0x0007e80001167983 */ /* 0x000ee80000100800 */
[----:B------:R-:W3:Y:S04]  /*f740*/  LDL R185, [R1+0x850] ;  /* 0x0008500001b97983 */ /* 0x000ee80000100800 */
[----:B------:R-:W3:Y:S04]  /*f750*/  LDL R184, [R1+0x85c] ;  /* 0x00085c0001b87983 */ /* 0x000ee80000100800 */
[----:B------:R-:W3:Y:S04]  /*f760*/  LDL R187, [R1+0x860] ;  /* 0x0008600001bb7983 */ /* 0x000ee80000100800 */
[----:B------:R-:W3:Y:S04]  /*f770*/  LDL R186, [R1+0x868] ;  /* 0x0008680001ba7983 */ /* 0x000ee80000100800 */
[----:B------:R-:W3:Y:S04]  /*f780*/  LDG.E.U8 R225, desc[UR60][R190.64] ;  /* 0x0000003cbee17981 */ /* 0x000ee8000c1e1100 */
[----:B------:R-:W3:Y:S04]  /*f790*/  LDL R210, [R1+0x8bc] ;  /* 0x0008bc0001d27983 */ /* 0x000ee80000100800 */
        /* <DEDUP_REMOVED lines=14> */
[----:B------:R-:W3:Y:S01]  /*f880*/  LDL R232, [R1+0x950] ;  /* 0x0009500001e87983 */ /* 0x000ee20000100800 */
[----:B--2---:R-:W-:-:S03]  /*f890*/  IMAD.X R15, R242, 0x1, R7, P2 ;  /* 0x00000001f20f7824 */ /* 0x004fc600010e0607 */
[----:B------:R-:W2:Y:S01]  /*f8a0*/  LDL R7, [R1+0x7cc] ;  /* 0x0007cc0001077983 */ /* 0x000ea20000100800 */
[----:B----4-:R-:W-:-:S03]  /*f8b0*/  IADD3 R16, P2, R4, R6, RZ ;  /* 0x0000000604107210 */ /* 0x010fc60007f5e0ff */
[----:B------:R-:W4:Y:S02]  /*f8c0*/  LDL R6, [R1+0x7c8] ;  /* 0x0007c80001067983 */ /* 0x000f240000100800 */
[----:B---3--:R-:W-:Y:S02]  /*f8d0*/  IMAD.X R17, R242, 0x1, R0, P2 ;  /* 0x00000001f2117824 */ /* 0x008fe400010e0600 */
[----:B------:R3:W4:Y:S04]  /*f8e0*/  LDG.E.U8 R221, desc[UR60][R14.64] ;  /* 0x0000003c0edd7981 */ /* 0x000728000c1e1100 */
[----:B------:R-:W4:Y:S04]  /*f8f0*/  LDL R0, [R1+0x7d4] ;  /* 0x0007d40001007983 */ /* 0x000f280000100800 */
[----:B------:R-:W4:Y:S01]  /*f900*/  LDG.E.U8 R219, desc[UR60][R16.64] ;  /* 0x0000003c10db7981 */ /* 0x000f22000c1e1100 */
[----:B------:R-:W-:-:S03]  /*f910*/  IADD3 R18, P2, R4, R5, RZ ;  /* 0x0000000504127210 */ /* 0x000fc60007f5e0ff */
[----:B------:R-:W4:Y:S02]  /*f920*/  LDL R5, [R1+0x7d0] ;  /* 0x0007d00001057983 */ /* 0x000f240000100800 */
[----:B------:R-:W-:Y:S02]  /*f930*/  IMAD.X R19, R242, 0x1, R11, P2 ;  /* 0x00000001f2137824 */ /* 0x000fe400010e060b */
[----:B------:R-:W4:Y:S01]  /*f940*/  LDL R11, [R1+0x7dc] ;  /* 0x0007dc00010b7983 */ /* 0x000f220000100800 */
[----:B0-----:R-:W-:-:S03]  /*f950*/  IADD3 R20, P2, R4, R2, RZ ;  /* 0x0000000204147210 */ /* 0x001fc60007f5e0ff */
[----:B------:R-:W4:Y:S04]  /*f960*/  LDL R2, [R1+0x7d8] ;  /* 0x0007d80001027983 */ /* 0x000f280000100800 */
[----:B------:R-:W4:Y:S01]  /*f970*/  LDG.E.U8 R217, desc[UR60][R18.64] ;  /* 0x0000003c12d97981 */ /* 0x000f22000c1e1100 */
[----:B------:R-:W-:-:S03]  /*f980*/  IMAD.X R21, R242, 0x1, R10, P2 ;  /* 0x00000001f2157824 */ /* 0x000fc600010e060a */
[----:B------:R-:W4:Y:S01]  /*f990*/  LDL R10, [R1+0x7e4] ;  /* 0x0007e400010a7983 */ /* 0x000f220000100800 */
[----:B-1----:R-:W-:-:S03]  /*f9a0*/  IADD3 R12, P2, R4, R9, RZ ;  /* 0x00000009040c7210 */ /* 0x002fc60007f5e0ff */
[----:B------:R-:W4:Y:S04]  /*f9b0*/  LDL R9, [R1+0x7e0] ;  /* 0x0007e00001097983 */ /* 0x000f280000100800 */
[----:B------:R-:W4:Y:S04]  /*f9c0*/  LDL R19, [R1+0x7f4] ;  /* 0x0007f40001137983 */ /* 0x000f280000100800 */
[----:B------:R-:W4:Y:S01]  /*f9d0*/  LDL R18, [R1+0x7f8] ;  /* 0x0007f80001127983 */ /* 0x000f220000100800 */
[----:B------:R-:W-:-:S03]  /*f9e0*/  IMAD.X R13, R242, 0x1, R193, P2 ;  /* 0x00000001f20d7824 */ /* 0x000fc600010e06c1 */
[----:B------:R-:W4:Y:S01]  /*f9f0*/  LDG.E.U8 R215, desc[UR60][R20.64] ;  /* 0x0000003c14d77981 */ /* 0x000f22000c1e1100 */
[----:B---3--:R-:W-:-:S03]  /*fa00*/  IADD3 R14, P2, R4, R192, RZ ;  /* 0x000000c0040e7210 */ /* 0x008fc60007f5e0ff */
[----:B------:R2:W3:Y:S02]  /*fa10*/  LDG.E.U8 R213, desc[UR60][R12.64] ;  /* 0x0000003c0cd57981 */ /* 0x0004e4000c1e1100 */
[----:B------:R-:W-:Y:S02]  /*fa20*/  IMAD.X R15, R242, 0x1, R8, P2 ;  /* 0x00000001f20f7824 */ /* 0x000fe400010e0608 */
[----:B------:R-:W3:Y:S04]  /*fa30*/  LDL R192, [R1+0x89c] ;  /* 0x00089c0001c07983 */ /* 0x000ee80000100800 */
[----:B------:R-:W3:Y:S04]  /*fa40*/  LDL R8, [R1+0x7f0] ;  /* 0x0007f00001087983 */ /* 0x000ee80000100800 */
[----:B------:R0:W3:Y:S04]  /*fa50*/  LDG.E.U8 R211, desc[UR60][R14.64] ;  /* 0x0000003c0ed37981 */ /* 0x0000e8000c1e1100 */
[----:B------:R-:W3:Y:S01]  /*fa60*/  LDL R193, [R1+0x8dc] ;  /* 0x0008dc0001c17983 */ /* 0x000ee20000100800 */
[----:B--2---:R-:W-:-:S03]  /*fa70*/  IADD3 R12, P2, R4, R7, RZ ;  /* 0x00000007040c7210 */ /* 0x004fc60007f5e0ff */
[----:B------:R-:W2:Y:S02]  /*fa80*/  LDL R7, [R1+0x7fc] ;  /* 0x0007fc0001077983 */ /* 0x000ea40000100800 */
[----:B----4-:R-:W-:Y:S02]  /*fa90*/  IMAD.X R13, R242, 0x1, R6, P2 ;  /* 0x00000001f20d7824 */ /* 0x010fe400010e0606 */
[----:B------:R-:W4:Y:S04]  /*faa0*/  LDL R6, [R1+0x800] ;  /* 0x0008000001067983 */ /* 0x000f280000100800 */
[----:B------:R1:W4:Y:S01]  /*fab0*/  LDG.E.U8 R209, desc[UR60][R12.64] ;  /* 0x0000003c0cd17981 */ /* 0x000322000c1e1100 */
[----:B0-----:R-:W-:-:S03]  /*fac0*/  IADD3 R14, P2, R4, R0, RZ ;  /* 0x00000000040e7210 */ /* 0x001fc60007f5e0ff */
[----:B------:R-:W4:Y:S02]  /*fad0*/  LDL R0, [R1+0x804] ;  /* 0x0008040001007983 */ /* 0x000f240000100800 */
[----:B------:R-:W-:Y:S02]  /*fae0*/  IMAD.X R15, R242, 0x1, R5, P2 ;  /* 0x00000001f20f7824 */ /* 0x000fe400010e0605 */
[----:B------:R-:W4:Y:S01]  /*faf0*/  LDL R5, [R1+0x80c] ;  /* 0x00080c0001057983 */ /* 0x000f220000100800 */
[----:B------:R-:W-:-:S03]  /*fb00*/  IADD3 R16, P2, R4, R11, RZ ;  /* 0x0000000b04107210 */ /* 0x000fc60007f5e0ff */
[----:B------:R-:W4:Y:S04]  /*fb10*/  LDG.E.U8 R207, desc[UR60][R14.64] ;  /* 0x0000003c0ecf7981 */ /* 0x000f28000c1e1100 */
[----:B------:R-:W4:Y:S01]  /*fb20*/  LDL R11, [R1+0x808] ;  /* 0x00080800010b7983 */ /* 0x000f220000100800 */
[----:B------:R-:W-:-:S03]  /*fb30*/  IMAD.X R17, R242, 0x1, R2, P2 ;  /* 0x00000001f2117824 */ /* 0x000fc600010e0602 */
[----:B------:R-:W4:Y:S04]  /*fb40*/  LDL R2, [R1+0x814] ;  /* 0x0008140001027983 */ /* 0x000f280000100800 */
[----:B------:R-:W4:Y:S01]  /*fb50*/  LDG.E.U8 R205, desc[UR60][R16.64] ;  /* 0x0000003c10cd7981 */ /* 0x000f22000c1e1100 */
[----:B-1----:R-:W-:-:S03]  /*fb60*/  IADD3 R12, P2, R4, R10, RZ ;  /* 0x0000000a040c7210 */ /* 0x002fc60007f5e0ff */
[----:B------:R-:W4:Y:S02]  /*fb70*/  LDL R10, [R1+0x810] ;  /* 0x00081000010a7983 */ /* 0x000f240000100800 */
[----:B------:R-:W-:Y:S02]  /*fb80*/  IMAD.X R13, R242, 0x1, R9, P2 ;  /* 0x00000001f20d7824 */ /* 0x000fe400010e0609 */
[----:B------:R-:W4:Y:S04]  /*fb90*/  LDL R9, [R1+0x81c] ;  /* 0x00081c0001097983 */ /* 0x000f280000100800 */
[----:B------:R0:W4:Y:S04]  /*fba0*/  LDG.E.U8 R203, desc[UR60][R12.64] ;  /* 0x0000003c0ccb7981 */ /* 0x000128000c1e1100 */
[----:B------:R-:W4:Y:S04]  /*fbb0*/  LDL R17, [R1+0x818] ;  /* 0x0008180001117983 */ /* 0x000f280000100800 */
[----:B------:R-:W4:Y:S01]  /*fbc0*/  LDL R16, [R1+0x824] ;  /* 0x0008240001107983 */ /* 0x000f220000100800 */
[----:B0-----:R-:W-:-:S05]  /*fbd0*/  IADD3 R12, P2, R4, R23, RZ ;  /* 0x00000017040c7210 */ /* 0x001fca0007f5e0ff */
[----:B------:R-:W-:Y:S02]  /*fbe0*/  IMAD.X R13, R242, 0x1, R22, P2 ;  /* 0x00000001f20d7824 */ /* 0x000fe400010e0616 */
[----:B------:R-:W4:Y:S04]  /*fbf0*/  LDL R22, [R1+0x854] ;  /* 0x0008540001167983 */ /* 0x000f280000100800 */
[----:B------:R0:W4:Y:S02]  /*fc00*/  LDG.E.U8 R201, desc[UR60][R12.64] ;  /* 0x0000003c0cc97981 */ /* 0x000124000c1e1100 */
[----:B0-----:R-:W-:Y:S02]  /*fc10*/  IADD3 R12, P2, R4, R19, RZ ;  /* 0x00000013040c7210 */ /* 0x001fe40007f5e0ff */
[----:B------:R-:W4:Y:S03]  /*fc20*/  LDL R19, [R1+0x820] ;  /* 0x0008200001137983 */ /* 0x000f260000100800 */
[----:B---3--:R-:W-:-:S02]  /*fc30*/  IMAD.X R13, R242, 0x1, R8, P2 ;  /* 0x00000001f20d7824 */ /* 0x008fc400010e0608 */
[----:B------:R-:W3:Y:S04]  /*fc40*/  LDL R8, [R1+0x82c] ;  /* 0x00082c0001087983 */ /* 0x000ee80000100800 */
[----:B------:R2:W3:Y:S02]  /*fc50*/  LDG.E.U8 R199, desc[UR60][R12.64] ;  /* 0x0000003c0cc77981 */ /* 0x0004e4000c1e1100 */
[----:B--2---:R-:W-:Y:S02]  /*fc60*/  IADD3 R12, P2, R4, R7, RZ ;  /* 0x00000007040c7210 */ /* 0x004fe40007f5e0ff */
[----:B------:R-:W2:Y:S03]  /*fc70*/  LDL R7, [R1+0x828] ;  /* 0x0008280001077983 */ /* 0x000ea60000100800 */
[----:B------:R-:W-:-:S02]  /*fc80*/  IMAD.X R13, R242, 0x1, R18, P2 ;  /* 0x00000001f20d7824 */ /* 0x000fc400010e0612 */
[----:B------:R-:W2:Y:S04]  /*fc90*/  LDL R18, [R1+0x834] ;  /* 0x0008340001127983 */ /* 0x000ea80000100800 */
[----:B------:R4:W2:Y:S02]  /*fca0*/  LDG.E.U8 R197, desc[UR60][R12.64] ;  /* 0x0000003c0cc57981 */ /* 0x0008a4000c1e1100 */
[----:B----4-:R-:W-:Y:S02]  /*fcb0*/  IADD3 R12, P2, R4, R0, RZ ;  /* 0x00000000040c7210 */ /* 0x010fe40007f5e0ff */
[----:B------:R-:W4:Y:S03]  /*fcc0*/  LDL R0, [R1+0x830] ;  /* 0x0008300001007983 */ /* 0x000f260000100800 */
[----:B------:R-:W-:-:S02]  /*fcd0*/  IMAD.X R13, R242, 0x1, R6, P2 ;  /* 0x00000001f20d7824 */ /* 0x000fc400010e0606 */
[----:B------:R-:W4:Y:S04]  /*fce0*/  LDL R6, [R1+0x83c] ;  /* 0x00083c0001067983 */ /* 0x000f280000100800 */
[----:B------:R0:W4:Y:S02]  /*fcf0*/  LDG.E.U8 R195, desc[UR60][R12.64] ;  /* 0x0000003c0cc37981 */ /* 0x000124000c1e1100 */
[----:B0-----:R-:W-:Y:S02]  /*fd00*/  IADD3 R12, P2, R4, R5, RZ ;  /* 0x00000005040c7210 */ /* 0x001fe40007f5e0ff */
[----:B------:R-:W4:Y:S03]  /*fd10*/  LDL R5, [R1+0x838] ;  /* 0x0008380001057983 */ /* 0x000f260000100800 */
[----:B------:R-:W-:-:S02]  /*fd20*/  IMAD.X R13, R242, 0x1, R11, P2 ;  /* 0x00000001f20d7824 */ /* 0x000fc400010e060b */
[----:B------:R-:W4:Y:S01]  /*fd30*/  LDL R11, [R1+0x844] ;  /* 0x00084400010b7983 */ /* 0x000f220000100800 */
[----:B------:R-:W-:-:S03]  /*fd40*/  IADD3 R14, P2, R4, R2, RZ ;  /* 0x00000002040e7210 */ /* 0x000fc60007f5e0ff */
[----:B------:R-:W4:Y:S02]  /*fd50*/  LDL R2, [R1+0x840] ;  /* 0x0008400001027983 */ /* 0x000f240000100800 */
[----:B------:R-:W-:Y:S02]  /*fd60*/  IMAD.X R15, R242, 0x1, R10, P2 ;  /* 0x00000001f20f7824 */ /* 0x000fe400010e060a */
[----:B------:R-:W4:Y:S04]  /*fd70*/  LDL R10, [R1+0x84c] ;  /* 0x00084c00010a7983 */ /* 0x000f280000100800 */
[----:B------:R-:W4:Y:S04]  /*fd80*/  LDG.E.U8 R12, desc[UR60][R12.64] ;  /* 0x0000003c0c0c7981 */ /* 0x000f28000c1e1100 */
[----:B------:R0:W4:Y:S02]  /*fd90*/  LDG.E.U8 R13, desc[UR60][R14.64] ;  /* 0x0000003c0e0d7981 */ /* 0x000124000c1e1100 */
[----:B0-----:R-:W-:-:S02]  /*fda0*/  IADD3 R14, P2, R4, R9, RZ ;  /* 0x00000009040e7210 */ /* 0x001fc40007f5e0ff */
[----:B------:R-:W4:Y:S03]  /*fdb0*/  LDL R9, [R1+0x848] ;  /* 0x0008480001097983 */ /* 0x000f260000100800 */
[----:B------:R-:W-:Y:S01]  /*fdc0*/  IMAD.X R15, R242, 0x1, R17, P2 ;  /* 0x00000001f20f7824 */ /* 0x000fe200010e0611 */
[----:B------:R-:W-:-:S04]  /*fdd0*/  IADD3 R16, P2, R4, R16, RZ ;  /* 0x0000001004107210 */ /* 0x000fc80007f5e0ff */
[----:B------:R-:W4:Y:S01]  /*fde0*/  LDG.E.U8 R14, desc[UR60][R14.64] ;  /* 0x0000003c0e0e7981 */ /* 0x000f22000c1e1100 */
[----:B------:R-:W-:-:S05]  /*fdf0*/  IMAD.X R17, R242, 0x1, R19, P2 ;  /* 0x00000001f2117824 */ /* 0x000fca00010e0613 */
[----:B------:R3:W4:Y:S02]  /*fe00*/  LDG.E.U8 R15, desc[UR60][R16.64] ;  /* 0x0000003c100f7981 */ /* 0x000724000c1e1100 */
[----:B---3--:R-:W-:Y:S02]  /*fe10*/  IADD3 R16, P2, R4, R8, RZ ;  /* 0x0000000804107210 */ /* 0x008fe40007f5e0ff */
[----:B------:R-:W3:Y:S03]  /*fe20*/  LDL R8, [R1+0x858] ;  /* 0x0008580001087983 */ /* 0x000ee60000100800 */
[----:B--2---:R-:W-:Y:S02]  /*fe30*/  IMAD.X R17, R242, 0x1, R7, P2 ;  /* 0x00000001f2117824 */ /* 0x004fe400010e0607 */
[----:B------:R-:W2:Y:S01]  /*fe40*/  LDL R7, [R1+0x864] ;  /* 0x0008640001077983 */ /* 0x000ea20000100800 */
[----:B------:R-:W-:-:S03]  /*fe50*/  IADD3 R18, P2, R4, R18, RZ ;  /* 0x0000001204127210 */ /* 0x000fc60007f5e0ff */
[----:B------:R-:W2:Y:S02]  /*fe60*/  LDG.E.U8 R16, desc[UR60][R16.64] ;  /* 0x0000003c10107981 */ /* 0x000ea4000c1e1100 */
[----:B----4-:R-:W-:Y:S02]  /*fe70*/  IMAD.X R19, R242, 0x1, R0, P2 ;  /* 0x00000001f2137824 */ /* 0x010fe400010e0600 */
[----:B------:R-:W4:Y:S04]  /*fe80*/  LDL R0, [R1+0x86c] ;  /* 0x00086c0001007983 */ /* 0x000f280000100800 */
[----:B------:R0:W4:Y:S02]  /*fe90*/  LDG.E.U8 R17, desc[UR60][R18.64] ;  /* 0x0000003c12117981 */ /* 0x000124000c1e1100 */
[----:B0-----:R-:W-:-:S02]  /*fea0*/  IADD3 R18, P2, R4, R6, RZ ;  /* 0x0000000604127210 */ /* 0x001fc40007f5e0ff */
[----:B------:R-:W4:Y:S03]  /*feb0*/  LDL R6, [R1+0x874] ;  /* 0x0008740001067983 */ /* 0x000f260000100800 */
[----:B------:R-:W-:Y:S02]  /*fec0*/  IMAD.X R19, R242, 0x1, R5, P2 ;  /* 0x00000001f2137824 */ /* 0x000fe400010e0605 */
[----:B------:R-:W4:Y:S01]  /*fed0*/  LDL R5, [R1+0x870] ;  /* 0x0008700001057983 */ /* 0x000f220000100800 */
[----:B------:R-:W-:-:S03]  /*fee0*/  IADD3 R20, P2, R4, R11, RZ ;  /* 0x0000000b04147210 */ /* 0x000fc60007f5e0ff */
[----:B------:R-:W4:Y:S04]  /*fef0*/  LDG.E.U8 R18, desc[UR60][R18.64] ;  /* 0x0000003c12127981 */ /* 0x000f28000c1e1100 */
[----:B------:R-:W4:Y:S01]  /*ff00*/  LDL R11, [R1+0x87c] ;  /* 0x00087c00010b7983 */ /* 0x000f220000100800 */
[----:B------:R-:W-:-:S03]  /*ff10*/  IMAD.X R21, R242, 0x1, R2, P2 ;  /* 0x00000001f2157824 */ /* 0x000fc600010e0602 */
[----:B------:R-:W4:Y:S04]  /*ff20*/  LDL R2, [R1+0x878] ;  /* 0x0008780001027983 */ /* 0x000f280000100800 */
[----:B------:R0:W4:Y:S02]  /*ff30*/  LDG.E.U8 R19, desc[UR60][R20.64] ;  /* 0x0000003c14137981 */ /* 0x000124000c1e1100 */
[----:B0-----:R-:W-:Y:S02]  /*ff40*/  IADD3 R20, P2, R4, R10, RZ ;  /* 0x0000000a04147210 */ /* 0x001fe40007f5e0ff */
[----:B------:R-:W4:Y:S03]  /*ff50*/  LDL R10, [R1+0x884] ;  /* 0x00088400010a7983 */ /* 0x000f260000100800 */
[----:B------:R-:W-:-:S02]  /*ff60*/  IMAD.X R21, R242, 0x1, R9, P2 ;  /* 0x00000001f2157824 */ /* 0x000fc400010e0609 */
[----:B------:R-:W4:Y:S01]  /*ff70*/  LDL R9, [R1+0x880] ;  /* 0x0008800001097983 */ /* 0x000f220000100800 */
[----:B------:R-:W-:-:S03]  /*ff80*/  IADD3 R22, P2, R4, R22, RZ ;  /* 0x0000001604167210 */ /* 0x000fc60007f5e0ff */
[----:B------:R-:W4:Y:S02]  /*ff90*/  LDG.E.U8 R20, desc[UR60][R20.64] ;  /* 0x0000003c14147981 */ /* 0x000f24000c1e1100 */
[----:B------:R-:W-:-:S05]  /*ffa0*/  IMAD.X R23, R242, 0x1, R185, P2 ;  /* 0x00000001f2177824 */ /* 0x000fca00010e06b9 */
[----:B------:R0:W4:Y:S02]  /*ffb0*/  LDG.E.U8 R21, desc[UR60][R22.64] ;  /* 0x0000003c16157981 */ /* 0x000124000c1e1100 */
[----:B0-----:R-:W-:-:S05]  /*ffc0*/  IADD3 R22, P2, R4, R184, RZ ;  /* 0x000000b804167210 */ /* 0x001fca0007f5e0ff */
[----:B---3--:R-:W-:Y:S02]  /*ffd0*/  IMAD.X R23, R242, 0x1, R8, P2 ;  /* 0x00000001f2177824 */ /* 0x008fe400010e0608 */
[----:B------:R-:W3:Y:S04]  /*ffe0*/  LDL R8, [R1+0x894] ;  /* 0x0008940001087983 */ /* 0x000ee80000100800 */
[----:B------:R-:W3:Y:S01]  /*fff0*/  LDG.E.U8 R22, desc[UR60][R22.64] ;  /* 0x0000003c16167981 */ /* 0x000ee2000c1e1100 */
[----:B--2---:R-:W-:-:S03]  /*10000*/  IADD3 R184, P2, R4, R7, RZ ;  /* 0x0000000704b87210 */ /* 0x004fc60007f5e0ff */
[----:B------:R-:W2:Y:S02]  /*10010*/  LDL R7, [R1+0x890] ;  /* 0x0008900001077983 */ /* 0x000ea40000100800 */
[----:B------:R-:W-:-:S05]  /*10020*/  IMAD.X R185, R242, 0x1, R187, P2 ;  /* 0x00000001f2b97824 */ /* 0x000fca00010e06bb */
[----:B------:R4:W2:Y:S02]  /*10030*/  LDG.E.U8 R23, desc[UR60][R184.64] ;  /* 0x0000003cb8177981 */ /* 0x0008a4000c1e1100 */
[----:B----4-:R-:W-:Y:S02]  /*10040*/  IADD3 R184, P2, R4, R0, RZ ;  /* 0x0000000004b87210 */ /* 0x010fe40007f5e0ff */
[----:B------:R-:W4:Y:S03]  /*10050*/  LDL R0, [R1+0x898] ;  /* 0x0008980001007983 */ /* 0x000f260000100800 */
[----:B------:R-:W-:-:S05]  /*10060*/  IMAD.X R185, R242, 0x1, R186, P2 ;  /* 0x00000001f2b97824 */ /* 0x000fca00010e06ba */
[----:B------:R-:W4:Y:S01]  /*10070*/  LDG.E.U8 R184, desc[UR60][R184.64] ;  /* 0x0000003cb8b87981 */ /* 0x000f22000c1e1100 */
[----:B------:R-:W-:-:S03]  /*10080*/  IADD3 R186, P2, R4, R6, RZ ;  /* 0x0000000604ba7210 */ /* 0x000fc60007f5e0ff */
[----:B------:R-:W4:Y:S02]  /*10090*/  LDL R6, [R1+0x8a4] ;  /* 0x0008a40001067983 */ /* 0x000f240000100800 */
[----:B------:R-:W-:Y:S02]  /*100a0*/  IMAD.X R187, R242, 0x1, R5, P2 ;  /* 0x00000001f2bb7824 */ /* 0x000fe400010e0605 */
[----:B------:R-:W4:Y:S04]  /*100b0*/  LDL R5, [R1+0x8a0] ;  /* 0x0008a00001057983 */ /* 0x000f280000100800 */
[----:B------:R0:W4:Y:S02]  /*100c0*/  LDG.E.U8 R185, desc[UR60][R186.64] ;  /* 0x0000003cbab97981 */ /* 0x000124000c1e1100 */
[----:B0-----:R-:W-:-:S02]  /*100d0*/  IADD3 R186, P2, R4, R11, RZ ;  /* 0x0000000b04ba7210 */ /* 0x001fc40007f5e0ff */
[----:B------:R-:W4:Y:S03]  /*100e0*/  LDL R11, [R1+0x8ac] ;  /* 0x0008ac00010b7983 */ /* 0x000f260000100800 */
[----:B------:R-:W-:Y:S02]  /*100f0*/  IMAD.X R187, R242, 0x1, R2, P2 ;  /* 0x00000001f2bb7824 */ /* 0x000fe400010e0602 */
[----:B------:R-:W4:Y:S04]  /*10100*/  LDL R2, [R1+0x8a8] ;  /* 0x0008a80001027983 */ /* 0x000f280000100800 */
[----:B------:R-:W4:Y:S01]  /*10110*/  LDG.E.U8 R186, desc[UR60][R186.64] ;  /* 0x0000003cbaba7981 */ /* 0x000f22000c1e1100 */
[----:B------:R-:W-:-:S03]  /*10120*/  IADD3 R188, P2, R4, R10, RZ ;  /* 0x0000000a04bc7210 */ /* 0x000fc60007f5e0ff */
[----:B------:R-:W4:Y:S02]  /*10130*/  LDL R10, [R1+0x8b4] ;  /* 0x0008b400010a7983 */ /* 0x000f240000100800 */
[----:B------:R-:W-:Y:S02]  /*10140*/  IMAD.X R189, R242, 0x1, R9, P2 ;  /* 0x00000001f2bd7824 */ /* 0x000fe400010e0609 */
[----:B------:R-:W4:Y:S04]  /*10150*/  LDL R9, [R1+0x8b0] ;  /* 0x0008b00001097983 */ /* 0x000f280000100800 */
[----:B------:R0:W4:Y:S02]  /*10160*/  LDG.E.U8 R187, desc[UR60][R188.64] ;  /* 0x0000003cbcbb7981 */ /* 0x000124000c1e1100 */
[----:B0-----:R-:W-:-:S05]  /*10170*/  IADD3 R188, P2, R4, R191, RZ ;  /* 0x000000bf04bc7210 */ /* 0x001fca0007f5e0ff */
[----:B------:R-:W-:-:S05]  /*10180*/  IMAD.X R189, R242, 0x1, R190, P2 ;  /* 0x00000001f2bd7824 */ /* 0x000fca00010e06be */
[----:B------:R-:W4:Y:S01]  /*10190*/  LDG.E.U8 R188, desc[UR60][R188.64] ;  /* 0x0000003cbcbc7981 */ /* 0x000f22000c1e1100 */
[----:B---3--:R-:W-:-:S03]  /*101a0*/  IADD3 R190, P2, R4, R8, RZ ;  /* 0x0000000804be7210 */ /* 0x008fc60007f5e0ff */
[----:B------:R-:W3:Y:S02]  /*101b0*/  LDL R8, [R1+0x8c0] ;  /* 0x0008c00001087983 */ /* 0x000ee40000100800 */
[----:B--2---:R-:W-:Y:S02]  /*101c0*/  IMAD.X R191, R242, 0x1, R7, P2 ;  /* 0x00000001f2bf7824 */ /* 0x004fe400010e0607 */
[----:B------:R-:W2:Y:S04]  /*101d0*/  LDL R7, [R1+0x8cc] ;  /* 0x0008cc0001077983 */ /* 0x000ea80000100800 */
[----:B------:R0:W2:Y:S02]  /*101e0*/  LDG.E.U8 R189, desc[UR60][R190.64] ;  /* 0x0000003cbebd7981 */ /* 0x0000a4000c1e1100 */
[----:B0-----:R-:W-:-:S02]  /*101f0*/  IADD3 R190, P2, R4, R192, RZ ;  /* 0x000000c004be7210 */ /* 0x001fc40007f5e0ff */
[----:B------:R-:W2:Y:S03]  /*10200*/  LDL R192, [R1+0x8e4] ;  /* 0x0008e40001c07983 */ /* 0x000ea60000100800 */
[----:B----4-:R-:W-:Y:S02]  /*10210*/  IMAD.X R191, R242, 0x1, R0, P2 ;  /* 0x00000001f2bf7824 */ /* 0x010fe400010e0600 */
[----:B------:R-:W4:Y:S04]  /*10220*/  LDL R0, [R1+0x8d0] ;  /* 0x0008d00001007983 */ /* 0x000f280000100800 */
[----:B------:R0:W4:Y:S02]  /*10230*/  LDG.E.U8 R194, desc[UR60][R190.64] ;  /* 0x0000003cbec27981 */ /* 0x000124000c1e1100 */
[----:B0-----:R-:W-:-:S02]  /*10240*/  IADD3 R190, P2, R4, R6, RZ ;  /* 0x0000000604be7210 */ /* 0x001fc40007f5e0ff */
[----:B------:R-:W4:Y:S03]  /*10250*/  LDL R6, [R1+0x8d8] ;  /* 0x0008d80001067983 */ /* 0x000f260000100800 */
[----:B------:R-:W-:Y:S02]  /*10260*/  IMAD.X R191, R242, 0x1, R5, P2 ;  /* 0x00000001f2bf7824 */ /* 0x000fe400010e0605 */
        /* <DEDUP_REMOVED lines=12> */
[----:B0-----:R-:W-:-:S05]  /*10330*/  IADD3 R190, P2, R4, R210, RZ ;  /* 0x000000d204be7210 */ /* 0x001fca0007f5e0ff */
[----:B------:R-:W-:-:S05]  /*10340*/  IMAD.X R191, R242, 0x1, R202, P2 ;  /* 0x00000001f2bf7824 */ /* 0x000fca00010e06ca */
[----:B------:R0:W4:Y:S02]  /*10350*/  LDG.E.U8 R202, desc[UR60][R190.64] ;  /* 0x0000003cbeca7981 */ /* 0x000124000c1e1100 */
[----:B0-----:R-:W-:-:S05]  /*10360*/  IADD3 R190, P2, R4, R204, RZ ;  /* 0x000000cc04be7210 */ /* 0x001fca0007f5e0ff */
[----:B---3--:R-:W-:Y:S02]  /*10370*/  IMAD.X R191, R242, 0x1, R8, P2 ;  /* 0x00000001f2bf7824 */ /* 0x008fe400010e0608 */
[----:B------:R-:W3:Y:S04]  /*10380*/  LDL R8, [R1+0x8fc] ;  /* 0x0008fc0001087983 */ /* 0x000ee80000100800 */
[----:B------:R2:W3:Y:S02]  /*10390*/  LDG.E.U8 R204, desc[UR60][R190.64] ;  /* 0x0000003cbecc7981 */ /* 0x0004e4000c1e1100 */
[----:B--2---:R-:W-:Y:S02]  /*103a0*/  IADD3 R190, P2, R4, R7, RZ ;  /* 0x0000000704be7210 */ /* 0x004fe40007f5e0ff */
[----:B------:R-:W2:Y:S03]  /*103b0*/  LDL R7, [R1+0x8f8] ;  /* 0x0008f80001077983 */ /* 0x000ea60000100800 */
[----:B------:R-:W-:-:S05]  /*103c0*/  IMAD.X R191, R242, 0x1, R206, P2 ;  /* 0x00000001f2bf7824 */ /* 0x000fca00010e06ce */
[----:B------:R0:W2:Y:S02]  /*103d0*/  LDG.E.U8 R206, desc[UR60][R190.64] ;  /* 0x0000003cbece7981 */ /* 0x0000a4000c1e1100 */
[----:B0-----:R-:W-:-:S05]  /*103e0*/  IADD3 R190, P2, R4, R208, RZ ;  /* 0x000000d004be7210 */ /* 0x001fca0007f5e0ff */
[----:B----4-:R-:W-:Y:S02]  /*103f0*/  IMAD.X R191, R242, 0x1, R0, P2 ;  /* 0x00000001f2bf7824 */ /* 0x010fe400010e0600 */
[----:B------:R-:W4:Y:S04]  /*10400*/  LDL R0, [R1+0x904] ;  /* 0x0009040001007983 */ /* 0x000f280000100800 */
[----:B------:R0:W4:Y:S02]  /*10410*/  LDG.E.U8 R208, desc[UR60][R190.64] ;  /* 0x0000003cbed07981 */ /* 0x000124000c1e1100 */
[----:B0-----:R-:W-:Y:S02]  /*10420*/  IADD3 R190, P2, R4, R193, RZ ;  /* 0x000000c104be7210 */ /* 0x001fe40007f5e0ff */
[----:B------:R-:W4:Y:S03]  /*10430*/  LDL R193, [R1+0x930] ;  /* 0x0009300001c17983 */ /* 0x000f260000100800 */
[----:B------:R-:W-:-:S02]  /*10440*/  IMAD.X R191, R242, 0x1, R6, P2 ;  /* 0x00000001f2bf7824 */ /* 0x000fc400010e0606 */
        /* <DEDUP_REMOVED lines=17> */
[----:B---3--:R-:W-:Y:S02]  /*10560*/  IADD3 R190, P2, R4, R8, RZ ;  /* 0x0000000804be7210 */ /* 0x008fe40007f5e0ff */
[----:B------:R-:W3:Y:S03]  /*10570*/  LDL R8, [R1+0x928] ;  /* 0x0009280001087983 */ /* 0x000ee60000100800 */
[----:B--2---:R-:W-:-:S02]  /*10580*/  IMAD.X R191, R242, 0x1, R7, P2 ;  /* 0x00000001f2bf7824 */ /* 0x004fc400010e0607 */
[----:B------:R-:W2:Y:S04]  /*10590*/  LDL R7, [R1+0x95c] ;  /* 0x00095c0001077983 */ /* 0x000ea80000100800 */
[----:B------:R4:W2:Y:S02]  /*105a0*/  LDG.E.U8 R218, desc[UR60][R190.64] ;  /* 0x0000003cbeda7981 */ /* 0x0008a4000c1e1100 */
[----:B----4-:R-:W-:Y:S02]  /*105b0*/  IADD3 R190, P2, R4, R0, RZ ;  /* 0x0000000004be7210 */ /* 0x010fe40007f5e0ff */
[----:B------:R-:W4:Y:S03]  /*105c0*/  LDL R0, [R1+0x920] ;  /* 0x0009200001007983 */ /* 0x000f260000100800 */
[----:B------:R-:W-:-:S02]  /*105d0*/  IMAD.X R191, R242, 0x1, R6, P2 ;  /* 0x00000001f2bf7824 */ /* 0x000fc400010e0606 */
[----:B------:R-:W2:Y:S04]  /*105e0*/  LDL R6, [R1+0x958] ;  /* 0x0009580001067983 */ /* 0x000ea80000100800 */
[----:B------:R0:W2:Y:S02]  /*105f0*/  LDG.E.U8 R220, desc[UR60][R190.64] ;  /* 0x0000003cbedc7981 */ /* 0x0000a4000c1e1100 */
[----:B0-----:R-:W-:Y:S02]  /*10600*/  IADD3 R190, P2, R4, R5, RZ ;  /* 0x0000000504be7210 */ /* 0x001fe40007f5e0ff */
[----:B------:R-:W2:Y:S03]  /*10610*/  LDL R5, [R1+0x93c] ;  /* 0x00093c0001057983 */ /* 0x000ea60000100800 */
[----:B------:R-:W-:-:S05]  /*10620*/  IMAD.X R191, R242, 0x1, R222, P2 ;  /* 0x00000001f2bf7824 */ /* 0x000fca00010e06de */
[----:B------:R0:W2:Y:S02]  /*10630*/  LDG.E.U8 R222, desc[UR60][R190.64] ;  /* 0x0000003cbede7981 */ /* 0x0000a4000c1e1100 */
[----:B0-----:R-:W-:Y:S02]  /*10640*/  IADD3 R190, P2, R4, R2, RZ ;  /* 0x0000000204be7210 */ /* 0x001fe40007f5e0ff */
[----:B------:R-:W2:Y:S03]  /*10650*/  LDL R2, [R1+0x924] ;  /* 0x0009240001027983 */ /* 0x000ea60000100800 */
[----:B------:R-:W-:Y:S01]  /*10660*/  IMAD.X R191, R242, 0x1, R224, P2 ;  /* 0x00000001f2bf7824 */ /* 0x000fe200010e06e0 */
[----:B------:R-:W-:Y:S02]  /*10670*/  WARPGROUP.DEPBAR.LE gsb0, 0x0 ;  /* 0x00008000000079c5 */ /* 0x000fe40000010000 */
[----:B------:R-:W-:Y:S01]  /*10680*/  VIADD R240, R3, 0x8 ;  /* 0x0000000803f07836 */ /* 0x000fe20000000000 */
[----:B------:R-:W2:Y:S04]  /*10690*/  LDL.LU R246, [R1+0x7c] ;  /* 0x00007c0001f67983 */ /* 0x000ea80000300800 */
[----:B------:R0:W2:Y:S01]  /*106a0*/  LDG.E.U8 R224, desc[UR60][R190.64] ;  /* 0x0000003cbee07981 */ /* 0x0000a2000c1e1100 */
[----:B------:R-:W-:-:S03]  /*106b0*/  IMAD.X R239, RZ, RZ, R244, P3 ;  /* 0x000000ffffef7224 */ /* 0x000fc600018e06f4 */
[----:B------:R-:W2:Y:S01]  /*106c0*/  LDL.LU R247, [R1+0x78] ;  /* 0x0000780001f77983 */ /* 0x000ea20000300800 */
[----:B0-----:R-:W-:-:S03]  /*106d0*/  IADD3 R190, P2, R4, R237, RZ ;  /* 0x000000ed04be7210 */ /* 0x001fc60007f5e0ff */
[----:B------:R-:W2:Y:S02]  /*106e0*/  LDL.LU R248, [R1+0x74] ;  /* 0x0000740001f87983 */ /* 0x000ea40000300800 */
[----:B------:R-:W-:Y:S01]  /*106f0*/  IMAD.X R191, R242, 0x1, R226, P2 ;  /* 0x00000001f2bf7824 */ /* 0x000fe200010e06e2 */
[C---:B------:R-:W-:Y:S01]  /*10700*/  ISETP.GT.U32.AND.EX P5, PT, R239.reuse, RZ, PT, P5 ;  /* 0x000000ffef00720c */ /* 0x040fe20003fa4150 */
[----:B------:R-:W2:Y:S04]  /*10710*/  LDL.LU R249, [R1+0x6c] ;  /* 0x00006c0001f97983 */ /* 0x000ea80000300800 */
[----:B------:R0:W2:Y:S01]  /*10720*/  LDG.E.U8 R226, desc[UR60][R190.64] ;  /* 0x0000003cbee27981 */ /* 0x0000a2000c1e1100 */
[----:B------:R-:W-:-:S03]  /*10730*/  ISETP.GT.U32.AND.EX P4, PT, R239, RZ, PT, P4 ;  /* 0x000000ffef00720c */ /* 0x000fc60003f84140 */
[----:B------:R-:W2:Y:S04]  /*10740*/  LDL.LU R250, [R1+0x68] ;  /* 0x0000680001fa7983 */ /* 0x000ea80000300800 */
[----:B------:R-:W2:Y:S01]  /*10750*/  LDL.LU R251, [R1+0x64] ;  /* 0x0000640001fb7983 */ /* 0x000ea20000300800 */
[----:B0-----:R-:W-:-:S05]  /*10760*/  IADD3 R190, P2, R4, R236, RZ ;  /* 0x000000ec04be7210 */ /* 0x001fca0007f5e0ff */
        /* <DEDUP_REMOVED lines=12> */
[----:B----4-:R-:W-:Y:S02]  /*10830*/  IMAD.X R191, R242, 0x1, R0, P2 ;  /* 0x00000001f2bf7824 */ /* 0x010fe400010e0600 */
[----:B------:R-:W0:Y:S03]  /*10840*/  LDC R0, c[0x0][0x238] ;  /* 0x00008e00ff007b82 */ /* 0x000e260000000800 */
[----:B------:R1:W4:Y:S02]  /*10850*/  LDG.E.U8 R236, desc[UR60][R190.64] ;  /* 0x0000003cbeec7981 */ /* 0x000324000c1e1100 */
[----:B-1----:R-:W-:-:S05]  /*10860*/  IADD3 R190, P2, R4, R9, RZ ;  /* 0x0000000904be7210 */ /* 0x002fca0007f5e0ff */
[----:B---3--:R-:W-:-:S05]  /*10870*/  IMAD.X R191, R242, 0x1, R8, P2 ;  /* 0x00000001f2bf7824 */ /* 0x008fca00010e0608 */
[----:B------:R2:W3:Y:S02]  /*10880*/  LDG.E.U8 R237, desc[UR60][R190.64] ;  /* 0x0000003cbeed7981 */ /* 0x0004e4000c1e1100 */
[----:B--2---:R-:W-:-:S05]  /*10890*/  IADD3 R190, P2, R4, R7, RZ ;  /* 0x0000000704be7210 */ /* 0x004fca0007f5e0ff */
[----:B------:R-:W-:Y:S01]  /*108a0*/  IMAD.X R191, R242, 0x1, R6, P2 ;  /* 0x00000001f2bf7824 */ /* 0x000fe200010e0606 */
[----:B------:R-:W-:Y:S01]  /*108b0*/  IADD3 R192, P2, R4, R5, RZ ;  /* 0x0000000504c07210 */ /* 0x000fe20007f5e0ff */
[-C--:B0-----:R-:W-:Y:S01]  /*108c0*/  FMUL R173, R173, R0.reuse ;  /* 0x00000000adad7220 */ /* 0x081fe20000400000 */
[-C--:B------:R-:W-:Y:S01]  /*108d0*/  FMUL R175, R175, R0.reuse ;  /* 0x00000000afaf7220 */ /* 0x080fe20000400000 */
[-C--:B------:R-:W-:Y:S01]  /*108e0*/  FMUL R178, R178, R0.reuse ;  /* 0x00000000b2b27220 */ /* 0x080fe20000400000 */
[-C--:B------:R-:W-:Y:S01]  /*108f0*/  FMUL R177, R177, R0.reuse ;  /* 0x00000000b1b17220 */ /* 0x080fe20000400000 */
[-C--:B------:R-:W-:Y:S01]  /*10900*/  FMUL R180, R180, R0.reuse ;  /* 0x00000000b4b47220 */ /* 0x080fe20000400000 */
[----:B------:R-:W-:Y:S01]  /*10910*/  FSEL R173, R173, -INF , !P0 ;  /* 0xff800000adad7808 */ /* 0x000fe20004000000 */
[-C--:B------:R-:W-:Y:S01]  /*10920*/  FMUL R181, R181, R0.reuse ;  /* 0x00000000b5b57220 */ /* 0x080fe20000400000 */
[----:B------:R-:W-:Y:S01]  /*10930*/  FSEL R175, R175, -INF , !P1 ;  /* 0xff800000afaf7808 */ /* 0x000fe20004800000 */
[-C--:B------:R-:W-:Y:S01]  /*10940*/  FMUL R182, R182, R0.reuse ;  /* 0x00000000b6b67220 */ /* 0x080fe20000400000 */
        /* <DEDUP_REMOVED lines=10> */
[----:B------:R-:W-:Y:S01]  /*109f0*/  FMUL R174, R174, R0 ;  /* 0x00000000aeae7220 */ /* 0x000fe20000400000 */
[----:B------:R-:W-:Y:S01]  /*10a00*/  IMAD.X R193, R242, 0x1, R2, P2 ;  /* 0x00000001f2c17824 */ /* 0x000fe200010e0602 */
[C---:B------:R-:W-:Y:S01]  /*10a10*/  IADD3 R238, P2, R243.reuse, 0x11, RZ ;  /* 0x00000011f3ee7810 */ /* 0x040fe20007f5e0ff */
[----:B------:R-:W2:Y:S03]  /*10a20*/  LDL.LU R2, [R1+0x60] ;  /* 0x0000600001027983 */ /* 0x000ea60000300800 */
[C---:B------:R-:W-:Y:S01]  /*10a30*/  ISETP.GT.U32.AND P0, PT, R238.reuse, R3, PT ;  /* 0x00000003ee00720c */ /* 0x040fe20003f04070 */
[----:B------:R-:W-:Y:S01]  /*10a40*/  IMAD.X R239, RZ, RZ, R244, P2 ;  /* 0x000000ffffef7224 */ /* 0x000fe200010e06f4 */
[----:B------:R-:W-:Y:S01]  /*10a50*/  ISETP.GT.U32.AND P3, PT, R238, R240, PT ;  /* 0x000000f0ee00720c */ /* 0x000fe20003f64070 */
[----:B------:R-:W-:Y:S01]  /*10a60*/  FMUL R238, R176, R0 ;  /* 0x00000000b0ee7220 */ /* 0x000fe20000400000 */
[----:B------:R-:W-:Y:S01]  /*10a70*/  IADD3 R176, P1, R243, 0x18, RZ ;  /* 0x00000018f3b07810 */ /* 0x000fe20007f3e0ff */
[----:B------:R-:W4:Y:S01]  /*10a80*/  LDL.LU R245, [R1+0x5c] ;  /* 0x00005c0001f57983 */ /* 0x000f220000300800 */
[----:B------:R-:W-:-:S02]  /*10a90*/  ISETP.GT.U32.AND.EX P0, PT, R239, RZ, PT, P0 ;  /* 0x000000ffef00720c */ /* 0x000fc40003f04100 */
[----:B------:R-:W-:Y:S01]  /*10aa0*/  FSEL R238, R238, -INF , !P5 ;  /* 0xff800000eeee7808 */ /* 0x000fe20006800000 */
[----:B------:R-:W3:Y:S01]  /*10ab0*/  LDL.LU R7, [R1+0x58] ;  /* 0x0000580001077983 */ /* 0x000ee20000300800 */
[CC--:B------:R-:W-:Y:S02]  /*10ac0*/  ISETP.GT.U32.AND P5, PT, R176.reuse, R3.reuse, PT ;  /* 0x00000003b000720c */ /* 0x0c0fe40003fa4070 */
[----:B------:R-:W-:Y:S01]  /*10ad0*/  ISETP.GT.U32.AND P2, PT, R176, R240, PT ;  /* 0x000000f0b000720c */ /* 0x000fe20003f44070 */
[----:B------:R-:W3:Y:S01]  /*10ae0*/  LDL.LU R8, [R1+0x54] ;  /* 0x0000540001087983 */ /* 0x000ee20000300800 */
[----:B------:R-:W-:Y:S02]  /*10af0*/  FSEL R178, R178, -INF , !P4 ;  /* 0xff800000b2b27808 */ /* 0x000fe40006000000 */
[----:B------:R-:W-:Y:S01]  /*10b00*/  IADD3 R176, P4, R243, 0x19, RZ ;  /* 0x00000019f3b07810 */ /* 0x000fe20007f9e0ff */
[----:B------:R-:W3:Y:S01]  /*10b10*/  LDL.LU R252, [R1+0x50] ;  /* 0x0000500001fc7983 */ /* 0x000ee20000300800 */
[----:B------:R-:W-:Y:S01]  /*10b20*/  ISETP.GT.U32.AND.EX P3, PT, R239, RZ, PT, P3 ;  /* 0x000000ffef00720c */ /* 0x000fe20003f64130 */
[--C-:B------:R-:W-:Y:S01]  /*10b30*/  IMAD.X R239, RZ, RZ, R244.reuse, P1 ;  /* 0x000000ffffef7224 */ /* 0x100fe200008e06f4 */
[----:B------:R-:W-:Y:S01]  /*10b40*/  FSEL R177, R177, -INF , !P0 ;  /* 0xff800000b1b17808 */ /* 0x000fe20004000000 */
[----:B------:R-:W3:Y:S01]  /*10b50*/  LDL.LU R9, [R1+0x4c] ;  /* 0x00004c0001097983 */ /* 0x000ee20000300800 */
[C---:B------:R-:W-:Y:S01]  /*10b60*/  ISETP.GT.U32.AND P0, PT, R176.reuse, R3, PT ;  /* 0x00000003b000720c */ /* 0x040fe20003f04070 */
[----:B------:R-:W-:Y:S01]  /*10b70*/  FMUL R169, R169, R0 ;  /* 0x00000000a9a97220 */ /* 0x000fe20000400000 */
[----:B------:R-:W-:Y:S01]  /*10b80*/  ISETP.GT.U32.AND P1, PT, R176, R240, PT ;  /* 0x000000f0b000720c */ /* 0x000fe20003f24070 */
[----:B------:R-:W3:Y:S01]  /*10b90*/  LDL.LU R5, [R1+0x48] ;  /* 0x0000480001057983 */ /* 0x000ee20000300800 */
[-C--:B------:R-:W-:Y:S01]  /*10ba0*/  FMUL R176, R179, R0.reuse ;  /* 0x00000000b3b07220 */ /* 0x080fe20000400000 */
[-C--:B------:R-:W-:Y:S01]  /*10bb0*/  FMUL R170, R170, R0.reuse ;  /* 0x00000000aaaa7220 */ /* 0x080fe20000400000 */
[-C--:B------:R-:W-:Y:S01]  /*10bc0*/  FMUL R171, R171, R0.reuse ;  /* 0x00000000abab7220 */ /* 0x080fe20000400000 */
[----:B------:R-:W-:Y:S01]  /*10bd0*/  FMUL R167, R167, R0 ;  /* 0x00000000a7a77220 */ /* 0x000fe20000400000 */
[----:B------:R-:W3:Y:S04]  /*10be0*/  LDL.LU R10, [R1+0x44] ;  /* 0x00004400010a7983 */ /* 0x000ee80000300800 */
[----:B------:R-:W3:Y:S04]  /*10bf0*/  LDL.LU R0, [R1+0x3c] ;  /* 0x00003c0001007983 */ /* 0x000ee80000300800 */
[----:B------:R-:W3:Y:S04]  /*10c00*/  LDL.LU R11, [R1+0x38] ;  /* 0x00003800010b7983 */ /* 0x000ee80000300800 */
[----:B------:R-:W3:Y:S01]  /*10c10*/  LDL.LU R6, [R1+0x30] ;  /* 0x0000300001067983 */ /* 0x000ee20000300800 */
[----:B------:R-:W-:Y:S01]  /*10c20*/  IMAD.X R179, RZ, RZ, R244, P4 ;  /* 0x000000ffffb37224 */ /* 0x000fe200020e06f4 */
[----:B------:R-:W-:-:S02]  /*10c30*/  ISETP.GT.U32.AND.EX P5, PT, R239, RZ, PT, P5 ;  /* 0x000000ffef00720c */ /* 0x000fc40003fa4150 */
[----:B------:R-:W-:Y:S01]  /*10c40*/  ISETP.GT.U32.AND.EX P2, PT, R239, RZ, PT, P2 ;  /* 0x000000ffef00720c */ /* 0x000fe20003f44120 */
[----:B------:R0:W3:Y:S01]  /*10c50*/  LDG.E.U8 R190, desc[UR60][R190.64] ;  /* 0x0000003cbebe7981 */ /* 0x0000e2000c1e1100 */
[C---:B------:R-:W-:Y:S02]  /*10c60*/  ISETP.GT.U32.AND.EX P0, PT, R179.reuse, RZ, PT, P0 ;  /* 0x000000ffb300720c */ /* 0x040fe40003f04100 */
[----:B------:R-:W-:Y:S01]  /*10c70*/  ISETP.GT.U32.AND.EX P1, PT, R179, RZ, PT, P1 ;  /* 0x000000ffb300720c */ /* 0x000fe20003f24110 */
[----:B------:R1:W3:Y:S01]  /*10c80*/  LDG.E.U8 R192, desc[UR60][R192.64] ;  /* 0x0000003cc0c07981 */ /* 0x0002e2000c1e1100 */
[----:B------:R-:W-:Y:S02]  /*10c90*/  FSEL R180, R180, -INF , !P5 ;  /* 0xff800000b4b47808 */ /* 0x000fe40006800000 */
[----:B------:R-:W-:Y:S01]  /*10ca0*/  IADD3 R179, P5, R243, 0x8, RZ ;  /* 0x00000008f3b37810 */ /* 0x000fe20007fbe0ff */
[----:B------:R-:W-:Y:S01]  /*10cb0*/  BAR.SYNC.DEFER_BLOCKING 0x0 ;  /* 0x0000000000007b1d */ /* 0x000fe20000010000 */
[----:B------:R-:W-:-:S02]  /*10cc0*/  FSEL R182, R182, -INF , !P2 ;  /* 0xff800000b6b67808 */ /* 0x000fc40005000000 */
[-C--:B------:R-:W-:Y:S01]  /*10cd0*/  ISETP.GT.U32.AND P2, PT, R179, R3.reuse, PT ;  /* 0x00000003b300720c */ /* 0x080fe20003f44070 */
[----:B------:R-:W-:Y:S01]  /*10ce0*/  IMAD.X R179, RZ, RZ, R244, P5 ;  /* 0x000000ffffb37224 */ /* 0x000fe200028e06f4 */
[----:B------:R-:W-:Y:S02]  /*10cf0*/  LOP3.LUT R239, R243, 0x21, RZ, 0xfc, !PT ;  /* 0x00000021f3ef7812 */ /* 0x000fe400078efcff */
[----:B------:R-:W-:Y:S02]  /*10d00*/  FSEL R176, R176, -INF , !P3 ;  /* 0xff800000b0b07808 */ /* 0x000fe40005800000 */
[----:B------:R-:W-:Y:S02]  /*10d10*/  ISETP.GT.U32.AND.EX P2, PT, R179, RZ, PT, P2 ;  /* 0x000000ffb300720c */ /* 0x000fe40003f44120 */
[C---:B------:R-:W-:Y:S02]  /*10d20*/  ISETP.GT.U32.AND P4, PT, R239.reuse, R240, PT ;  /* 0x000000f0ef00720c */ /* 0x040fe40003f84070 */
[----:B------:R-:W-:-:S02]  /*10d30*/  ISETP.GT.U32.AND P3, PT, R239, R3, PT ;  /* 0x00000003ef00720c */ /* 0x000fc40003f64070 */
[C---:B------:R-:W-:Y:S02]  /*10d40*/  LOP3.LUT R179, R243.reuse, 0x29, RZ, 0xfc, !PT ;  /* 0x00000029f3b37812 */ /* 0x040fe400078efcff */
[----:B------:R-:W-:Y:S02]  /*10d50*/  LOP3.LUT R239, R243, 0x28, RZ, 0xfc, !PT ;  /* 0x00000028f3ef7812 */ /* 0x000fe400078efcff */
[----:B------:R-:W-:Y:S02]  /*10d60*/  FSEL R183, R183, -INF , !P1 ;  /* 0xff800000b7b77808 */ /* 0x000fe40004800000 */
[----:B------:R-:W-:Y:S02]  /*10d70*/  FSEL R172, R172, -INF , !P2 ;  /* 0xff800000acac7808 */ /* 0x000fe40005000000 */
[C---:B------:R-:W-:Y:S02]  /*10d80*/  ISETP.GT.U32.AND P1, PT, R179.reuse, R240, PT ;  /* 0x000000f0b300720c */ /* 0x040fe40003f24070 */
[----:B------:R-:W-:-:S02]  /*10d90*/  ISETP.GT.U32.AND P2, PT, R179, R3, PT ;  /* 0x00000003b300720c */ /* 0x000fc40003f44070 */
[C---:B------:R-:W-:Y:S02]  /*10da0*/  ISETP.GT.U32.AND.EX P4, PT, R244.reuse, RZ, PT, P4 ;  /* 0x000000fff400720c */ /* 0x040fe40003f84140 */
[----:B------:R-:W-:Y:S02]  /*10db0*/  ISETP.GT.U32.AND.EX P3, PT, R244, RZ, PT, P3 ;  /* 0x000000fff400720c */ /* 0x000fe40003f64130 */
[----:B------:R-:W-:Y:S02]  /*10dc0*/  ISETP.GT.U32.AND P5, PT, R239, R240, PT ;  /* 0x000000f0ef00720c */ /* 0x000fe40003fa4070 */
[----:B------:R-:W-:Y:S02]  /*10dd0*/  LOP3.LUT R179, R243, 0x30, RZ, 0xfc, !PT ;  /* 0x00000030f3b37812 */ /* 0x000fe400078efcff */
[----:B------:R-:W-:Y:S02]  /*10de0*/  FSEL R153, R153, -INF , !P3 ;  /* 0xff80000099997808 */ /* 0x000fe40005800000 */
[----:B------:R-:W-:-:S02]  /*10df0*/  FSEL R155, R155, -INF , !P4 ;  /* 0xff8000009b9b7808 */ /* 0x000fc40006000000 */
[CC--:B------:R-:W-:Y:S02]  /*10e00*/  ISETP.GT.U32.AND P3, PT, R179.reuse, R240.reuse, PT ;  /* 0x000000f0b300720c */ /* 0x0c0fe40003f64070 */
[----:B------:R-:W-:Y:S02]  /*10e10*/  ISETP.GT.U32.AND P4, PT, R179, R3, PT ;  /* 0x00000003b300720c */ /* 0x000fe40003f84070 */
[----:B------:R-:W-:Y:S02]  /*10e20*/  ISETP.GT.U32.AND.EX P5, PT, R244, RZ, PT, P5 ;  /* 0x000000fff400720c */ /* 0x000fe40003fa4150 */
[----:B------:R-:W-:Y:S02]  /*10e30*/  LOP3.LUT R179, R243, 0x31, RZ, 0xfc, !PT ;  /* 0x00000031f3b37812 */ /* 0x000fe400078efcff */
[----:B------:R-:W-:Y:S02]  /*10e40*/  FSEL R158, R158, -INF , !P5 ;  /* 0xff8000009e9e7808 */ /* 0x000fe40006800000 */
[----:B------:R-:W-:-:S02]  /*10e50*/  ISETP.GT.U32.AND P5, PT, R179, R240, PT ;  /* 0x000000f0b300720c */ /* 0x000fc40003fa4070 */
[C---:B------:R-:W-:Y:S02]  /*10e60*/  ISETP.GT.U32.AND.EX P3, PT, R244.reuse, RZ, PT, P3 ;  /* 0x000000fff400720c */ /* 0x040fe40003f64130 */
[----:B------:R-:W-:Y:S02]  /*10e70*/  ISETP.GT.U32.AND.EX P5, PT, R244, RZ, PT, P5 ;  /* 0x000000fff400720c */ /* 0x000fe40003fa4150 */
[----:B------:R-:W-:Y:S02]  /*10e80*/  LOP3.LUT R242, R243, 0x38, RZ, 0xfc, !PT ;  /* 0x00000038f3f27812 */ /* 0x000fe400078efcff */
[----:B------:R-:W-:Y:S02]  /*10e90*/  FSEL R162, R162, -INF , !P3 ;  /* 0xff800000a2a27808 */ /* 0x000fe40005800000 */
[----:B------:R-:W-:Y:S02]  /*10ea0*/  FSEL R163, R163, -INF , !P5 ;  /* 0xff800000a3a37808 */ /* 0x000fe40006800000 */
[----:B------:R-:W-:-:S02]  /*10eb0*/  ISETP.GT.U32.AND P3, PT, R243, R3, PT ;  /* 0x00000003f300720c */ /* 0x000fc40003f64070 */
[----:B------:R-:W-:Y:S02]  /*10ec0*/  ISETP.GT.U32.AND P5, PT, R242, R240, PT ;  /* 0x000000f0f200720c */ /* 0x000fe40003fa4070 */
[C---:B------:R-:W-:Y:S02]  /*10ed0*/  ISETP.GT.U32.AND.EX P3, PT, R244.reuse, RZ, PT, P3 ;  /* 0x000000fff400720c */ /* 0x040fe40003f64130 */
[----:B------:R-:W-:Y:S02]  /*10ee0*/  ISETP.GT.U32.AND.EX P5, PT, R244, RZ, PT, P5 ;  /* 0x000000fff400720c */ /* 0x000fe40003fa4150 */
[----:B------:R-:W-:Y:S02]  /*10ef0*/  FSEL R168, R168, -INF , !P3 ;  /* 0xff800000a8a87808 */ /* 0x000fe40005800000 */
[----:B------:R-:W-:Y:S02]  /*10f00*/  FSEL R166, R166, -INF , !P5 ;  /* 0xff800000a6a67808 */ /* 0x000fe40006800000 */
[----:B------:R-:W-:-:S02]  /*10f10*/  FSEL R174, R174, -INF , !P3 ;  /* 0xff800000aeae7808 */ /* 0x000fc40005800000 */
[CC--:B------:R-:W-:Y:S02]  /*10f20*/  ISETP.GE.U32.AND P5, PT, R243.reuse, R3.reuse, PT ;  /* 0x00000003f300720c */ /* 0x0c0fe40003fa6070 */
[----:B------:R-:W-:Y:S02]  /*10f30*/  ISETP.GT.U32.AND P3, PT, R243, R240, PT ;  /* 0x000000f0f300720c */ /* 0x000fe40003f64070 */
[----:B------:R-:W-:Y:S02]  /*10f40*/  FSEL R181, R181, -INF , !P0 ;  /* 0xff800000b5b57808 */ /* 0x000fe40004000000 */
[----:B------:R-:W-:Y:S02]  /*10f50*/  ISETP.GT.U32.AND P0, PT, R239, R3, PT ;  /* 0x00000003ef00720c */ /* 0x000fe40003f04070 */
[C---:B------:R-:W-:Y:S02]  /*10f60*/  ISETP.GE.U32.AND.EX P5, PT, R244.reuse, RZ, PT, P5 ;  /* 0x000000fff400720c */ /* 0x040fe40003fa6150 */
[----:B------:R-:W-:-:S02]  /*10f70*/  ISETP.GT.U32.AND.EX P3, PT, R244, RZ, PT, P3 ;  /* 0x000000fff400720c */ /* 0x000fc40003f64130 */
[----:B------:R-:W-:Y:S02]  /*10f80*/  LOP3.LUT R239, R243, 0x39, RZ, 0xfc, !PT ;  /* 0x00000039f3ef7812 */ /* 0x000fe400078efcff */
[----:B------:R-:W-:Y:S02]  /*10f90*/  FSEL R169, R169, -INF , !P5 ;  /* 0xff800000a9a97808 */ /* 0x000fe40006800000 */
[----:B------:R-:W-:Y:S02]  /*10fa0*/  FSEL R170, R170, -INF , !P3 ;  /* 0xff800000aaaa7808 */ /* 0x000fe40005800000 */
[-C--:B------:R-:W-:Y:S02]  /*10fb0*/  ISETP.GE.U32.AND P5, PT, R243, R240.reuse, PT ;  /* 0x000000f0f300720c */ /* 0x080fe40003fa6070 */
[----:B------:R-:W-:Y:S02]  /*10fc0*/  ISETP.GT.U32.AND P3, PT, R239, R240, PT ;  /* 0x000000f0ef00720c */ /* 0x000fe40003f64070 */
[----:B------:R-:W-:-:S02]  /*10fd0*/  LOP3.LUT R243, R243, 0x20, RZ, 0xfc, !PT ;  /* 0x00000020f3f37812 */ /* 0x000fc400078efcff */
[C---:B------:R-:W-:Y:S02]  /*10fe0*/  ISETP.GE.U32.AND.EX P5, PT, R244.reuse, RZ, PT, P5 ;  /* 0x000000fff400720c */ /* 0x040fe40003fa6150 */
[C---:B------:R-:W-:Y:S02]  /*10ff0*/  ISETP.GT.U32.AND.EX P3, PT, R244.reuse, RZ, PT, P3 ;  /* 0x000000fff400720c */ /* 0x040fe40003f64130 */
[----:B------:R-:W-:Y:S02]  /*11000*/  FSEL R171, R171, -INF , !P5 ;  /* 0xff800000abab7808 */ /* 0x000fe40006800000 */
[----:B------:R-:W-:Y:S02]  /*11010*/  FSEL R167, R167, -INF , !P3 ;  /* 0xff800000a7a77808 */ /* 0x000fe40005800000 */
[C---:B------:R-:W-:Y:S02]  /*11020*/  ISETP.GT.U32.AND P5, PT, R243.reuse, R240, PT ;  /* 0x000000f0f300720c */ /* 0x040fe40003fa4070 */
[----:B------:R-:W-:Y:S01]  /*11030*/  ISETP.GT.U32.AND P3, PT, R243, R3, PT ;  /* 0x00000003f300720c */ /* 0x000fe20003f64070 */
[----:B------:R-:W3:Y:S01]  /*11040*/  LDL.LU R240, [R1+0x2c] ;  /* 0x00002c0001f07983 */ /* 0x000ee20000300800 */
[----:B------:R-:W0:Y:S01]  /*11050*/  LDC R243, c[0x0][0x238] ;  /* 0x00008e00fff37b82 */ /* 0x000e220000000800 */
[----:B------:R-:W-:-:S02]  /*11060*/  ISETP.GT.U32.AND.EX P1, PT, R244, RZ, PT, P1 ;  /* 0x000000fff400720c */ /* 0x000fc40003f24110 */
[C---:B------:R-:W-:Y:S02]  /*11070*/  ISETP.GT.U32.AND.EX P5, PT, R244.reuse, RZ, PT, P5 ;  /* 0x000000fff400720c */ /* 0x040fe40003fa4150 */
[C---:B------:R-:W-:Y:S02]  /*11080*/  ISETP.GT.U32.AND.EX P3, PT, R244.reuse, RZ, PT, P3 ;  /* 0x000000fff400720c */ /* 0x040fe40003f64130 */
[----:B------:R-:W-:Y:S02]  /*11090*/  FSEL R159, R159, -INF , !P1 ;  /* 0xff8000009f9f7808 */ /* 0x000fe40004800000 */
[----:B------:R-:W-:Y:S02]  /*110a0*/  ISETP.GT.U32.AND P1, PT, R179, R3, PT ;  /* 0x00000003b300720c */ /* 0x000fe40003f24070 */
[C---:B------:R-:W-:Y:S02]  /*110b0*/  ISETP.GT.U32.AND.EX P0, PT, R244.reuse, RZ, PT, P0 ;  /* 0x000000fff400720c */ /* 0x040fe40003f04100 */
[----:B------:R-:W-:Y:S01]  /*110c0*/  ISETP.GT.U32.AND.EX P2, PT, R244, RZ, PT, P2 ;  /* 0x000000fff400720c */ /* 0x000fe20003f44120 */
[-C--:B0-----:R-:W-:Y:S01]  /*110d0*/  FMUL R154, R154, R243.reuse ;  /* 0x000000f39a9a7220 */ /* 0x081fe20000400000 */
[----:B------:R-:W-:-:S04]  /*110e0*/  FMUL R152, R152, R243 ;  /* 0x000000f398987220 */ /* 0x000fc80000400000 */
[----:B------:R-:W-:Y:S02]  /*110f0*/  FSEL R154, R154, -INF , !P5 ;  /* 0xff8000009a9a7808 */ /* 0x000fe40006800000 */
[----:B------:R-:W-:Y:S02]  /*11100*/  FSEL R152, R152, -INF , !P3 ;  /* 0xff80000098987808 */ /* 0x000fe40005800000 */
[-C--:B------:R-:W-:Y:S02]  /*11110*/  ISETP.GT.U32.AND P5, PT, R242, R3.reuse, PT ;  /* 0x00000003f200720c */ /* 0x080fe40003fa4070 */
[----:B------:R-:W-:Y:S01]  /*11120*/  ISETP.GT.U32.AND P3, PT, R239, R3, PT ;  /* 0x00000003ef00720c */ /* 0x000fe20003f64070 */
[----:B------:R-:W3:Y:S01]  /*11130*/  LDL.LU R242, [R1+0x1c] ;  /* 0x00001c0001f27983 */ /* 0x000ee20000300800 */
[C---:B------:R-:W-:Y:S02]  /*11140*/  ISETP.GT.U32.AND.EX P4, PT, R244.reuse, RZ, PT, P4 ;  /* 0x000000fff400720c */ /* 0x040fe40003f84140 */
[C---:B------:R-:W-:Y:S01]  /*11150*/  ISETP.GT.U32.AND.EX P1, PT, R244.reuse, RZ, PT, P1 ;  /* 0x000000fff400720c */ /* 0x040fe20003f24110 */
[----:B------:R-:W3:Y:S01]  /*11160*/  LDL.LU R239, [R1+0x20] ;  /* 0x0000200001ef7983 */ /* 0x000ee20000300800 */
[----:B------:R-:W-:-:S02]  /*11170*/  ISETP.GT.U32.AND.EX P5, PT, R244, RZ, PT, P5 ;  /* 0x000000fff400720c */ /* 0x000fc40003fa4150 */
[----:B------:R-:W-:Y:S02]  /*11180*/  ISETP.GT.U32.AND.EX P3, PT, R244, RZ, PT, P3 ;  /* 0x000000fff400720c */ /* 0x000fe40003f64130 */
[----:B------:R-:W3:Y:S04]  /*11190*/  LDL.LU R244, [R1+0x24] ;  /* 0x0000240001f47983 */ /* 0x000ee80000300800 */
[----:B------:R-:W3:Y:S04]  /*111a0*/  LDL.LU R191, [R1+0x70] ;  /* 0x0000700001bf7983 */ /* 0x000ee80000300800 */
[----:B------:R-:W3:Y:S04]  /*111b0*/  LDL.LU R193, [R1+0x28] ;  /* 0x0000280001c17983 */ /* 0x000ee80000300800 */
[----:B------:R0:W-:Y:S04]  /*111c0*/  STS.U8 [R241+0x8000], R246 ;  /* 0x008000f6f1007388 */ /* 0x0001e80000000000 */
[----:B------:R1:W-:Y:S04]  /*111d0*/  STS.U8 [R241+0x8200], R247 ;  /* 0x008200f7f1007388 */ /* 0x0003e80000000000 */
[----:B------:R1:W-:Y:S04]  /*111e0*/  STS.U8 [R241+0x8400], R248 ;  /* 0x008400f8f1007388 */ /* 0x0003e80000000000 */
[----:B0-----:R-:W3:Y:S04]  /*111f0*/  LDL.LU R246, [R1+0xa20] ;  /* 0x000a200001f67983 */ /* 0x001ee80000300800 */
[----:B-1----:R-:W3:Y:S04]  /*11200*/  LDL.LU R247, [R1+0xa1c] ;  /* 0x000a1c0001f77983 */ /* 0x002ee80000300800 */
[----:B------:R-:W3:Y:S04]  /*11210*/  LDL.LU R248, [R1+0xa18] ;  /* 0x000a180001f87983 */ /* 0x000ee80000300800 */
[----:B------:R0:W-:Y:S04]  /*11220*/  STS.U8 [R241+0x8800], R249 ;  /* 0x008800f9f1007388 */ /* 0x0001e80000000000 */
[----:B------:R1:W-:Y:S04]  /*11230*/  STS.U8 [R241+0x8a00], R250 ;  /* 0x008a00faf1007388 */ /* 0x0003e80000000000 */
[----:B------:R1:W-:Y:S04]  /*11240*/  STS.U8 [R241+0x8c00], R251 ;  /* 0x008c00fbf1007388 */ /* 0x0003e80000000000 */
[----:B0-----:R-:W3:Y:S04]  /*11250*/  LDL.LU R249, [R1+0xa14] ;  /* 0x000a140001f97983 */ /* 0x001ee80000300800 */
[----:B-1----:R-:W3:Y:S04]  /*11260*/  LDL.LU R250, [R1+0xa10] ;  /* 0x000a100001fa7983 */ /* 0x002ee80000300800 */
[----:B------:R-:W3:Y:S04]  /*11270*/  LDL.LU R251, [R1+0xa0c] ;  /* 0x000a0c0001fb7983 */ /* 0x000ee80000300800 */
[----:B--2---:R0:W-:Y:S04]  /*11280*/  STS.U8 [R241+0x8e00], R2 ;  /* 0x008e0002f1007388 */ /* 0x0041e80000000000 */
[----:B----4-:R1:W-:Y:S04]  /*11290*/  STS.U8 [R241+0x9000], R245 ;  /* 0x009000f5f1007388 */ /* 0x0103e80000000000 */
[----:B0-----:R-:W2:Y:S04]  /*112a0*/  LDL.LU R2, [R1+0xa08] ;  /* 0x000a080001027983 */ /* 0x001ea80000300800 */
[----:B---3--:R0:W-:Y:S04]  /*112b0*/  STS.U8 [R241+0x9200], R7 ;  /* 0x00920007f1007388 */ /* 0x0081e80000000000 */
[----:B-1----:R-:W3:Y:S04]  /*112c0*/  LDL.LU R245, [R1+0xa04] ;  /* 0x000a040001f57983 */ /* 0x002ee80000300800 */
[----:B------:R1:W-:Y:S04]  /*112d0*/  STS.U8 [R241+0x9400], R8 ;  /* 0x00940008f1007388 */ /* 0x0003e80000000000 */
[----:B0-----:R-:W4:Y:S04]  /*112e0*/  LDL.LU R7, [R1+0xa00] ;  /* 0x000a000001077983 */ /* 0x001f280000300800 */
[----:B------:R0:W-:Y:S04]  /*112f0*/  STS.U8 [R241+0x9600], R252 ;  /* 0x009600fcf1007388 */ /* 0x0001e80000000000 */
[----:B-1----:R-:W3:Y:S04]  /*11300*/  LDL.LU R8, [R1+0x9fc] ;  /* 0x0009fc0001087983 */ /* 0x002ee80000300800 */
[----:B------:R1:W-:Y:S04]  /*11310*/  STS.U8 [R241+0x9800], R9 ;  /* 0x00980009f1007388 */ /* 0x0003e80000000000 */
[----:B0-----:R-:W3:Y:S04]  /*11320*/  LDL.LU R252, [R1+0x9f8] ;  /* 0x0009f80001fc7983 */ /* 0x001ee80000300800 */
        /* <DEDUP_REMOVED lines=10> */
[----:B0-----:R-:W3:Y:S01]  /*113d0*/  LDL.LU R6, [R1+0x9e0] ;  /* 0x0009e00001067983 */ /* 0x001ee20000300800 */
[----:B------:R-:W-:-:S04]  /*113e0*/  FMNMX R179, R170, R171, !PT ;  /* 0x000000abaab37209 */ /* 0x000fc80007800000 */
[----:B------:R-:W-:-:S04]  /*113f0*/  FMNMX R179, R174, R179, !PT ;  /* 0x000000b3aeb37209 */ /* 0x000fc80007800000 */
[----:B------:R-:W-:-:S04]  /*11400*/  FMNMX R179, R175, R179, !PT ;  /* 0x000000b3afb37209 */ /* 0x000fc80007800000 */
[----:B------:R-:W-:-:S04]  /*11410*/  FMNMX R179, R178, R179, !PT ;  /* 0x000000b3b2b37209 */ /* 0x000fc80007800000 */
[----:B------:R-:W-:-:S04]  /*11420*/  FMNMX R179, R176, R179, !PT ;  /* 0x000000b3b0b37209 */ /* 0x000fc80007800000 */
[----:B------:R-:W-:-:S04]  /*11430*/  FMNMX R179, R182, R179, !PT ;  /* 0x000000b3b6b37209 */ /* 0x000fc80007800000 */
[----:B------:R-:W-:Y:S01]  /*11440*/  FMNMX R179, R183, R179, !PT ;  /* 0x000000b3b7b37209 */ /* 0x000fe20007800000 */
[----:B------:R0:W-:Y:S04]  /*11450*/  STS.U8 [R241+0xa400], R240 ;  /* 0x00a400f0f1007388 */ /* 0x0001e80000000000 */
[----:B0-----:R-:W3:Y:S04]  /*11460*/  LDL.LU R240, [R1+0x9dc] ;  /* 0x0009dc0001f07983 */ /* 0x001ee80000300800 */
[----:B------:R-:W-:Y:S01]  /*11470*/  STS.U8 [R241+0xaa00], R239 ;  /* 0x00aa00eff1007388 */ /* 0x000fe20000000000 */
[----:B------:R-:W-:-:S04]  /*11480*/  FMNMX R179, R154, R179, !PT ;  /* 0x000000b39ab37209 */ /* 0x000fc80007800000 */
[----:B------:R-:W-:-:S04]  /*11490*/  FMNMX R179, R155, R179, !PT ;  /* 0x000000b39bb37209 */ /* 0x000fc80007800000 */
[----:B------:R-:W-:-:S04]  /*114a0*/  FMNMX R179, R158, R179, !PT ;  /* 0x000000b39eb37209 */ /* 0x000fc80007800000 */
[----:B------:R-:W-:-:S04]  /*114b0*/  FMNMX R179, R159, R179, !PT ;  /* 0x000000b39fb37209 */ /* 0x000fc80007800000 */
[----:B------:R-:W-:-:S04]  /*114c0*/  FMNMX R179, R162, R179, !PT ;  /* 0x000000b3a2b37209 */ /* 0x000fc80007800000 */
[----:B------:R-:W-:-:S04]  /*114d0*/  FMNMX R179, R163, R179, !PT ;  /* 0x000000b3a3b37209 */ /* 0x000fc80007800000 */
[----:B------:R-:W-:-:S04]  /*114e0*/  FMNMX R179, R166, R179, !PT ;  /* 0x000000b3a6b37209 */ /* 0x000fc80007800000 */
[----:B------:R-:W-:Y:S01]  /*114f0*/  FMNMX R179, R167, R179, !PT ;  /* 0x000000b3a7b37209 */ /* 0x000fe20007800000 */
[----:B--2---:R-:W-:Y:S04]  /*11500*/  STS.U8 [R241+0xb800], R2 ;  /* 0x00b80002f1007388 */ /* 0x004fe80000000000 */
[----:B----4-:R-:W-:Y:S04]  /*11510*/  STS.U8 [R241+0xb600], R7 ;  /* 0x00b60007f1007388 */ /* 0x010fe80000000000 */
[----:B---3--:R-:W-:Y:S04]  /*11520*/  STS.U8 [R241+0xb400], R252 ;  /* 0x00b400fcf1007388 */ /* 0x008fe80000000000 */
[----:B------:R-:W-:Y:S04]  /*11530*/  STS.U8 [R241+0xb200], R5 ;  /* 0x00b20005f1007388 */ /* 0x000fe80000000000 */
[----:B------:R-:W-:Y:S04]  /*11540*/  STS.U8 [R241+0xb000], R0 ;  /* 0x00b00000f1007388 */ /* 0x000fe80000000000 */
[----:B------:R0:W-:Y:S04]  /*11550*/  STS.U8 [R241+0xae00], R6 ;  /* 0x00ae0006f1007388 */ /* 0x0001e80000000000 */
[----:B0-----:R-:W2:Y:S04]  /*11560*/  LDL.LU R6, [R1+0x9d8] ;  /* 0x0009d80001067983 */ /* 0x001ea80000300800 */
[----:B------:R-:W3:Y:S04]  /*11570*/  LDL.LU R0, [R1+0x9d4] ;  /* 0x0009d40001007983 */ /* 0x000ee80000300800 */
[----:B------:R-:W4:Y:S04]  /*11580*/  LDL.LU R5, [R1+0x9d0] ;  /* 0x0009d00001057983 */ /* 0x000f280000300800 */
[----:B------:R-:W2:Y:S04]  /*11590*/  LDL.LU R252, [R1+0x9cc] ;  /* 0x0009cc0001fc7983 */ /* 0x000ea80000300800 */
[----:B------:R-:W3:Y:S04]  /*115a0*/  LDL.LU R7, [R1+0x9c8] ;  /* 0x0009c80001077983 */ /* 0x000ee80000300800 */
[----:B------:R-:W3:Y:S04]  /*115b0*/  LDL.LU R2, [R1+0x9c4] ;  /* 0x0009c40001027983 */ /* 0x000ee80000300800 */
[----:B------:R-:W4:Y:S04]  /*115c0*/  LDL.LU R239, [R1+0xac] ;  /* 0x0000ac0001ef7983 */ /* 0x000f280000300800 */
[----:B------:R-:W-:Y:S04]  /*115d0*/  STS.U8 [R241+0x8600], R191 ;  /* 0x008600bff1007388 */ /* 0x000fe80000000000 */
[----:B------:R-:W0:Y:S04]  /*115e0*/  SHFL.BFLY PT, R191, R179, 0x2, 0x1f ;  /* 0x0c401f00b3bf7f89 */ /* 0x000e2800000e0000 */
[----:B------:R1:W-:Y:S01]  /*115f0*/  STS.U8 [R241+0xa600], R193 ;  /* 0x00a600c1f1007388 */ /* 0x0003e20000000000 */
[----:B0-----:R-:W-:-:S05]  /*11600*/  FMNMX R191, R179, R191, !PT ;  /* 0x000000bfb3bf7209 */ /* 0x001fca0007800000 */
[----:B------:R-:W0:Y:S01]  /*11610*/  SHFL.BFLY PT, R179, R191, 0x1, 0x1f ;  /* 0x0c201f00bfb37f89 */ /* 0x000e2200000e0000 */
[----:B-1----:R-:W-:-:S03]  /*11620*/  FMNMX R193, R168, R169, !PT ;  /* 0x000000a9a8c17209 */ /* 0x002fc60007800000 */
[----:B------:R1:W-:Y:S01]  /*11630*/  STS.U8 [R241+0xc600], R221 ;  /* 0x00c600ddf1007388 */ /* 0x0003e20000000000 */
[----:B------:R-:W-:-:S03]  /*11640*/  FMNMX R193, R172, R193, !PT ;  /* 0x000000c1acc17209 */ /* 0x000fc60007800000 */
[----:B------:R1:W-:Y:S01]  /*11650*/  STS.U8 [R241+0xc400], R225 ;  /* 0x00c400e1f1007388 */ /* 0x0003e20000000000 */
[----:B------:R-:W-:-:S03]  /*11660*/  FMNMX R193, R173, R193, !PT ;  /* 0x000000c1adc17209 */ /* 0x000fc60007800000 */
[----:B------:R0:W-:Y:S04]  /*11670*/  STS.U8 [R241+0xc200], R229 ;  /* 0x00c200e5f1007388 */ /* 0x0001e80000000000 */
[----:B-1----:R-:W2:Y:S04]  /*11680*/  LDL.LU R221, [R1+0xa4] ;  /* 0x0000a40001dd7983 */ /* 0x002ea80000300800 */
[----:B------:R-:W2:Y:S04]  /*11690*/  LDL.LU R225, [R1+0xa0] ;  /* 0x0000a00001e17983 */ /* 0x000ea80000300800 */
[----:B------:R1:W-:Y:S01]  /*116a0*/  STS.U8 [R241+0xc000], R233 ;  /* 0x00c000e9f1007388 */ /* 0x0003e20000000000 */
[----:B0-----:R-:W-:-:S03]  /*116b0*/  FMNMX R179, R191, R179, !PT ;  /* 0x000000b3bfb37209 */ /* 0x001fc60007800000 */
[----:B------:R-:W2:Y:S01]  /*116c0*/  LDL.LU R229, [R1+0x9c] ;  /* 0x00009c0001e57983 */ /* 0x000ea20000300800 */
[----:B------:R-:W-:-:S03]  /*116d0*/  FMUL R191, R160, R243 ;  /* 0x000000f3a0bf7220 */ /* 0x000fc60000400000 */
[----:B------:R0:W-:Y:S04]  /*116e0*/  STS.U8 [R241+0xbe00], R246 ;  /* 0x00be00f6f1007388 */ /* 0x0001e80000000000 */
[----:B-1----:R-:W2:Y:S01]  /*116f0*/  LDL.LU R233, [R1+0x98] ;  /* 0x0000980001e97983 */ /* 0x002ea20000300800 */
[----:B------:R-:W-:-:S03]  /*11700*/  FMNMX R160, R238, R193, !PT ;  /* 0x000000c1eea07209 */ /* 0x000fc60007800000 */
[----:B------:R1:W-:Y:S04]  /*11710*/  STS.U8 [R241+0xbc00], R248 ;  /* 0x00bc00f8f1007388 */ /* 0x0003e80000000000 */
[----:B0-----:R-:W2:Y:S01]  /*11720*/  LDL.LU R246, [R1+0x94] ;  /* 0x0000940001f67983 */ /* 0x001ea20000300800 */
[----:B------:R-:W-:-:S03]  /*11730*/  FMUL R156, R156, R243 ;  /* 0x000000f39c9c7220 */ /* 0x000fc60000400000 */
[----:B------:R0:W-:Y:S01]  /*11740*/  STS.U8 [R241+0xba00], R250 ;  /* 0x00ba00faf1007388 */ /* 0x0001e20000000000 */
[----:B------:R-:W-:-:S03]  /*11750*/  FMUL R157, R157, R243 ;  /* 0x000000f39d9d7220 */ /* 0x000fc60000400000 */
[----:B-1----:R-:W2:Y:S01]  /*11760*/  LDL.LU R248, [R1+0x90] ;  /* 0x0000900001f87983 */ /* 0x002ea20000300800 */
[-C--:B------:R-:W-:Y:S01]  /*11770*/  FMUL R193, R161, R243.reuse ;  /* 0x000000f3a1c17220 */ /* 0x080fe20000400000 */
[-C--:B------:R-:W-:Y:S02]  /*11780*/  FMUL R165, R165, R243.reuse ;  /* 0x000000f3a5a57220 */ /* 0x080fe40000400000 */
[----:B------:R1:W-:Y:S04]  /*11790*/  STS.U8 [R241+0xa800], R244 ;  /* 0x00a800f4f1007388 */ /* 0x0003e80000000000 */
[----:B0-----:R-:W2:Y:S04]  /*117a0*/  LDL.LU R250, [R1+0x8c] ;  /* 0x00008c0001fa7983 */ /* 0x001ea80000300800 */
[----:B------:R0:W-:Y:S04]  /*117b0*/  STS.U8 [R241+0xac00], R242 ;  /* 0x00ac00f2f1007388 */ /* 0x0001e80000000000 */
[----:B------:R0:W-:Y:S04]  /*117c0*/  STS.U8 [R241+0xcc00], R209 ;  /* 0x00cc00d1f1007388 */ /* 0x0001e80000000000 */
[----:B-1----:R-:W2:Y:S04]  /*117d0*/  LDL.LU R244, [R1+0x88] ;  /* 0x0000880001f47983 */ /* 0x002ea80000300800 */
[----:B0-----:R-:W2:Y:S01]  /*117e0*/  LDL.LU R242, [R1+0x84] ;  /* 0x0000840001f27983 */ /* 0x001ea20000300800 */
[----:B------:R-:W-:-:S03]  /*117f0*/  FMUL R209, R164, R243 ;  /* 0x000000f3a4d17220 */ /* 0x000fc60000400000 */
[----:B------:R0:W-:Y:S04]  /*11800*/  STS.U8 [R241+0xc800], R217 ;  /* 0x00c800d9f1007388 */ /* 0x0001e80000000000 */
[----:B------:R-:W2:Y:S04]  /*11810*/  LDL.LU R243, [R1+0x80] ;  /* 0x0000800001f37983 */ /* 0x000ea80000300800 */
[----:B------:R1:W-:Y:S04]  /*11820*/  STS.U8 [R241+0xce00], R205 ;  /* 0x00ce00cdf1007388 */ /* 0x0003e80000000000 */
[----:B0-----:R-:W2:Y:S04]  /*11830*/  LDL.LU R217, [R1+0xb0] ;  /* 0x0000b00001d97983 */ /* 0x001ea80000300800 */
[----:B------:R0:W-:Y:S04]  /*11840*/  STS.U8 [R241+0xd000], R201 ;  /* 0x00d000c9f1007388 */ /* 0x0001e80000000000 */
[----:B-1----:R-:W2:Y:S04]  /*11850*/  LDL.LU R205, [R1+0xa8] ;  /* 0x0000a80001cd7983 */ /* 0x002ea80000300800 */
[----:B0-----:R-:W2:Y:S01]  /*11860*/  LDL.LU R201, [R1+0xb4] ;  /* 0x0000b40001c97983 */ /* 0x001ea20000300800 */
[----:B------:R-:W-:-:S04]  /*11870*/  FMNMX R161, R177, R160, !PT ;  /* 0x000000a0b1a17209 */ /* 0x000fc80007800000 */
[----:B------:R-:W-:-:S04]  /*11880*/  FMNMX R161, R180, R161, !PT ;  /* 0x000000a1b4a17209 */ /* 0x000fc80007800000 */
[----:B------:R-:W-:-:S04]  /*11890*/  FMNMX R164, R181, R161, !PT ;  /* 0x000000a1b5a47209 */ /* 0x000fc80007800000 */
[----:B------:R-:W-:Y:S02]  /*118a0*/  FMNMX R164, R152, R164, !PT ;  /* 0x000000a498a47209 */ /* 0x000fe40007800000 */
[----:B------:R-:W-:Y:S02]  /*118b0*/  FSEL R156, R156, -INF , !P0 ;  /* 0xff8000009c9c7808 */ /* 0x000fe40004000000 */
[----:B------:R-:W-:Y:S02]  /*118c0*/  FSEL R157, R157, -INF , !P2 ;  /* 0xff8000009d9d7808 */ /* 0x000fe40005000000 */
[----:B------:R-:W-:Y:S02]  /*118d0*/  FSEL R191, R191, -INF , !P4 ;  /* 0xff800000bfbf7808 */ /* 0x000fe40006000000 */
[----:B------:R-:W-:Y:S02]  /*118e0*/  FSEL R193, R193, -INF , !P1 ;  /* 0xff800000c1c17808 */ /* 0x000fe40004800000 */
[----:B------:R-:W-:Y:S01]  /*118f0*/  FSEL R209, R209, -INF , !P5 ;  /* 0xff800000d1d17808 */ /* 0x000fe20006800000 */
[----:B------:R-:W-:Y:S04]  /*11900*/  STS.U8 [R241+0xca00], R213 ;  /* 0x00ca00d5f1007388 */ /* 0x000fe80000000000 */
[----:B------:R0:W-:Y:S04]  /*11910*/  STS.U8 [R241+0xd200], R197 ;  /* 0x00d200c5f1007388 */ /* 0x0001e80000000000 */
[----:B------:R-:W-:Y:S04]  /*11920*/  STS.U8 [R241+0xe000], R184 ;  /* 0x00e000b8f1007388 */ /* 0x000fe80000000000 */
[----:B------:R-:W-:Y:S04]  /*11930*/  STS.U8 [R241+0xe200], R186 ;  /* 0x00e200baf1007388 */ /* 0x000fe80000000000 */
[----:B0-----:R-:W2:Y:S04]  /*11940*/  LDL.LU R197, [R1+0xb8] ;  /* 0x0000b80001c57983 */ /* 0x001ea80000300800 */
[----:B------:R-:W-:Y:S04]  /*11950*/  STS.U8 [R241+0xd400], R12 ;  /* 0x00d4000cf1007388 */ /* 0x000fe80000000000 */
[----:B------:R-:W-:Y:S04]  /*11960*/  STS.U8 [R241+0xd600], R14 ;  /* 0x00d6000ef1007388 */ /* 0x000fe80000000000 */
[----:B------:R-:W-:Y:S04]  /*11970*/  STS.U8 [R241+0xd800], R16 ;  /* 0x00d80010f1007388 */ /* 0x000fe80000000000 */
[----:B------:R-:W-:Y:S04]  /*11980*/  STS.U8 [R241+0xda00], R18 ;  /* 0x00da0012f1007388 */ /* 0x000fe80000000000 */
[----:B------:R-:W-:Y:S01]  /*11990*/  STS.U8 [R241+0xdc00], R20 ;  /* 0x00dc0014f1007388 */ /* 0x000fe20000000000 */
[----:B----4-:R-:W-:-:S05]  /*119a0*/  FMNMX R160, R179, R239, !PT ;  /* 0x000000efb3a07209 */ /* 0x010fca0007800000 */
[----:B------:R-:W-:-:S04]  /*119b0*/  FADD R170, R170, -R160 ;  /* 0x800000a0aaaa7221 */ /* 0x000fc80000000000 */
[----:B------:R-:W-:Y:S01]  /*119c0*/  FMUL R161, R170, 1.4426950216293334961 ;  /* 0x3fb8aa3baaa17820 */ /* 0x000fe20000400000 */
[----:B------:R-:W-:Y:S01]  /*119d0*/  FMNMX R170, R153, R164, !PT ;  /* 0x000000a499aa7209 */ /* 0x000fe20007800000 */
[----:B------:R-:W-:-:S03]  /*119e0*/  FADD R171, R171, -R160 ;  /* 0x800000a0abab7221 */ /* 0x000fc60000000000 */
[----:B------:R-:W-:Y:S01]  /*119f0*/  FMNMX R170, R156, R170, !PT ;  /* 0x000000aa9caa7209 */ /* 0x000fe20007800000 */
[----:B------:R-:W-:-:S03]  /*11a00*/  FMUL R164, R171, 1.4426950216293334961 ;  /* 0x3fb8aa3baba47820 */ /* 0x000fc60000400000 */
[----:B------:R-:W-:-:S04]  /*11a10*/  FMNMX R171, R157, R170, !PT ;  /* 0x000000aa9dab7209 */ /* 0x000fc80007800000 */
[----:B------:R-:W-:Y:S01]  /*11a20*/  FMNMX R171, R191, R171, !PT ;  /* 0x000000abbfab7209 */ /* 0x000fe20007800000 */
[----:B------:R-:W-:-:S03]  /*11a30*/  FADD R174, R174, -R160 ;  /* 0x800000a0aeae7221 */ /* 0x000fc60000000000 */
[----:B------:R-:W-:Y:S02]  /*11a40*/  FMNMX R171, R193, R171, !PT ;  /* 0x000000abc1ab7209 */ /* 0x000fe40007800000 */
[----:B------:R-:W-:Y:S02]  /*11a50*/  FSEL R179, R165, -INF , !P3 ;  /* 0xff800000a5b37808 */ /* 0x000fe40005800000 */
[----:B------:R-:W-:Y:S01]  /*11a60*/  FMNMX R171, R209, R171, !PT ;  /* 0x000000abd1ab7209 */ /* 0x000fe20007800000 */
[----:B------:R-:W-:Y:S01]  /*11a70*/  FMUL R170, R174, 1.4426950216293334961 ;  /* 0x3fb8aa3baeaa7820 */ /* 0x000fe20000400000 */
[----:B------:R-:W-:Y:S02]  /*11a80*/  FADD R174, R178, -R160 ;  /* 0x800000a0b2ae7221 */ /* 0x000fe40000000000 */
[----:B------:R-:W-:-:S05]  /*11a90*/  FMNMX R178, R179, R171, !PT ;  /* 0x000000abb3b27209 */ /* 0x000fca0007800000 */
[----:B------:R-:W0:Y:S01]  /*11aa0*/  SHFL.BFLY PT, R213, R178, 0x2, 0x1f ;  /* 0x0c401f00b2d57f89 */ /* 0x000e2200000e0000 */
[--C-:B------:R-:W-:Y:S01]  /*11ab0*/  FADD R154, R154, -R160.reuse ;  /* 0x800000a09a9a7221 */ /* 0x100fe20000000000 */
[--C-:B------:R-:W-:Y:S01]  /*11ac0*/  FADD R175, R175, -R160.reuse ;  /* 0x800000a0afaf7221 */ /* 0x100fe20000000000 */
[----:B------:R-:W-:Y:S02]  /*11ad0*/  FADD R182, R182, -R160 ;  /* 0x800000a0b6b67221 */ /* 0x000fe40000000000 */
[----:B------:R-:W-:Y:S01]  /*11ae0*/  FMUL R154, R154, 1.4426950216293334961 ;  /* 0x3fb8aa3b9a9a7820 */ /* 0x000fe20000400000 */
[----:B------:R-:W-:Y:S01]  /*11af0*/  FMUL R165, R175, 1.4426950216293334961 ;  /* 0x3fb8aa3bafa57820 */ /* 0x000fe20000400000 */
[----:B------:R-:W-:Y:S02]  /*11b00*/  FMUL R175, R182, 1.4426950216293334961 ;  /* 0x3fb8aa3bb6af7820 */ /* 0x000fe40000400000 */
[----:B------:R1:W-:Y:S01]  /*11b10*/  MUFU.EX2 R182, R154 ;  /* 0x0000009a00b67308 */ /* 0x0003e20000000800 */
[----:B0-----:R-:W-:-:S05]  /*11b20*/  FMNMX R213, R178, R213, !PT ;  /* 0x000000d5b2d57209 */ /* 0x001fca0007800000 */
[----:B-1----:R-:W0:Y:S04]  /*11b30*/  SHFL.BFLY PT, R154, R213, 0x1, 0x1f ;  /* 0x0c201f00d59a7f89 */ /* 0x002e2800000e0000 */
[----:B------:R-:W-:Y:S04]  /*11b40*/  STS.U8 [R241+0xde00], R22 ;  /* 0x00de0016f1007388 */ /* 0x000fe80000000000 */
[----:B------:R1:W-:Y:S04]  /*11b50*/  STS.U8 [R241+0xe400], R188 ;  /* 0x00e400bcf1007388 */ /* 0x0003e80000000000 */
[----:B------:R-:W-:Y:S04]  /*11b60*/  STS.U8 [R241+0xe600], R194 ;  /* 0x00e600c2f1007388 */ /* 0x000fe80000000000 */
[----:B------:R-:W-:Y:S04]  /*11b70*/  STS.U8 [R241+0xe800], R198 ;  /* 0x00e800c6f1007388 */ /* 0x000fe80000000000 */
[----:B------:R-:W-:Y:S01]  /*11b80*/  STS.U8 [R241+0xea00], R202 ;  /* 0x00ea00caf1007388 */ /* 0x000fe20000000000 */
[----:B0-----:R-:W-:-:S03]  /*11b90*/  FMNMX R154, R213, R154, !PT ;  /* 0x0000009ad59a7209 */ /* 0x001fc60007800000 */
[----:B------:R-:W4:Y:S04]  /*11ba0*/  LDL.LU R213, [R1+0xbc] ;  /* 0x0000bc0001d57983 */ /* 0x000f280000300800 */
[----:B------:R-:W4:Y:S04]  /*11bb0*/  LDL.LU R184, [R1+0xc0] ;  /* 0x0000c00001b87983 */ /* 0x000f280000300800 */
[----:B------:R-:W4:Y:S04]  /*11bc0*/  LDL.LU R186, [R1+0xc4] ;  /* 0x0000c40001ba7983 */ /* 0x000f280000300800 */
        /* <DEDUP_REMOVED lines=10> */
[----:B-1----:R-:W4:Y:S04]  /*11c70*/  LDL.LU R188, [R1+0xc8] ;  /* 0x0000c80001bc7983 */ /* 0x002f280000300800 */
[----:B---3--:R0:W-:Y:S04]  /*11c80*/  STS.U8 [R2+0xa300], R7 ;  /* 0x00a3000702007388 */ /* 0x0081e80000000000 */
[----:B--2---:R1:W-:Y:S04]  /*11c90*/  STS.U8 [R2+0xa500], R252 ;  /* 0x00a500fc02007388 */ /* 0x0043e80000000000 */
[----:B------:R2:W-:Y:S04]  /*11ca0*/  STS.U8 [R2+0xa700], R5 ;  /* 0x00a7000502007388 */ /* 0x0005e80000000000 */
[----:B0-----:R-:W3:Y:S04]  /*11cb0*/  LDL.LU R7, [R1+0x9c0] ;  /* 0x0009c00001077983 */ /* 0x001ee80000300800 */
[----:B-1----:R-:W3:Y:S04]  /*11cc0*/  LDL.LU R252, [R1+0x9bc] ;  /* 0x0009bc0001fc7983 */ /* 0x002ee80000300800 */
[----:B--2---:R-:W2:Y:S04]  /*11cd0*/  LDL.LU R5, [R1+0x9b8] ;  /* 0x0009b80001057983 */ /* 0x004ea80000300800 */
[----:B------:R0:W-:Y:S04]  /*11ce0*/  STS.U8 [R2+0xa900], R0 ;  /* 0x00a9000002007388 */ /* 0x0001e80000000000 */
[----:B------:R1:W-:Y:S04]  /*11cf0*/  STS.U8 [R2+0xab00], R6 ;  /* 0x00ab000602007388 */ /* 0x0003e80000000000 */
[----:B------:R1:W-:Y:S04]  /*11d00*/  STS.U8 [R2+0xad00], R240 ;  /* 0x00ad00f002007388 */ /* 0x0003e80000000000 */
[----:B0-----:R-:W2:Y:S04]  /*11d10*/  LDL.LU R0, [R1+0x9b4] ;  /* 0x0009b40001007983 */ /* 0x001ea80000300800 */
[----:B-1----:R-:W2:Y:S04]  /*11d20*/  LDL.LU R6, [R1+0x9b0] ;  /* 0x0009b00001067983 */ /* 0x002ea80000300800 */
[----:B------:R0:W5:Y:S04]  /*11d30*/  LDL.LU R240, [R1+0x9ac] ;  /* 0x0009ac0001f07983 */ /* 0x0001680000300800 */
[----:B------:R1:W-:Y:S04]  /*11d40*/  STS.U8 [R2+0xaf00], R11 ;  /* 0x00af000b02007388 */ /* 0x0003e80000000000 */
[----:B------:R0:W-:Y:S04]  /*11d50*/  STS.U8 [R2+0xb100], R10 ;  /* 0x00b1000a02007388 */ /* 0x0001e80000000000 */
[----:B------:R0:W-:Y:S04]  /*11d60*/  STS.U8 [R2+0xb300], R9 ;  /* 0x00b3000902007388 */ /* 0x0001e80000000000 */
[----:B-1----:R1:W5:Y:S04]  /*11d70*/  LDL.LU R11, [R1+0x9a8] ;  /* 0x0009a800010b7983 */ /* 0x0023680000300800 */
[----:B0-----:R1:W5:Y:S04]  /*11d80*/  LDL.LU R10, [R1+0x9a4] ;  /* 0x0009a400010a7983 */ /* 0x0013680000300800 */
[----:B------:R1:W5:Y:S04]  /*11d90*/  LDL.LU R9, [R1+0x9a0] ;  /* 0x0009a00001097983 */ /* 0x0003680000300800 */
[----:B------:R0:W-:Y:S04]  /*11da0*/  STS.U8 [R2+0xb500], R8 ;  /* 0x00b5000802007388 */ /* 0x0001e80000000000 */
[----:B------:R1:W-:Y:S04]  /*11db0*/  STS.U8 [R2+0xb700], R245 ;  /* 0x00b700f502007388 */ /* 0x0003e80000000000 */
[----:B0-----:R0:W5:Y:S04]  /*11dc0*/  LDL.LU R8, [R1+0x99c] ;  /* 0x00099c0001087983 */ /* 0x0011680000300800 */
[----:B-1----:R-:W3:Y:S04]  /*11dd0*/  LDL.LU R245, [R1+0x998] ;  /* 0x0009980001f57983 */ /* 0x002ee80000300800 */
[----:B------:R1:W-:Y:S04]  /*11de0*/  STS.U8 [R2+0x8b00], R201 ;  /* 0x008b00c902007388 */ /* 0x0003e80000000000 */
[----:B------:R-:W2:Y:S04]  /*11df0*/  LDL R198, [R1+0x14] ;  /* 0x0000140001c67983 */ /* 0x000ea80000100800 */
[----:B-1----:R-:W2:Y:S01]  /*11e00*/  LDL R201, [R1+0x18] ;  /* 0x0000180001c97983 */ /* 0x002ea20000100800 */
[----:B------:R-:W-:Y:S01]  /*11e10*/  FADD R162, R162, -R160 ;  /* 0x800000a0a2a27221 */ /* 0x000fe20000000000 */
[----:B------:R-:W-:-:S03]  /*11e20*/  FMUL R171, R174, 1.4426950216293334961 ;  /* 0x3fb8aa3baeab7820 */ /* 0x000fc60000400000 */
[----:B------:R-:W-:Y:S01]  /*11e30*/  FMUL R14, R162, 1.4426950216293334961 ;  /* 0x3fb8aa3ba20e7820 */ /* 0x000fe20000400000 */
[----:B------:R-:W-:Y:S01]  /*11e40*/  FMNMX R162, R154, R217, !PT ;  /* 0x000000d99aa27209 */ /* 0x000fe20007800000 */
[--C-:B------:R-:W-:Y:S01]  /*11e50*/  FADD R174, R176, -R160.reuse ;  /* 0x800000a0b0ae7221 */ /* 0x100fe20000000000 */
[--C-:B------:R-:W-:Y:S01]  /*11e60*/  FADD R183, R183, -R160.reuse ;  /* 0x800000a0b7b77221 */ /* 0x100fe20000000000 */
[--C-:B------:R-:W-:Y:S01]  /*11e70*/  FADD R163, R163, -R160.reuse ;  /* 0x800000a0a3a37221 */ /* 0x100fe20000000000 */
[--C-:B------:R-:W-:Y:S01]  /*11e80*/  FADD R166, R166, -R160.reuse ;  /* 0x800000a0a6a67221 */ /* 0x100fe20000000000 */
[----:B------:R-:W-:Y:S01]  /*11e90*/  FADD R167, R167, -R160 ;  /* 0x800000a0a7a77221 */ /* 0x000fe20000000000 */
[--C-:B------:R-:W-:Y:S01]  /*11ea0*/  FADD R168, R168, -R162.reuse ;  /* 0x800000a2a8a87221 */ /* 0x100fe20000000000 */
[--C-:B------:R-:W-:Y:S01]  /*11eb0*/  FADD R169, R169, -R162.reuse ;  /* 0x800000a2a9a97221 */ /* 0x100fe20000000000 */
[--C-:B------:R-:W-:Y:S01]  /*11ec0*/  FADD R172, R172, -R162.reuse ;  /* 0x800000a2acac7221 */ /* 0x100fe20000000000 */
[--C-:B------:R-:W-:Y:S01]  /*11ed0*/  FADD R173, R173, -R162.reuse ;  /* 0x800000a2adad7221 */ /* 0x100fe20000000000 */
[----:B------:R-:W-:Y:S01]  /*11ee0*/  FMUL R174, R174, 1.4426950216293334961 ;  /* 0x3fb8aa3baeae7820 */ /* 0x000fe20000400000 */
[----:B------:R-:W-:Y:S01]  /*11ef0*/  FMUL R176, R183, 1.4426950216293334961 ;  /* 0x3fb8aa3bb7b07820 */ /* 0x000fe20000400000 */
[----:B------:R-:W-:Y:S01]  /*11f00*/  FMUL R16, R163, 1.4426950216293334961 ;  /* 0x3fb8aa3ba3107820 */ /* 0x000fe20000400000 */
[--C-:B------:R-:W-:Y:S01]  /*11f10*/  FADD R238, R238, -R162.reuse ;  /* 0x800000a2eeee7221 */ /* 0x100fe20000000000 */
[--C-:B------:R-:W-:Y:S01]  /*11f20*/  FADD R177, R177, -R162.reuse ;  /* 0x800000a2b1b17221 */ /* 0x100fe20000000000 */
[--C-:B------:R-:W-:Y:S01]  /*11f30*/  FADD R180, R180, -R162.reuse ;  /* 0x800000a2b4b47221 */ /* 0x100fe20000000000 */
[----:B------:R-:W-:Y:S01]  /*11f40*/  FADD R181, R181, -R162 ;  /* 0x800000a2b5b57221 */ /* 0x000fe20000000000 */
[----:B------:R-:W-:Y:S01]  /*11f50*/  FMUL R163, R166, 1.4426950216293334961 ;  /* 0x3fb8aa3ba6a37820 */ /* 0x000fe20000400000 */
        /* <DEDUP_REMOVED lines=9> */
[----:B------:R-:W-:Y:S01]  /*11ff0*/  MUFU.EX2 R171, R171 ;  /* 0x000000ab00ab7308 */ /* 0x000fe20000000800 */
[--C-:B------:R-:W-:Y:S01]  /*12000*/  FADD R183, R158, -R160.reuse ;  /* 0x800000a09eb77221 */ /* 0x100fe20000000000 */
[----:B------:R-:W-:-:S06]  /*12010*/  FADD R159, R159, -R160 ;  /* 0x800000a09f9f7221 */ /* 0x000fcc0000000000 */
[----:B------:R-:W-:Y:S01]  /*12020*/  MUFU.EX2 R174, R174 ;  /* 0x000000ae00ae7308 */ /* 0x000fe20000000800 */
[----:B------:R-:W-:-:S07]  /*12030*/  FADD R155, R155, -R160 ;  /* 0x800000a09b9b7221 */ /* 0x000fce0000000000 */
[----:B------:R-:W-:Y:S08]  /*12040*/  MUFU.EX2 R175, R175 ;  /* 0x000000af00af7308 */ /* 0x000ff00000000800 */
[----:B------:R-:W1:Y:S01]  /*12050*/  MUFU.EX2 R176, R176 ;  /* 0x000000b000b07308 */ /* 0x000e620000000800 */
[----:B------:R-:W-:Y:S01]  /*12060*/  FMUL R183, R183, 1.4426950216293334961 ;  /* 0x3fb8aa3bb7b77820 */ /* 0x000fe20000400000 */
[----:B------:R-:W-:-:S06]  /*12070*/  FMUL R12, R159, 1.4426950216293334961 ;  /* 0x3fb8aa3b9f0c7820 */ /* 0x000fcc0000400000 */
[----:B------:R-:W-:Y:S01]  /*12080*/  MUFU.EX2 R161, R161 ;  /* 0x000000a100a17308 */ /* 0x000fe20000000800 */
[----:B------:R-:W-:-:S07]  /*12090*/  FMUL R155, R155, 1.4426950216293334961 ;  /* 0x3fb8aa3b9b9b7820 */ /* 0x000fce0000400000 */
[----:B------:R-:W-:Y:S01]  /*120a0*/  MUFU.EX2 R164, R164 ;  /* 0x000000a400a47308 */ /* 0x000fe20000000800 */
[----:B------:R-:W-:-:S07]  /*120b0*/  FADD R152, R152, -R162 ;  /* 0x800000a298987221 */ /* 0x000fce0000000000 */
[----:B------:R-:W-:Y:S01]  /*120c0*/  MUFU.EX2 R170, R170 ;  /* 0x000000aa00aa7308 */ /* 0x000fe20000000800 */
[----:B------:R-:W-:-:S07]  /*120d0*/  FADD R153, R153, -R162 ;  /* 0x800000a299997221 */ /* 0x000fce0000000000 */
[----:B------:R-:W-:Y:S01]  /*120e0*/  MUFU.EX2 R165, R165 ;  /* 0x000000a500a57308 */ /* 0x000fe20000000800 */
[--C-:B------:R-:W-:Y:S01]  /*120f0*/  FADD R156, R156, -R162.reuse ;  /* 0x800000a29c9c7221 */ /* 0x100fe20000000000 */
[----:B------:R-:W-:-:S06]  /*12100*/  FADD R157, R157, -R162 ;  /* 0x800000a29d9d7221 */ /* 0x000fcc0000000000 */
[----:B------:R-:W-:Y:S08]  /*12110*/  MUFU.EX2 R168, R168 ;  /* 0x000000a800a87308 */ /* 0x000ff00000000800 */
[----:B------:R-:W0:Y:S08]  /*12120*/  MUFU.EX2 R169, R169 ;  /* 0x000000a900a97308 */ /* 0x000e300000000800 */
[----:B------:R-:W-:Y:S08]  /*12130*/  MUFU.EX2 R172, R172 ;  /* 0x000000ac00ac7308 */ /* 0x000ff00000000800 */
[----:B------:R-:W0:Y:S01]  /*12140*/  MUFU.EX2 R173, R173 ;  /* 0x000000ad00ad7308 */ /* 0x000e220000000800 */
[----:B------:R-:W-:-:S07]  /*12150*/  FMUL R152, R152, 1.4426950216293334961 ;  /* 0x3fb8aa3b98987820 */ /* 0x000fce0000400000 */
[----:B------:R-:W-:Y:S01]  /*12160*/  MUFU.EX2 R18, R18 ;  /* 0x0000001200127308 */ /* 0x000fe20000000800 */
[----:B------:R-:W-:-:S07]  /*12170*/  FMUL R153, R153, 1.4426950216293334961 ;  /* 0x3fb8aa3b99997820 */ /* 0x000fce0000400000 */
[----:B------:R-:W0:Y:S01]  /*12180*/  MUFU.EX2 R20, R20 ;  /* 0x0000001400147308 */ /* 0x000e220000000800 */
[----:B------:R-:W-:-:S07]  /*12190*/  FMUL R156, R156, 1.4426950216293334961 ;  /* 0x3fb8aa3b9c9c7820 */ /* 0x000fce0000400000 */
[----:B------:R-:W-:Y:S01]  /*121a0*/  MUFU.EX2 R22, R22 ;  /* 0x0000001600167308 */ /* 0x000fe20000000800 */
[----:B------:R-:W-:-:S07]  /*121b0*/  FMUL R157, R157, 1.4426950216293334961 ;  /* 0x3fb8aa3b9d9d7820 */ /* 0x000fce0000400000 */
[----:B------:R-:W0:Y:S01]  /*121c0*/  MUFU.EX2 R167, R167 ;  /* 0x000000a700a77308 */ /* 0x000e220000000800 */
[----:B------:R1:W-:Y:S01]  /*121d0*/  STS.U8 [R2+0xdb00], R19 ;  /* 0x00db001302007388 */ /* 0x0003e20000000000 */
[--C-:B------:R-:W-:Y:S01]  /*121e0*/  FADD R191, R191, -R162.reuse ;  /* 0x800000a2bfbf7221 */ /* 0x100fe20000000000 */
[--C-:B------:R-:W-:Y:S01]  /*121f0*/  FADD R193, R193, -R162.reuse ;  /* 0x800000a2c1c17221 */ /* 0x100fe20000000000 */
[--C-:B------:R-:W-:Y:S01]  /*12200*/  FADD R209, R209, -R162.reuse ;  /* 0x800000a2d1d17221 */ /* 0x100fe20000000000 */
[----:B------:R0:W-:Y:S03]  /*12210*/  STS.U8 [R2+0xdd00], R21 ;  /* 0x00dd001502007388 */ /* 0x0001e60000000000 */
[----:B------:R-:W0:Y:S01]  /*12220*/  MUFU.EX2 R178, R155 ;  /* 0x0000009b00b27308 */ /* 0x000e220000000800 */
[----:B----4-:R-:W-:Y:S01]  /*12230*/  STS.U8 [R2+0x8300], R186 ;  /* 0x008300ba02007388 */ /* 0x010fe20000000000 */
[----:B------:R-:W-:Y:S01]  /*12240*/  FADD R179, R179, -R162 ;  /* 0x800000a2b3b37221 */ /* 0x000fe20000000000 */
[----:B-1----:R-:W-:-:S02]  /*12250*/  F2FP.SATFINITE.E4M3.F32.PACK_AB_MERGE_C R19, R176, R175, RZ ;  /* 0x000000afb013723e */ /* 0x002fc400048070ff */
[----:B------:R-:W-:Y:S03]  /*12260*/  STS.U8 [R2+0x8500], R184 ;  /* 0x008500b802007388 */ /* 0x000fe60000000000 */
[----:B------:R-:W-:Y:S01]  /*12270*/  MUFU.EX2 R183, R183 ;  /* 0x000000b700b77308 */ /* 0x000fe20000000800 */
[----:B0-----:R-:W-:Y:S01]  /*12280*/  F2FP.SATFINITE.E4M3.F32.PACK_AB_MERGE_C R21, R174, R171, RZ ;  /* 0x000000abae15723e */ /* 0x001fe200048070ff */
[----:B------:R0:W-:Y:S06]  /*12290*/  STS.U8 [R2+0xd500], R13 ;  /* 0x00d5000d02007388 */ /* 0x0001ec0000000000 */
[----:B------:R-:W1:Y:S01]  /*122a0*/  MUFU.EX2 R12, R12 ;  /* 0x0000000c000c7308 */ /* 0x000e620000000800 */
[----:B------:R4:W-:Y:S01]  /*122b0*/  STS.U8 [R2+0xd700], R15 ;  /* 0x00d7000f02007388 */ /* 0x0009e20000000000 */
[----:B------:R-:W-:Y:S01]  /*122c0*/  FMUL R191, R191, 1.4426950216293334961 ;  /* 0x3fb8aa3bbfbf7820 */ /* 0x000fe20000400000 */
[----:B------:R-:W-:Y:S01]  /*122d0*/  FMUL R193, R193, 1.4426950216293334961 ;  /* 0x3fb8aa3bc1c17820 */ /* 0x000fe20000400000 */
[----:B0-----:R-:W-:Y:S01]  /*122e0*/  FMUL R13, R209, 1.4426950216293334961 ;  /* 0x3fb8aa3bd10d7820 */ /* 0x001fe20000400000 */
[----:B------:R-:W-:-:S03]  /*122f0*/  F2FP.SATFINITE.E4M3.F32.PACK_AB_MERGE_C R21, R169, R168, R21 ;  /* 0x000000a8a915723e */ /* 0x000fc60004807015 */
[----:B------:R0:W-:Y:S01]  /*12300*/  MUFU.EX2 R177, R152 ;  /* 0x0000009800b17308 */ /* 0x0001e20000000800 */
[----:B------:R-:W-:Y:S01]  /*12310*/  F2FP.SATFINITE.E4M3.F32.PACK_AB_MERGE_C R19, R173, R172, R19 ;  /* 0x000000acad13723e */ /* 0x000fe20004807013 */
[----:B----4-:R-:W-:-:S06]  /*12320*/  FMUL R15, R179, 1.4426950216293334961 ;  /* 0x3fb8aa3bb30f7820 */ /* 0x010fcc0000400000 */
[----:B------:R4:W1:Y:S01]  /*12330*/  MUFU.EX2 R184, R153 ;  /* 0x0000009900b87308 */ /* 0x0008620000000800 */
[----:B------:R1:W-:Y:S01]  /*12340*/  STS.U8 [R2+0x8100], R188 ;  /* 0x008100bc02007388 */ /* 0x0003e20000000000 */
[----:B0-----:R-:W-:-:S06]  /*12350*/  F2FP.SATFINITE.E4M3.F32.PACK_AB_MERGE_C R152, R165, R170, RZ ;  /* 0x000000aaa598723e */ /* 0x001fcc00048070ff */
[----:B------:R-:W-:Y:S01]  /*12360*/  MUFU.EX2 R186, R156 ;  /* 0x0000009c00ba7308 */ /* 0x000fe20000000800 */
[----:B----4-:R-:W-:Y:S01]  /*12370*/  F2FP.SATFINITE.E4M3.F32.PACK_AB_MERGE_C R153, R164, R161, RZ ;  /* 0x000000a1a499723e */ /* 0x010fe200048070ff */
[----:B------:R0:W-:Y:S06]  /*12380*/  STS.U8 [R2+0xa100], R243 ;  /* 0x00a100f302007388 */ /* 0x0001ec0000000000 */
[----:B-1----:R-:W1:Y:S01]  /*12390*/  MUFU.EX2 R188, R157 ;  /* 0x0000009d00bc7308 */ /* 0x002e620000000800 */
[----:B------:R-:W-:Y:S02]  /*123a0*/  F2FP.SATFINITE.E4M3.F32.PACK_AB_MERGE_C R153, R20, R18, R153 ;  /* 0x000000121499723e */ /* 0x000fe40004807099 */
[----:B------:R-:W-:Y:S01]  /*123b0*/  F2FP.SATFINITE.E4M3.F32.PACK_AB_MERGE_C R152, R167, R22, R152 ;  /* 0x00000016a798723e */ /* 0x000fe20004807098 */
[----:B0-----:R-:W0:Y:S01]  /*123c0*/  S2R R243, SR_TID.X ;  /* 0x0000000000f37919 */ /* 0x001e220000002100 */
[----:B------:R-:W-:-:S03]  /*123d0*/  SEL R155, R21, R19, !P6 ;  /* 0x00000013159b7207 */ /* 0x000fc60007000000 */
[----:B------:R-:W-:Y:S01]  /*123e0*/  MUFU.EX2 R14, R14 ;  /* 0x0000000e000e7308 */ /* 0x000fe20000000800 */
[----:B------:R-:W-:Y:S01]  /*123f0*/  SEL R21, R19, R21, !P6 ;  /* 0x0000001513157207 */ /* 0x000fe20007000000 */
[----:B------:R4:W-:Y:S06]  /*12400*/  STS.U8 [R2+0xdf00], R23 ;  /* 0x00df001702007388 */ /* 0x0009ec0000000000 */
[----:B------:R-:W0:Y:S01]  /*12410*/  MUFU.EX2 R16, R16 ;  /* 0x0000001000107308 */ /* 0x000e220000000800 */
[----:B------:R1:W-:Y:S07]  /*12420*/  STS.U8 [R2+0xd900], R17 ;  /* 0x00d9001102007388 */ /* 0x0003ee0000000000 */
[----:B------:R-:W-:Y:S01]  /*12430*/  MUFU.EX2 R163, R163 ;  /* 0x000000a300a37308 */ /* 0x000fe20000000800 */
[----:B----4-:R-:W-:-:S07]  /*12440*/  SEL R23, R153, R152, !P6 ;  /* 0x0000009899177207 */ /* 0x010fce0007000000 */
[----:B------:R-:W4:Y:S01]  /*12450*/  MUFU.EX2 R166, R166 ;  /* 0x000000a600a67308 */ /* 0x000f220000000800 */
[----:B------:R-:W-:Y:S02]  /*12460*/  SEL R153, R152, R153, !P6 ;  /* 0x0000009998997207 */ /* 0x000fe40007000000 */
[----:B-1----:R-:W-:-:S05]  /*12470*/  F2FP.SATFINITE.E4M3.F32.PACK_AB_MERGE_C R17, R178, R182, RZ ;  /* 0x000000b6b211723e */ /* 0x002fca00048070ff */
[----:B------:R-:W-:Y:S01]  /*12480*/  MUFU.EX2 R191, R191 ;  /* 0x000000bf00bf7308 */ /* 0x000fe20000000800 */
[----:B------:R-:W-:Y:S01]  /*12490*/  F2FP.SATFINITE.E4M3.F32.PACK_AB_MERGE_C R154, R12, R183, RZ ;  /* 0x000000b70c9a723e */ /* 0x000fe200048070ff */
[----:B------:R1:W-:Y:S06]  /*124a0*/  STS.U8 [R2+0x8900], R197 ;  /* 0x008900c502007388 */ /* 0x0003ec0000000000 */
[----:B------:R-:W4:Y:S08]  /*124b0*/  MUFU.EX2 R193, R193 ;  /* 0x000000c100c17308 */ /* 0x000f300000000800 */
[----:B------:R-:W-:Y:S01]  /*124c0*/  MUFU.EX2 R13, R13 ;  /* 0x0000000d000d7308 */ /* 0x000fe20000000800 */
[----:B-1----:R-:W1:Y:S07]  /*124d0*/  S2R R197, SR_CgaCtaId ;  /* 0x0000000000c57919 */ /* 0x002e6e0000008800 */
[----:B------:R-:W1:Y:S01]  /*124e0*/  MUFU.EX2 R15, R15 ;  /* 0x0000000f000f7308 */ /* 0x000e620000000800 */
[----:B------:R-:W-:-:S02]  /*124f0*/  F2FP.SATFINITE.E4M3.F32.PACK_AB_MERGE_C R17, R184, R177, R17 ;  /* 0x000000b1b811723e */ /* 0x000fc40004807011 */
[----:B------:R-:W-:Y:S02]  /*12500*/  F2FP.SATFINITE.E4M3.F32.PACK_AB_MERGE_C R154, R188, R186, R154 ;  /* 0x000000babc9a723e */ /* 0x000fe4000480709a */
[----:B---3--:R-:W-:Y:S01]  /*12510*/  LOP3.LUT R194, R245, 0x1, RZ, 0x3c, !PT ;  /* 0x00000001f5c27812 */ /* 0x008fe200078e3cff */
[----:B------:R-:W-:Y:S04]  /*12520*/  SHFL.IDX PT, R155, R155, R245, 0x1f ;  /* 0x00001ff59b9b7589 */ /* 0x000fe800000e0000 */
[----:B------:R-:W2:Y:S04]  /*12530*/  SHFL.IDX PT, R21, R21, R194, 0x1f ;  /* 0x00001fc215157589 */ /* 0x000ea800000e0000 */
[----:B------:R-:W-:Y:S04]  /*12540*/  SHFL.IDX PT, R23, R23, R245, 0x1f ;  /* 0x00001ff517177589 */ /* 0x000fe800000e0000 */
[----:B------:R-:W3:Y:S01]  /*12550*/  SHFL.IDX PT, R153, R153, R194, 0x1f ;  /* 0x00001fc299997589 */ /* 0x000ee200000e0000 */
[----:B------:R-:W-:-:S02]  /*12560*/  SEL R157, R17, R154, !P6 ;  /* 0x0000009a119d7207 */ /* 0x000fc40007000000 */
[----:B0-----:R-:W-:Y:S02]  /*12570*/  F2FP.SATFINITE.E4M3.F32.PACK_AB_MERGE_C R19, R16, R14, RZ ;  /* 0x0000000e1013723e */ /* 0x001fe400048070ff */
[----:B----4-:R-:W-:Y:S02]  /*12580*/  F2FP.SATFINITE.E4M3.F32.PACK_AB_MERGE_C R152, R166, R163, RZ ;  /* 0x000000a3a698723e */ /* 0x010fe400048070ff */
[----:B------:R-:W-:Y:S01]  /*12590*/  SEL R17, R154, R17, !P6 ;  /* 0x000000119a117207 */ /* 0x000fe20007000000 */
[----:B------:R-:W-:Y:S01]  /*125a0*/  STS.U8 [R2+0x8700], R213 ;  /* 0x008700d502007388 */ /* 0x000fe20000000000 */
[----:B------:R-:W-:-:S03]  /*125b0*/  F2FP.SATFINITE.E4M3.F32.PACK_AB_MERGE_C R19, R193, R191, R19 ;  /* 0x000000bfc113723e */ /* 0x000fc60004807013 */
[----:B------:R-:W-:Y:S01]  /*125c0*/  STS.U8 [R2+0x8d00], R205 ;  /* 0x008d00cd02007388 */ /* 0x000fe20000000000 */
[----:B-1----:R-:W-:-:S03]  /*125d0*/  F2FP.SATFINITE.E4M3.F32.PACK_AB_MERGE_C R152, R15, R13, R152 ;  /* 0x0000000d0f98723e */ /* 0x002fc60004807098 */
        /* <DEDUP_REMOVED lines=38> */
[----:B------:R0:W-:Y:S01]  /*12840*/  STS.U8 [R2+0xff00], R7 ;  /* 0x00ff000702007388 */ /* 0x0001e20000000000 */
[----:B------:R1:W-:Y:S06]  /*12850*/  MEMBAR.ALL.CTA ;  /* 0x0000000000007992 */ /* 0x0003ec0000008000 */
[----:B-1----:R-:W1:Y:S01]  /*12860*/  FENCE.VIEW.ASYNC.S ;  /* 0x00000000000073c6 */ /* 0x002e620000000000 */
[----:B------:R-:W-:-:S03]  /*12870*/  SEL R159, R19, R152, !P6 ;  /* 0x00000098139f7207 */ /* 0x000fc60007000000 */
[----:B-1----:R-:W-:Y:S01]  /*12880*/  SHFL.IDX PT, R157, R157, R245, 0x1f ;  /* 0x00001ff59d9d7589 */ /* 0x002fe200000e0000 */
[----:B------:R-:W-:-:S03]  /*12890*/  SEL R19, R152, R19, !P6 ;  /* 0x0000001398137207 */ /* 0x000fc60007000000 */
[----:B------:R-:W1:Y:S01]  /*128a0*/  SHFL.IDX PT, R17, R17, R194, 0x1f ;  /* 0x00001fc211117589 */ /* 0x000e6200000e0000 */
[----:B------:R-:W-:Y:S01]  /*128b0*/  FADD R152, -R160, R239 ;  /* 0x000000efa0987221 */ /* 0x000fe20000000100 */
[CCC-:B--2---:R-:W-:Y:S02]  /*128c0*/  PRMT R154, R155.reuse, R201.reuse, R21.reuse ;  /* 0x000000c99b9a7216 */ /* 0x1c4fe40000000015 */
[----:B------:R2:W-:Y:S01]  /*128d0*/  SHFL.IDX PT, R19, R19, R194, 0x1f ;  /* 0x00001fc213137589 */ /* 0x0005e200000e0000 */
[----:B------:R-:W-:Y:S01]  /*128e0*/  FMUL R152, R152, 1.4426950216293334961 ;  /* 0x3fb8aa3b98987820 */ /* 0x000fe20000400000 */
[----:B------:R-:W-:Y:S01]  /*128f0*/  PRMT R155, R155, R198, R21 ;  /* 0x000000c69b9b7216 */ /* 0x000fe20000000015 */
[----:B------:R-:W-:Y:S01]  /*12900*/  FADD R21, -R162, R217 ;  /* 0x000000d9a2157221 */ /* 0x000fe20000000100 */
[----:B------:R-:W-:Y:S01]  /*12910*/  IMAD.MOV.U32 R181, RZ, RZ, RZ ;  /* 0x000000ffffb57224 */ /* 0x000fe200078e00ff */
[----:B------:R3:W4:Y:S01]  /*12920*/  MUFU.EX2 R179, R152 ;  /* 0x0000009800b37308 */ /* 0x0007220000000800 */
[----:B------:R-:W-:Y:S01]  /*12930*/  UMOV UR59, 0x80000020 ;  /* 0x80000020003b7882 */ /* 0x000fe20000000000 */
[----:B------:R-:W-:Y:S01]  /*12940*/  UMOV UR6, 0xfffffffe ;  /* 0xfffffffe00067882 */ /* 0x000fe20000000000 */
[----:B------:R-:W-:Y:S01]  /*12950*/  UMOV UR7, 0x7fffffdf ;  /* 0x7fffffdf00077882 */ /* 0x000fe20000000000 */
[----:B0-----:R0:W5:Y:S01]  /*12960*/  LDL.LU R7, [R1+0x994] ;  /* 0x0009940001077983 */ /* 0x0011620000300800 */
[----:B--2---:R-:W-:Y:S01]  /*12970*/  SHF.R.U32.HI R194, RZ, 0x5, R243 ;  /* 0x00000005ffc27819 */ /* 0x004fe200000116f3 */
[----:B------:R-:W-:Y:S01]  /*12980*/  FMUL R21, R21, 1.4426950216293334961 ;  /* 0x3fb8aa3b15157820 */ /* 0x000fe20000400000 */
[----:B---3--:R-:W-:-:S02]  /*12990*/  PRMT R152, R23, R201, R153 ;  /* 0x000000c917987216 */ /* 0x008fc40000000099 */
[----:B------:R-:W-:Y:S01]  /*129a0*/  PRMT R153, R23, R198, R153 ;  /* 0x000000c617997216 */ /* 0x000fe20000000099 */
[----:B------:R-:W-:Y:S01]  /*129b0*/  IMAD.SHL.U32 R23, R194, 0x100, RZ ;  /* 0x00000100c2177824 */ /* 0x000fe200078e00ff */
[----:B------:R-:W2:Y:S01]  /*129c0*/  SHFL.IDX PT, R159, R159, R245, 0x1f ;  /* 0x00001ff59f9f7589 */ /* 0x000ea200000e0000 */
[----:B------:R-:W-:Y:S01]  /*129d0*/  MOV R194, 0x400 ;  /* 0x0000040000c27802 */ /* 0x000fe20000000f00 */
[----:B------:R-:W3:Y:S03]  /*129e0*/  MUFU.EX2 R21, R21 ;  /* 0x0000001500157308 */ /* 0x000ee60000000800 */
[----:B------:R-:W-:Y:S02]  /*129f0*/  LEA R194, R197, R194, 0x18 ;  /* 0x000000c2c5c27211 */ /* 0x000fe400078ec0ff */
[C-C-:B-1----:R-:W-:Y:S02]  /*12a00*/  PRMT R156, R157.reuse, R201, R17.reuse ;  /* 0x000000c99d9c7216 */ /* 0x142fe40000000011 */
[----:B------:R-:W-:Y:S01]  /*12a10*/  PRMT R157, R157, R198, R17 ;  /* 0x000000c69d9d7216 */ /* 0x000fe20000000011 */
[----:B------:R-:W-:Y:S01]  /*12a20*/  VIADD R194, R194, 0x8000 ;  /* 0x00008000c2c27836 */ /* 0x000fe20000000000 */
[----:B------:R-:W-:-:S04]  /*12a30*/  LOP3.LUT R17, R23, 0x400, RZ, 0xc0, !PT ;  /* 0x0000040017117812 */ /* 0x000fc800078ec0ff */
[----:B------:R-:W-:-:S04]  /*12a40*/  LEA.HI R17, R194, R17, RZ, 0x1c ;  /* 0x00000011c2117211 */ /* 0x000fc800078fe0ff */
[----:B------:R-:W-:Y:S01]  /*12a50*/  LOP3.LUT R180, R17, 0x3fff, RZ, 0xc0, !PT ;  /* 0x00003fff11b47812 */ /* 0x000fe200078ec0ff */
[-C--:B----4-:R-:W-:Y:S01]  /*12a60*/  FMUL R26, R26, R179.reuse ;  /* 0x000000b31a1a7220 */ /* 0x090fe20000400000 */
[-C--:B------:R-:W-:Y:S01]  /*12a70*/  FMUL R27, R27, R179.reuse ;  /* 0x000000b31b1b7220 */ /* 0x080fe20000400000 */
[-C--:B------:R-:W-:Y:S01]  /*12a80*/  FMUL R30, R30, R179.reuse ;  /* 0x000000b31e1e7220 */ /* 0x080fe20000400000 */
[----:B------:R-:W-:Y:S01]  /*12a90*/  R2UR UR58, R180 ;  /* 0x00000000b43a72ca */ /* 0x000fe200000e0000 */
        /* <DEDUP_REMOVED lines=61> */
[-C--:B---3--:R-:W-:Y:S01]  /*12e70*/  FMUL R24, R24, R21.reuse ;  /* 0x0000001518187220 */ /* 0x088fe20000400000 */
        /* <DEDUP_REMOVED lines=63> */
[----:B--2---:R-:W-:-:S02]  /*13270*/  PRMT R158, R159, R201, R19 ;  /* 0x000000c99f9e7216 */ /* 0x004fc40000000013 */
[----:B------:R-:W-:Y:S01]  /*13280*/  PRMT R159, R159, R198, R19 ;  /* 0x000000c69f9f7216 */ /* 0x000fe20000000013 */
[----:B------:R-:W-:Y:S06]  /*13290*/  BAR.SYNC.DEFER_BLOCKING 0x0 ;  /* 0x0000000000007b1d */ /* 0x000fec0000010000 */
[----:B------:R-:W-:-:S06]  /*132a0*/  WARPGROUP.ARRIVE ;  /* 0x00000000000079c5 */ /* 0x000fcc0000000000 */
[----:B------:R-:W-:Y:S01]  /*132b0*/  QGMMA.64x256x32.F32.E4M3.E4M3 R24, R152, gdesc[UR56], R24 ;  /* 0x03e0003898187df3 */ /* 0x000fe20008700818 */
[----:B------:R-:W-:Y:S02]  /*132c0*/  R2UR UR58, R180 ;  /* 0x00000000b43a72ca */ /* 0x000fe400000e0000 */
[----:B------:R-:W-:-:S13]  /*132d0*/  R2UR UR59, R181 ;  /* 0x00000000b53b72ca */ /* 0x000fda00000e0000 */
[----:B------:R-:W-:Y:S01]  /*132e0*/  UIADD3.64 UR58, UR58, -UR6, URZ ;  /* 0x800000063a3a7297 */ /* 0x000fe2000fffe03f */
[----:B------:R-:W-:Y:S02]  /*132f0*/  R2UR UR7, R6 ;  /* 0x00000000060772ca */ /* 0x000fe400000e0000 */
[----:B------:R0:W5:Y:S01]  /*13300*/  LDL.LU R6, [R1+0x990] ;  /* 0x0009900001067983 */ /* 0x0001620000300800 */
[----:B------:R-:W-:-:S03]  /*13310*/  R2UR UR6, R0 ;  /* 0x00000000000672ca */ /* 0x000fc600000e0000 */
[----:B------:R-:W2:Y:S04]  /*13320*/  LDL.LU R0, [R1+0x98c] ;  /* 0x00098c0001007983 */ /* 0x000ea80000300800 */
[----:B------:R-:W3:Y:S04]  /*13330*/  LDL.LU R23, [R1+0xcc] ;  /* 0x0000cc0001177983 */ /* 0x000ee80000300800 */
[----:B------:R-:W4:Y:S04]  /*13340*/  LDL.LU R19, [R1+0xd0] ;  /* 0x0000d00001137983 */ /* 0x000f280000300800 */
[----:B------:R-:W2:Y:S01]  /*13350*/  LDL R17, [R1+0x174] ;  /* 0x0001740001117983 */ /* 0x000ea20000100800 */
[----:B------:R-:W-:Y:S01]  /*13360*/  FADD R161, R161, R164 ;  /* 0x000000a4a1a17221 */ /* 0x000fe20000000000 */
[----:B------:R-:W-:-:S03]  /*13370*/  FADD R18, R18, R20 ;  /* 0x0000001412127221 */ /* 0x000fc60000000000 */
        /* <DEDUP_REMOVED lines=23> */
[----:B------:R-:W-:Y:S01]  /*134f0*/  FADD R18, R193, R18 ;  /* 0x00000012c1127221 */ /* 0x000fe20000000000 */
[----:B------:R-:W1:Y:S01]  /*13500*/  S2R R185, SR_CTAID.X ;  /* 0x0000000000b97919 */ /* 0x000e620000002500 */
[----:B------:R-:W-:Y:S01]  /*13510*/  IADD3 R5, P0, R5, 0x40, RZ ;  /* 0x0000004005057810 */ /* 0x000fe20007f1e0ff */
[----:B------:R-:W-:Y:S01]  /*13520*/  FADD R161, R163, R161 ;  /* 0x000000a1a3a17221 */ /* 0x000fe20000000000 */
[----:B------:R-:W-:Y:S01]  /*13530*/  FADD R18, R13, R18 ;  /* 0x000000120d127221 */ /* 0x000fe20000000000 */
[----:B------:R-:W2:Y:S01]  /*13540*/  LDC R16, c[0x0][0x254] ;  /* 0x00009500ff107b82 */ /* 0x000ea20000000800 */
[----:B------:R-:W-:Y:S01]  /*13550*/  QGMMA.64x256x32.F32.E4M3.E4M3 R24, R156, gdesc[UR56], R24, gsb0 ;  /* 0x03e000389c187df3 */ /* 0x000fe20008000818 */
[----:B------:R-:W-:Y:S01]  /*13560*/  FADD R161, R166, R161 ;  /* 0x000000a1a6a17221 */ /* 0x000fe20000000000 */
[----:B------:R-:W-:-:S04]  /*13570*/  FADD R18, R15, R18 ;  /* 0x000000120f127221 */ /* 0x000fc80000000000 */
[----:B------:R-:W0:Y:S04]  /*13580*/  SHFL.BFLY PT, R13, R161, 0x2, 0x1f ;  /* 0x0c401f00a10d7f89 */ /* 0x000e2800000e0000 */
[----:B------:R-:W1:Y:S01]  /*13590*/  SHFL.BFLY PT, R12, R18, 0x2, 0x1f ;  /* 0x0c401f00120c7f89 */ /* 0x000e6200000e0000 */
[----:B0-----:R-:W-:Y:S01]  /*135a0*/  FADD R13, R161, R13 ;  /* 0x0000000da10d7221 */ /* 0x001fe20000000000 */
[----:B-1----:R-:W-:-:S04]  /*135b0*/  FADD R12, R18, R12 ;  /* 0x0000000c120c7221 */ /* 0x002fc80000000000 */
[----:B------:R-:W0:Y:S04]  /*135c0*/  SHFL.BFLY PT, R14, R13, 0x1, 0x1f ;  /* 0x0c201f000d0e7f89 */ /* 0x000e2800000e0000 */
[----:B------:R-:W1:Y:S01]  /*135d0*/  SHFL.BFLY PT, R15, R12, 0x1, 0x1f ;  /* 0x0c201f000c0f7f89 */ /* 0x000e6200000e0000 */
[----:B------:R-:W-:-:S04]  /*135e0*/  IMAD.SHL.U32 R185, R185, 0x40, RZ ;  /* 0x00000040b9b97824 */ /* 0x000fc800078e00ff */
[----:B------:R-:W-:Y:S02]  /*135f0*/  VIADD R185, R185, 0x40 ;  /* 0x00000040b9b97836 */ /* 0x000fe40000000000 */
[----:B------:R-:W-:Y:S01]  /*13600*/  IMAD.X R252, RZ, RZ, R252, P0 ;  /* 0x000000fffffc7224 */ /* 0x000fe200000e06fc */
[----:B------:R0:W-:Y:S02]  /*13610*/  STL [R1+0xc], R5 ;  /* 0x00000c0501007387 */ /* 0x0001e40000100800 */
[----:B------:R-:W-:Y:S01]  /*13620*/  ISETP.GE.U32.AND P0, PT, R5, R185, PT ;  /* 0x000000b90500720c */ /* 0x000fe20003f06070 */
[----:B0-----:R-:W-:Y:S01]  /*13630*/  FADD R14, R13, R14 ;  /* 0x0000000e0d0e7221 */ /* 0x001fe20000000000 */
[----:B------:R0:W5:Y:S01]  /*13640*/  LDL.LU R5, [R1+0x988] ;  /* 0x0009880001057983 */ /* 0x0001620000300800 */
[----:B-1----:R-:W-:-:S03]  /*13650*/  FADD R15, R12, R15 ;  /* 0x0000000f0c0f7221 */ /* 0x002fc60000000000 */
[----:B------:R1:W-:Y:S01]  /*13660*/  STL [R1+0x10], R252 ;  /* 0x000010fc01007387 */ /* 0x0003e20000100800 */
[----:B------:R-:W-:Y:S01]  /*13670*/  ISETP.GE.U32.AND.EX P0, PT, R252, RZ, PT, P0 ;  /* 0x000000fffc00720c */ /* 0x000fe20003f06100 */
[----:B------:R-:W-:Y:S02]  /*13680*/  IMAD.MOV.U32 R13, RZ, RZ, R162 ;  /* 0x000000ffff0d7224 */ /* 0x000fe400078e00a2 */
[----:B------:R-:W-:Y:S02]  /*13690*/  IMAD.MOV.U32 R12, RZ, RZ, R160 ;  /* 0x000000ffff0c7224 */ /* 0x000fe400078e00a0 */
[----:B---3--:R-:W-:Y:S01]  /*136a0*/  FFMA R23, R179, R23, R14 ;  /* 0x00000017b3177223 */ /* 0x008fe2000000000e */
[----:B----4-:R-:W-:-:S04]  /*136b0*/  FFMA R19, R21, R19, R15 ;  /* 0x0000001315137223 */ /* 0x010fc8000000000f */
[----:B------:R0:W-:Y:S04]  /*136c0*/  STL [R1+0xcc], R23 ;  /* 0x0000cc1701007387 */ /* 0x0001e80000100800 */
[----:B-1----:R0:W5:Y:S04]  /*136d0*/  LDL.LU R252, [R1+0x984] ;  /* 0x0009840001fc7983 */ /* 0x0021680000300800 */
[----:B------:R0:W-:Y:S04]  /*136e0*/  STL [R1+0xd0], R19 ;  /* 0x0000d01301007387 */ /* 0x0001e80000100800 */
[----:B------:R0:W-:Y:S04]  /*136f0*/  STL [R1+0xb0], R162 ;  /* 0x0000b0a201007387 */ /* 0x0001e80000100800 */
[----:B------:R0:W-:Y:S01]  /*13700*/  STL [R1+0xac], R160 ;  /* 0x0000aca001007387 */ /* 0x0001e20000100800 */
[----:B--2---:R-:W-:-:S02]  /*13710*/  IMAD R0, R16, 0x40, R0 ;  /* 0x0000004010007824 */ /* 0x004fc400078e0200 */
[----:B------:R-:W-:Y:S01]  /*13720*/  IMAD R4, R17, 0x40, R4 ;  /* 0x0000004011047824 */ /* 0x000fe200078e0204 */
[----:B------:R-:W-:Y:S02]  /*13730*/  WARPGROUP.DEPBAR.LE gsb0, 0x0 ;  /* 0x00008000000079c5 */ /* 0x000fe40000010000 */
[----:B------:R-:W-:Y:S05]  /*13740*/  @!P0 BRA `(.L_x_1) ;  /* 0xffffff60002c8947 */ /* 0x000fea000383ffff */
.L_x_0:
[----:B------:R-:W2:Y:S04]  /*13750*/  LDL.LU R14, [R1+0xd0] ;  /* 0x0000d000010e7983 */ /* 0x000ea80000300800 */
[----:B------:R-:W3:Y:S01]  /*13760*/  LDL.LU R17, [R1+0xcc] ;  /* 0x0000cc0001117983 */ /* 0x000ee20000300800 */
[----:B-----5:R-:W-:Y:S01]  /*13770*/  FMUL R10, R143, 0.25 ;  /* 0x3e8000008f0a7820 */ /* 0x020fe20000400000 */
[----:B------:R-:W-:Y:S01]  /*13780*/  FMUL R11, R130, 0.25 ;  /* 0x3e800000820b7820 */ /* 0x000fe20000400000 */
[----:B------:R-:W-:Y:S01]  /*13790*/  FMUL R18, R29, 0.25 ;  /* 0x3e8000001d127820 */ /* 0x000fe20000400000 */
[----:B------:R-:W1:Y:S01]  /*137a0*/  S2R R184, SR_TID.X ;  /* 0x0000000000b87919 */ /* 0x000e620000002100 */
[----:B0-----:R-:W-:Y:S01]  /*137b0*/  FMUL R19, R28, 0.25 ;  /* 0x3e8000001c137820 */ /* 0x001fe20000400000 */
[----:B------:R-:W-:Y:S01]  /*137c0*/  FMUL R20, R25, 0.25 ;  /* 0x3e80000019147820 */ /* 0x000fe20000400000 */
[----:B------:R-:W0:Y:S01]  /*137d0*/  S2R R15, SR_TID.X ;  /* 0x00000000000f7919 */ /* 0x000e220000002100 */
[----:B------:R-:W4:Y:S01]  /*137e0*/  S2R R16, SR_CgaCtaId ;  /* 0x0000000000107919 */ /* 0x000f220000008800 */
[----:B------:R-:W4:Y:S01]  /*137f0*/  S2R R226, SR_CTAID.X ;  /* 0x0000000000e27919 */ /* 0x000f220000002500 */
[----:B------:R-:W3:Y:S01]  /*13800*/  S2R R228, SR_CTAID.Y ;  /* 0x0000000000e47919 */ /* 0x000ee20000002600 */
[C---:B-1----:R-:W-:Y:S01]  /*13810*/  IMAD.SHL.U32 R0, R184.reuse, 0x200, RZ ;  /* 0x00000200b8007824 */ /* 0x042fe200078e00ff */
[C---:B------:R-:W-:Y:S01]  /*13820*/  LOP3.LUT R3, R184.reuse, 0x1c, RZ, 0xc0, !PT ;  /* 0x0000001cb8037812 */ /* 0x040fe200078ec0ff */
[C---:B------:R-:W-:Y:S01]  /*13830*/  IMAD.SHL.U32 R2, R184.reuse, 0x800, RZ ;  /* 0x00000800b8027824 */ /* 0x040fe200078e00ff */
[C---:B------:R-:W-:Y:S01]  /*13840*/  LOP3.LUT R4, R184.reuse, 0x60, RZ, 0xc0, !PT ;  /* 0x00000060b8047812 */ /* 0x040fe200078ec0ff */
[----:B------:R-:W-:Y:S01]  /*13850*/  IMAD.SHL.U32 R5, R184, 0x10, RZ ;  /* 0x00000010b8057824 */ /* 0x000fe200078e00ff */
[----:B0-----:R-:W-:-:S02]  /*13860*/  LOP3.LUT R15, R15, 0x3, RZ, 0xc0, !PT ;  /* 0x000000030f0f7812 */ /* 0x001fc400078ec0ff */
[----:B------:R-:W-:Y:S01]  /*13870*/  LOP3.LUT R0, R0, 0x3000, RZ, 0xc0, !PT ;  /* 0x0000300000007812 */ /* 0x000fe200078ec0ff */
[----:B------:R-:W-:Y:S01]  /*13880*/  IMAD R3, R4, 0x2, R3 ;  /* 0x0000000204037824 */ /* 0x000fe200078e0203 */
[----:B------:R-:W-:Y:S02]  /*13890*/  LOP3.LUT R2, R2, 0x3000, RZ, 0xc0, !PT ;  /* 0x0000300002027812 */ /* 0x000fe400078ec0ff */
[----:B------:R-:W-:Y:S01]  /*138a0*/  LOP3.LUT R6, R184, 0x80, RZ, 0xc0, !PT ;  /* 0x00000080b8067812 */ /* 0x000fe200078ec0ff */
[----:B------:R-:W-:Y:S01]  /*138b0*/  IMAD R0, R15, 0x20, R0 ;  /* 0x000000200f007824 */ /* 0x000fe200078e0200 */
[----:B------:R-:W-:Y:S01]  /*138c0*/  MOV R15, 0x400 ;  /* 0x00000400000f7802 */ /* 0x000fe20000000f00 */
[----:B------:R-:W-:Y:S01]  /*138d0*/  IMAD.SHL.U32 R3, R3, 0x4, RZ ;  /* 0x0000000403037824 */ /* 0x000fe200078e00ff */
[----:B------:R-:W-:Y:S01]  /*138e0*/  LOP3.LUT R5, R2, 0x7f0, R5, 0xf8, !PT ;  /* 0x000007f002057812 */ /* 0x000fe200078ef805 */
[----:B------:R-:W-:Y:S01]  /*138f0*/  IMAD.SHL.U32 R2, R184, 0x4, RZ ;  /* 0x00000004b8027824 */ /* 0x000fe200078e00ff */
[----:B----4-:R-:W-:Y:S01]  /*13900*/  LEA R15, R16, R15, 0x18 ;  /* 0x0000000f100f7211 */ /* 0x010fe200078ec0ff */
[----:B------:R-:W-:Y:S01]  /*13910*/  IMAD.SHL.U32 R226, R226, 0x40, RZ ;  /* 0x00000040e2e27824 */ /* 0x000fe200078e00ff */
[----:B------:R-:W-:Y:S01]  /*13920*/  LOP3.LUT R3, R0, R3, RZ, 0x3c, !PT ;  /* 0x0000000300037212 */ /* 0x000fe200078e3cff */
[----:B------:R-:W-:Y:S01]  /*13930*/  IMAD.SHL.U32 R0, R184, 0x2, RZ ;  /* 0x00000002b8007824 */ /* 0x000fe200078e00ff */
[----:B------:R-:W-:-:S02]  /*13940*/  SHF.R.U32.HI R4, RZ, 0x1, R184 ;  /* 0x00000001ff047819 */ /* 0x000fc400000116b8 */
[----:B------:R-:W-:Y:S01]  /*13950*/  LOP3.LUT R7, R2, 0xc0, RZ, 0xc0, !PT ;  /* 0x000000c002077812 */ /* 0x000fe200078ec0ff */
[--C-:B------:R-:W-:Y:S01]  /*13960*/  IMAD R2, R6, 0x10, R15.reuse ;  /* 0x0000001006027824 */ /* 0x100fe200078e020f */
[----:B------:R-:W-:Y:S02]  /*13970*/  LOP3.LUT R8, R4, 0x4, RZ, 0xc0, !PT ;  /* 0x0000000404087812 */ /* 0x000fe400078ec0ff */
[----:B------:R-:W-:Y:S02]  /*13980*/  LOP3.LUT R9, R184, 0x7, RZ, 0xc0, !PT ;  /* 0x00000007b8097812 */ /* 0x000fe400078ec0ff */
[----:B------:R-:W-:Y:S02]  /*13990*/  SHF.R.U32.HI R4, RZ, 0x2, R6 ;  /* 0x00000002ff047819 */ /* 0x000fe40000011606 */
[----:B------:R-:W-:Y:S01]  /*139a0*/  LOP3.LUT R6, R0, 0xf8, RZ, 0xc0, !PT ;  /* 0x000000f800067812 */ /* 0x000fe200078ec0ff */
[----:B------:R-:W-:Y:S01]  /*139b0*/  IMAD R9, R9, 0x8, R15 ;  /* 0x0000000809097824 */ /* 0x000fe200078e020f */
[----:B------:R-:W-:Y:S01]  /*139c0*/  LOP3.LUT R4, R5, R4, RZ, 0x3c, !PT ;  /* 0x0000000405047212 */ /* 0x000fe200078e3cff */
[----:B------:R-:W-:Y:S01]  /*139d0*/  IMAD.IADD R5, R3, 0x1, R2 ;  /* 0x0000000103057824 */ /* 0x000fe200078e0202 */
[----:B------:R-:W-:Y:S01]  /*139e0*/  LOP3.LUT R226, R226, 0x3f, R184, 0xf8, !PT ;  /* 0x0000003fe2e27812 */ /* 0x000fe200078ef8b8 */
[----:B------:R-:W-:Y:S01]  /*139f0*/  IMAD.IADD R2, R15, 0x1, R6 ;  /* 0x000000010f027824 */ /* 0x000fe200078e0206 */
[----:B------:R-:W-:Y:S01]  /*13a00*/  IADD3 R0, R8, R9, R7 ;  /* 0x0000000908007210 */ /* 0x000fe20007ffe007 */
[----:B------:R-:W-:Y:S01]  /*13a10*/  FMUL R7, R150, 0.25 ;  /* 0x3e80000096077820 */ /* 0x000fe20000400000 */
[----:B------:R-:W-:Y:S01]  /*13a20*/  FMUL R9, R26, 0.25 ;  /* 0x3e8000001a097820 */ /* 0x000fe20000400000 */
[----:B------:R-:W-:Y:S01]  /*13a30*/  FMUL R8, R151, 0.25 ;  /* 0x3e80000097087820 */ /* 0x000fe20000400000 */
[----:B------:R-:W-:Y:S01]  /*13a40*/  LOP3.LUT R3, R4, 0x40, RZ, 0x3c, !PT ;  /* 0x0000004004037812 */ /* 0x000fe200078e3cff */
[C---:B------:R-:W-:Y:S01]  /*13a50*/  IMAD.IADD R4, R15.reuse, 0x1, R4 ;  /* 0x000000010f047824 */ /* 0x040fe200078e0204 */
[----:B------:R-:W-:Y:S03]  /*13a60*/  BAR.SYNC.DEFER_BLOCKING 0x0 ;  /* 0x0000000000007b1d */ /* 0x000fe60000010000 */
[----:B------:R-:W-:-:S02]  /*13a70*/  IMAD.IADD R3, R15, 0x1, R3 ;  /* 0x000000010f037824 */ /* 0x000fc400078e0203 */
[----:B--2---:R-:W-:Y:S02]  /*13a80*/  IMAD.MOV.U32 R15, RZ, RZ, R14 ;  /* 0x000000ffff0f7224 */ /* 0x004fe400078e000e */
[----:B------:R-:W-:Y:S01]  /*13a90*/  FMUL R14, R139, 0.25 ;  /* 0x3e8000008b0e7820 */ /* 0x000fe20000400000 */
[----:B---3--:R-:W-:-:S05]  /*13aa0*/  IMAD.MOV.U32 R6, RZ, RZ, R17 ;  /* 0x000000ffff067224 */ /* 0x008fca00078e0011 */
[C---:B------:R-:W-:Y:S02]  /*13ab0*/  FSETP.GT.AND P0, PT, |R6|.reuse, 8.50705917302346158658e+37, PT ;  /* 0x7e8000000600780b */ /* 0x040fe40003f04200 */
[----:B------:R-:W-:Y:S02]  /*13ac0*/  FSETP.GEU.AND P4, PT, |R6|, 1.175494350822287508e-38, PT ;  /* 0x008000000600780b */ /* 0x000fe40003f8e200 */
[----:B------:R-:W-:Y:S01]  /*13ad0*/  FSEL R150, R7, R150, P0 ;  /* 0x0000009607967208 */ /* 0x000fe20000000000 */
[----:B------:R-:W-:Y:S01]  /*13ae0*/  FMUL R7, R146, 0.25 ;  /* 0x3e80000092077820 */ /* 0x000fe20000400000 */
        /* <DEDUP_REMOVED lines=89> */
[----:B------:R-:W-:Y:S01]  /*14080*/  IMAD.MOV.U32 R7, RZ, RZ, R15 ;  /* 0x000000ffff077224 */ /* 0x000fe200078e000f */
        /* <DEDUP_REMOVED lines=8> */
[----:B------:R-:W-:Y:S01]  /*14110*/  FSETP.GT.AND P1, PT, |R7|, 8.50705917302346158658e+37, PT ;  /* 0x7e8000000700780b */ /* 0x000fe20003f24200 */
        /* <DEDUP_REMOVED lines=118> */
[C---:B------:R-:W-:Y:S01]  /*14880*/  FMUL R8, R7.reuse, 8388608 ;  /* 0x4b00000007087820 */ /* 0x040fe20000400000 */
[----:B------:R-:W-:Y:S01]  /*14890*/  FSETP.GEU.AND P2, PT, R7, 1.175494350822287508e-38, PT ;  /* 0x008000000700780b */ /* 0x000fe20003f4e000 */
[----:B------:R-:W-:Y:S01]  /*148a0*/  @!P4 FMUL R35, R35, 16777216 ;  /* 0x4b8000002323c820 */ /* 0x000fe20000400000 */
[----:B------:R-:W-:Y:S01]  /*148b0*/  FSEL R77, R10, R77, P1 ;  /* 0x0000004d0a4d7208 */ /* 0x000fe20000800000 */
[----:B------:R-:W-:Y:S01]  /*148c0*/  FMUL R10, R69, 0.25 ;  /* 0x3e800000450a7820 */ /* 0x000fe20000400000 */
[----:B------:R-:W-:Y:S01]  /*148d0*/  FSEL R27, R14, R27, P0 ;  /* 0x0000001b0e1b7208 */ /* 0x000fe20000000000 */
[----:B------:R-:W-:Y:S01]  /*148e0*/  FMUL R14, R125, 0.25 ;  /* 0x3e8000007d0e7820 */ /* 0x000fe20000400000 */
[----:B------:R-:W-:Y:S01]  /*148f0*/  FSEL R36, R15, R36, P1 ;  /* 0x000000240f247208 */ /* 0x000fe20000800000 */
[----:B------:R-:W-:Y:S01]  /*14900*/  @!P4 FMUL R34, R34, 16777216 ;  /* 0x4b8000002222c820 */ /* 0x000fe20000400000 */
[----:B------:R-:W-:Y:S01]  /*14910*/  FSEL R32, R9, R32, P1 ;  /* 0x0000002009207208 */ /* 0x000fe20000800000 */
[----:B------:R-:W-:Y:S01]  /*14920*/  @!P4 FMUL R26, R26, 16777216 ;  /* 0x4b8000001a1ac820 */ /* 0x000fe20000400000 */
[----:B------:R-:W-:Y:S01]  /*14930*/  FSEL R48, R11, R48, P1 ;  /* 0x000000300b307208 */ /* 0x000fe20000800000 */
[----:B------:R-:W-:Y:S01]  /*14940*/  FMUL R11, R40, 0.25 ;  /* 0x3e800000280b7820 */ /* 0x000fe20000400000 */
[----:B------:R-:W-:Y:S01]  /*14950*/  FSEL R9, R8, R7, !P2 ;  /* 0x0000000708097208 */ /* 0x000fe20005000000 */
[----:B------:R-:W-:Y:S01]  /*14960*/  @!P4 FMUL R151, R151, 16777216 ;  /* 0x4b8000009797c820 */ /* 0x000fe20000400000 */
[----:B------:R-:W-:Y:S01]  /*14970*/  FSEL R15, RZ, -23, P2 ;  /* 0xc1b80000ff0f7808 */ /* 0x000fe20001000000 */
[----:B------:R-:W-:Y:S01]  /*14980*/  @!P4 FMUL R150, R150, 16777216 ;  /* 0x4b8000009696c820 */ /* 0x000fe20000400000 */
[C---:B------:R-:W-:Y:S01]  /*14990*/  FSETP.GEU.AND P2, PT, |R7|.reuse, 1.175494350822287508e-38, PT ;  /* 0x008000000700780b */ /* 0x040fe20003f4e200 */
[----:B------:R-:W-:Y:S01]  /*149a0*/  @P1 FMUL R7, R7, 0.25 ;  /* 0x3e80000007071820 */ /* 0x000fe20000400000 */
        /* <DEDUP_REMOVED lines=12> */
[----:B------:R-:W-:Y:S01]  /*14a70*/  FSEL R8, R11, R6, !P3 ;  /* 0x000000060b087208 */ /* 0x000fe20005800000 */
[----:B------:R-:W-:Y:S01]  /*14a80*/  @P0 FMUL R6, R6, 0.25 ;  /* 0x3e80000006060820 */ /* 0x000fe20000400000 */
[----:B------:R-:W-:Y:S01]  /*14a90*/  @!P2 FMUL R7, R7, 16777216 ;  /* 0x4b8000000707a820 */ /* 0x000fe20000400000 */
[----:B------:R-:W-:Y:S01]  /*14aa0*/  FSEL R49, R10, R49, P1 ;  /* 0x000000310a317208 */ /* 0x000fe20000800000 */
[----:B------:R-:W-:Y:S01]  /*14ab0*/  FMUL R10, R37, 0.25 ;  /* 0x3e800000250a7820 */ /* 0x000fe20000400000 */
[----:B------:R-:W-:Y:S01]  /*14ac0*/  FSEL R85, R14, R85, P1 ;  /* 0x000000550e557208 */ /* 0x000fe20000800000 */
[----:B------:R-:W-:Y:S01]  /*14ad0*/  @!P4 FMUL R6, R6, 16777216 ;  /* 0x4b8000000606c820 */ /* 0x000fe20000400000 */
[----:B------:R-:W-:Y:S01]  /*14ae0*/  FMUL R14, R65, 0.25 ;  /* 0x3e800000410e7820 */ /* 0x000fe20000400000 */
[----:B------:R-:W0:Y:S01]  /*14af0*/  MUFU.RCP R7, R7 ;  /* 0x0000000700077308 */ /* 0x000e220000001000 */
[----:B------:R-:W-:Y:S01]  /*14b00*/  FSEL R37, R10, R37, P1 ;  /* 0x000000250a257208 */ /* 0x000fe20000800000 */
[----:B------:R-:W-:Y:S01]  /*14b10*/  FMUL R10, R33, 0.25 ;  /* 0x3e800000210a7820 */ /* 0x000fe20000400000 */
[----:B------:R-:W-:Y:S01]  /*14b20*/  FSEL R29, R18, R29, P1 ;  /* 0x0000001d121d7208 */ /* 0x000fe20000800000 */
[----:B------:R-:W-:Y:S01]  /*14b30*/  VIADD R11, R8, 0xc0cafb0d ;  /* 0xc0cafb0d080b7836 */ /* 0x000fe20000000000 */
[----:B------:R-:W-:Y:S01]  /*14b40*/  FSEL R65, R14, R65, P1 ;  /* 0x000000410e417208 */ /* 0x000fe20000800000 */
[----:B------:R-:W-:Y:S01]  /*14b50*/  FMUL R14, R45, 0.25 ;  /* 0x3e8000002d0e7820 */ /* 0x000fe20000400000 */
[----:B------:R-:W-:Y:S01]  /*14b60*/  FSEL R33, R10, R33, P1 ;  /* 0x000000210a217208 */ /* 0x000fe20000800000 */
[----:B------:R-:W1:Y:S01]  /*14b70*/  MUFU.RCP R6, R6 ;  /* 0x0000000600067308 */ /* 0x000e620000001000 */
[----:B------:R-:W-:Y:S01]  /*14b80*/  VIADD R10, R9, 0xc0cafb0d ;  /* 0xc0cafb0d090a7836 */ /* 0x000fe20000000000 */
[----:B------:R-:W-:Y:S01]  /*14b90*/  FSEL R28, R19, R28, P1 ;  /* 0x0000001c131c7208 */ /* 0x000fe20000800000 */
[----:B------:R-:W-:Y:S01]  /*14ba0*/  @!P2 FMUL R24, R24, 16777216 ;  /* 0x4b8000001818a820 */ /* 0x000fe20000400000 */
[----:B------:R-:W-:Y:S01]  /*14bb0*/  FSEL R25, R20, R25, P1 ;  /* 0x0000001914197208 */ /* 0x000fe20000800000 */
[----:B------:R-:W-:Y:S01]  /*14bc0*/  @!P2 FMUL R33, R33, 16777216 ;  /* 0x4b8000002121a820 */ /* 0x000fe20000400000 */
[----:B------:R-:W-:Y:S01]  /*14bd0*/  FSEL R45, R14, R45, P1 ;  /* 0x0000002d0e2d7208 */ /* 0x000fe20000800000 */
[----:B------:R-:W-:Y:S01]  /*14be0*/  @!P2 FMUL R32, R32, 16777216 ;  /* 0x4b8000002020a820 */ /* 0x000fe20000400000 */
[----:B------:R-:W-:Y:S01]  /*14bf0*/  LOP3.LUT R10, R10, 0xff800000, RZ, 0xc0, !PT ;  /* 0xff8000000a0a7812 */ /* 0x000fe200078ec0ff */
[----:B------:R-:W-:Y:S01]  /*14c00*/  @!P2 FMUL R29, R29, 16777216 ;  /* 0x4b8000001d1da820 */ /* 0x000fe20000400000 */
[----:B------:R-:W-:Y:S01]  /*14c10*/  @!P2 FMUL R28, R28, 16777216 ;  /* 0x4b8000001c1ca820 */ /* 0x000fe20000400000 */
[----:B------:R-:W-:Y:S01]  /*14c20*/  @!P2 FMUL R25, R25, 16777216 ;  /* 0x4b8000001919a820 */ /* 0x000fe20000400000 */
[----:B------:R-:W-:Y:S01]  /*14c30*/  LOP3.LUT R11, R11, 0xff800000, RZ, 0xc0, !PT ;  /* 0xff8000000b0b7812 */ /* 0x000fe200078ec0ff */
[----:B------:R-:W-:Y:S01]  /*14c40*/  @!P2 FMUL R49, R49, 16777216 ;  /* 0x4b8000003131a820 */ /* 0x000fe20000400000 */
[----:B------:R-:W-:Y:S01]  /*14c50*/  @!P2 FMUL R48, R48, 16777216 ;  /* 0x4b8000003030a820 */ /* 0x000fe20000400000 */
[----:B------:R-:W-:Y:S01]  /*14c60*/  @!P2 FMUL R45, R45, 16777216 ;  /* 0x4b8000002d2da820 */ /* 0x000fe20000400000 */
[----:B------:R-:W-:Y:S01]  /*14c70*/  @!P2 FMUL R44, R44, 16777216 ;  /* 0x4b8000002c2ca820 */ /* 0x000fe20000400000 */
[----:B------:R-:W-:Y:S01]  /*14c80*/  @!P2 FMUL R41, R41, 16777216 ;  /* 0x4b8000002929a820 */ /* 0x000fe20000400000 */
[----:B------:R-:W-:Y:S01]  /*14c90*/  @!P2 FMUL R40, R40, 16777216 ;  /* 0x4b8000002828a820 */ /* 0x000fe20000400000 */
[----:B------:R-:W-:Y:S01]  /*14ca0*/  @!P2 FMUL R53, R53, 16777216 ;  /* 0x4b8000003535a820 */ /* 0x000fe20000400000 */
[----:B------:R-:W-:Y:S01]  /*14cb0*/  @!P2 FMUL R52, R52, 16777216 ;  /* 0x4b8000003434a820 */ /* 0x000fe20000400000 */
[----:B------:R-:W-:Y:S01]  /*14cc0*/  I2FP.F32.S32 R14, R10 ;  /* 0x0000000a000e7245 */ /* 0x000fe20000201400 */
[C---:B0-----:R-:W-:Y:S01]  /*14cd0*/  FMUL R25, R7.reuse, R25 ;  /* 0x0000001907197220 */ /* 0x041fe20000400000 */
[C---:B------:R-:W-:Y:S01]  /*14ce0*/  FMUL R24, R7.reuse, R24 ;  /* 0x0000001807187220 */ /* 0x040fe20000400000 */
[C---:B------:R-:W-:Y:S01]  /*14cf0*/  FMUL R29, R7.reuse, R29 ;  /* 0x0000001d071d7220 */ /* 0x040fe20000400000 */
[C---:B------:R-:W-:Y:S01]  /*14d00*/  FMUL R28, R7.reuse, R28 ;  /* 0x0000001c071c7220 */ /* 0x040fe20000400000 */
[C---:B------:R-:W-:Y:S01]  /*14d10*/  FMUL R33, R7.reuse, R33 ;  /* 0x0000002107217220 */ /* 0x040fe20000400000 */
[C---:B------:R-:W-:Y:S01]  /*14d20*/  FMUL R32, R7.reuse, R32 ;  /* 0x0000002007207220 */ /* 0x040fe20000400000 */
[----:B------:R-:W-:Y:S01]  /*14d30*/  FSEL R16, RZ, -23, P3 ;  /* 0xc1b80000ff107808 */ /* 0x000fe20001800000 */
[C---:B------:R-:W-:Y:S01]  /*14d40*/  FMUL R49, R7.reuse, R49 ;  /* 0x0000003107317220 */ /* 0x040fe20000400000 */
[----:B------:R-:W-:Y:S01]  /*14d50*/  I2FP.F32.S32 R17, R11 ;  /* 0x0000000b00117245 */ /* 0x000fe20000201400 */
[C---:B------:R-:W-:Y:S01]  /*14d60*/  FMUL R48, R7.reuse, R48 ;  /* 0x0000003007307220 */ /* 0x040fe20000400000 */
[C---:B------:R-:W-:Y:S01]  /*14d70*/  FMUL R45, R7.reuse, R45 ;  /* 0x0000002d072d7220 */ /* 0x040fe20000400000 */
[C---:B------:R-:W-:Y:S01]  /*14d80*/  FMUL R44, R7.reuse, R44 ;  /* 0x0000002c072c7220 */ /* 0x040fe20000400000 */
[C---:B------:R-:W-:Y:S01]  /*14d90*/  FMUL R41, R7.reuse, R41 ;  /* 0x0000002907297220 */ /* 0x040fe20000400000 */
[----:B------:R-:W-:Y:S01]  /*14da0*/  FMUL R40, R7, R40 ;  /* 0x0000002807287220 */ /* 0x000fe20000400000 */
        /* <DEDUP_REMOVED lines=64> */
[C---:B-1----:R-:W-:Y:S01]  /*151b0*/  FMUL R35, R6.reuse, R35 ;  /* 0x0000002306237220 */ /* 0x042fe20000400000 */
        /* <DEDUP_REMOVED lines=45> */
[C---:B------:R-:W-:Y:S01]  /*15490*/  FMUL R53, R7.reuse, R53 ;  /* 0x0000003507357220 */ /* 0x040fe20000400000 */
[----:B------:R-:W-:Y:S01]  /*154a0*/  FMUL R52, R7, R52 ;  /* 0x0000003407347220 */ /* 0x000fe20000400000 */
[----:B------:R-:W-:Y:S01]  /*154b0*/  FFMA.FTZ R15, R14, 1.1920928955078125e-07, R15 ;  /* 0x340000000e0f7823 */ /* 0x000fe2000001000f */
[----:B------:R-:W-:Y:S01]  /*154c0*/  F2FP.SATFINITE.E4M3.F32.PACK_AB_MERGE_C R24, R25, R24, RZ ;  /* 0x000000181918723e */ /* 0x000fe200048070ff */
[----:B------:R-:W-:Y:S01]  /*154d0*/  FFMA.FTZ R14, R17, 1.1920928955078125e-07, R16 ;  /* 0x34000000110e7823 */ /* 0x000fe20000010010 */
[----:B------:R-:W-:Y:S01]  /*154e0*/  F2FP.SATFINITE.E4M3.F32.PACK_AB_MERGE_C R28, R29, R28, RZ ;  /* 0x0000001c1d1c723e */ /* 0x000fe200048070ff */
[C---:B------:R-:W-:Y:S01]  /*154f0*/  FMUL R151, R6.reuse, R151 ;  /* 0x0000009706977220 */ /* 0x040fe20000400000 */
[----:B------:R-:W-:Y:S01]  /*15500*/  F2FP.SATFINITE.E4M3.F32.PACK_AB_MERGE_C R32, R33, R32, RZ ;  /* 0x000000202120723e */ /* 0x000fe200048070ff */
[C---:B------:R-:W-:Y:S01]  /*15510*/  FMUL R150, R6.reuse, R150 ;  /* 0x0000009606967220 */ /* 0x040fe20000400000 */
        /* <DEDUP_REMOVED lines=59> */
[----:B------:R-:W-:Y:S01]  /*158d0*/  FMUL R26, R6, R26 ;  /* 0x0000001a061a7220 */ /* 0x000fe20000400000 */
[C---:B------:R-:W-:Y:S01]  /*158e0*/  FMUL R65, R7.reuse, R65 ;  /* 0x0000004107417220 */ /* 0x040fe20000400000 */
[C---:B------:R-:W-:Y:S01]  /*158f0*/  FMUL R64, R7.reuse, R64 ;  /* 0x0000004007407220 */ /* 0x040fe20000400000 */
[C---:B------:R-:W-:Y:S01]  /*15900*/  FMUL R61, R7.reuse, R61 ;  /* 0x0000003d073d7220 */ /* 0x040fe20000400000 */
[C---:B------:R-:W-:Y:S01]  /*15910*/  FMUL R60, R7.reuse, R60 ;  /* 0x0000003c073c7220 */ /* 0x040fe20000400000 */
[C---:B------:R-:W-:Y:S01]  /*15920*/  FMUL R57, R7.reuse, R57 ;  /* 0x0000003907397220 */ /* 0x040fe20000400000 */
[----:B------:R-:W-:Y:S01]  /*15930*/  FMUL R56, R7, R56 ;  /* 0x0000003807387220 */ /* 0x000fe20000400000 */
[----:B------:R-:W-:Y:S01]  /*15940*/  F2FP.SATFINITE.E4M3.F32.PACK_AB_MERGE_C R40, R41, R40, RZ ;  /* 0x000000282928723e */ /* 0x000fe200048070ff */
[----:B------:R-:W-:Y:S01]  /*15950*/  FMUL R149, R7, R149 ;  /* 0x0000009507957220 */ /* 0x000fe20000400000 */
[----:B------:R-:W-:Y:S01]  /*15960*/  F2FP.SATFINITE.E4M3.F32.PACK_AB_MERGE_C R44, R45, R44, RZ ;  /* 0x0000002c2d2c723e */ /* 0x000fe200048070ff */
[----:B------:R-:W-:Y:S01]  /*15970*/  FMUL R148, R7, R148 ;  /* 0x0000009407947220 */ /* 0x000fe20000400000 */
        /* <DEDUP_REMOVED lines=43> */
[----:B------:R-:W-:Y:S01]  /*15c30*/  F2FP.SATFINITE.E4M3.F32.PACK_AB_MERGE_C R34, R35, R34, RZ ;  /* 0x000000222322723e */ /* 0x000fe200048070ff */
[----:B------:R-:W-:Y:S01]  /*15c40*/  IMAD.IADD R10, R9, 0x1, -R10 ;  /* 0x00000001090a7824 */ /* 0x000fe200078e0a0a */
[----:B------:R-:W-:Y:S01]  /*15c50*/  F2FP.SATFINITE.E4M3.F32.PACK_AB_MERGE_C R7, R53, R52, RZ ;  /* 0x000000343507723e */ /* 0x000fe200048070ff */
[----:B------:R-:W-:Y:S01]  /*15c60*/  IMAD.IADD R11, R8, 0x1, -R11 ;  /* 0x00000001080b7824 */ /* 0x000fe200078e0a0b */
[----:B------:R-:W-:Y:S01]  /*15c70*/  LOP3.LUT R35, R24, 0xffff, RZ, 0xc0, !PT ;  /* 0x0000ffff18237812 */ /* 0x000fe200078ec0ff */
[----:B------:R-:W-:Y:S01]  /*15c80*/  FADD R10, R10, -1 ;  /* 0xbf8000000a0a7421 */ /* 0x000fe20000000000 */
[----:B------:R-:W-:Y:S01]  /*15c90*/  LOP3.LUT R52, R28, 0xffff, RZ, 0xc0, !PT ;  /* 0x0000ffff1c347812 */ /* 0x000fe200078ec0ff */
[----:B------:R-:W-:Y:S01]  /*15ca0*/  FADD R11, R11, -1 ;  /* 0xbf8000000b0b7421 */ /* 0x000fe20000000000 */
[----:B------:R-:W-:-:S02]  /*15cb0*/  LOP3.LUT R68, R32, 0xffff, RZ, 0xc0, !PT ;  /* 0x0000ffff20447812 */ /* 0x000fc400078ec0ff */
[----:B------:R-:W-:Y:S02]  /*15cc0*/  LOP3.LUT R156, R48, 0xffff, RZ, 0xc0, !PT ;  /* 0x0000ffff309c7812 */ /* 0x000fe400078ec0ff */
[----:B------:R-:W-:Y:S02]  /*15cd0*/  LOP3.LUT R41, R40, 0xffff, RZ, 0xc0, !PT ;  /* 0x0000ffff28297812 */ /* 0x000fe400078ec0ff */
[----:B------:R-:W-:Y:S02]  /*15ce0*/  LOP3.LUT R152, R44, 0xffff, RZ, 0xc0, !PT ;  /* 0x0000ffff2c987812 */ /* 0x000fe400078ec0ff */
[----:B------:R-:W-:Y:S02]  /*15cf0*/  F2FP.SATFINITE.E4M3.F32.PACK_AB_MERGE_C R56, R57, R56, RZ ;  /* 0x000000383938723e */ /* 0x000fe400048070ff */
[----:B------:R-:W-:Y:S02]  /*15d00*/  F2FP.SATFINITE.E4M3.F32.PACK_AB_MERGE_C R60, R61, R60, RZ ;  /* 0x0000003c3d3c723e */ /* 0x000fe400048070ff */
[----:B------:R-:W-:-:S02]  /*15d10*/  F2FP.SATFINITE.E4M3.F32.PACK_AB_MERGE_C R64, R65, R64, RZ ;  /* 0x000000404140723e */ /* 0x000fc400048070ff */
[----:B------:R-:W-:Y:S02]  /*15d20*/  F2FP.SATFINITE.E4M3.F32.PACK_AB_MERGE_C R16, R16, R19, RZ ;  /* 0x000000131010723e */ /* 0x000fe400048070ff */
[----:B------:R-:W-:Y:S02]  /*15d30*/  F2FP.SATFINITE.E4M3.F32.PACK_AB_MERGE_C R72, R73, R72, RZ ;  /* 0x000000484948723e */ /* 0x000fe400048070ff */
[----:B------:R-:W-:Y:S02]  /*15d40*/  F2FP.SATFINITE.E4M3.F32.PACK_AB_MERGE_C R76, R77, R76, RZ ;  /* 0x0000004c4d4c723e */ /* 0x000fe400048070ff */
[----:B------:R-:W-:Y:S02]  /*15d50*/  F2FP.SATFINITE.E4M3.F32.PACK_AB_MERGE_C R80, R81, R80, RZ ;  /* 0x000000505150723e */ /* 0x000fe400048070ff */
[----:B------:R-:W-:Y:S02]  /*15d60*/  F2FP.SATFINITE.E4M3.F32.PACK_AB_MERGE_C R26, R27, R26, RZ ;  /* 0x0000001a1b1a723e */ /* 0x000fe400048070ff */
[----:B------:R-:W-:-:S02]  /*15d70*/  F2FP.SATFINITE.E4M3.F32.PACK_AB_MERGE_C R30, R31, R30, RZ ;  /* 0x0000001e1f1e723e */ /* 0x000fc400048070ff */
[----:B------:R-:W-:Y:S02]  /*15d80*/  F2FP.SATFINITE.E4M3.F32.PACK_AB_MERGE_C R6, R6, R21, RZ ;  /* 0x000000150606723e */ /* 0x000fe400048070ff */
[----:B------:R-:W-:Y:S02]  /*15d90*/  PRMT R19, R68, 0x3340, R1 ;  /* 0x0000334044137816 */ /* 0x000fe40000000001 */
[----:B------:R-:W-:Y:S02]  /*15da0*/  PRMT R18, R35, 0x3340, R52 ;  /* 0x0000334023127816 */ /* 0x000fe40000000034 */
[----:B------:R-:W-:Y:S02]  /*15db0*/  F2FP.SATFINITE.E4M3.F32.PACK_AB_MERGE_C R42, R43, R42, RZ ;  /* 0x0000002a2b2a723e */ /* 0x000fe400048070ff */
[----:B------:R-:W-:Y:S02]  /*15dc0*/  F2FP.SATFINITE.E4M3.F32.PACK_AB_MERGE_C R46, R47, R46, RZ ;  /* 0x0000002e2f2e723e */ /* 0x000fe400048070ff */
[----:B------:R-:W-:-:S02]  /*15dd0*/  F2FP.SATFINITE.E4M3.F32.PACK_AB_MERGE_C R50, R51, R50, RZ ;  /* 0x000000323332723e */ /* 0x000fc400048070ff */
[----:B------:R-:W-:Y:S02]  /*15de0*/  PRMT R21, R156, 0x3340, R1 ;  /* 0x000033409c157816 */ /* 0x000fe40000000001 */
[----:B------:R-:W-:Y:S02]  /*15df0*/  PRMT R20, R41, 0x3340, R152 ;  /* 0x0000334029147816 */ /* 0x000fe40000000098 */
[----:B------:R-:W-:Y:S02]  /*15e00*/  LOP3.LUT R56, R56, 0xffff, RZ, 0xc0, !PT ;  /* 0x0000ffff38387812 */ /* 0x000fe400078ec0ff */
[----:B------:R-:W-:Y:S02]  /*15e10*/  LOP3.LUT R45, R60, 0xffff, RZ, 0xc0, !PT ;  /* 0x0000ffff3c2d7812 */ /* 0x000fe400078ec0ff */
[----:B------:R-:W-:Y:S02]  /*15e20*/  LOP3.LUT R64, R64, 0xffff, RZ, 0xc0, !PT ;  /* 0x0000ffff40407812 */ /* 0x000fe400078ec0ff */
[----:B------:R-:W-:-:S02]  /*15e30*/  F2FP.SATFINITE.E4M3.F32.PACK_AB_MERGE_C R17, R17, R84, RZ ;  /* 0x000000541111723e */ /* 0x000fc400048070ff */
[----:B------:R-:W-:Y:S02]  /*15e40*/  LOP3.LUT R80, R80, 0xffff, RZ, 0xc0, !PT ;  /* 0x0000ffff50507812 */ /* 0x000fe400078ec0ff */
[----:B------:R-:W-:Y:S02]  /*15e50*/  LOP3.LUT R72, R72, 0xffff, RZ, 0xc0, !PT ;  /* 0x0000ffff48487812 */ /* 0x000fe400078ec0ff */
[----:B------:R-:W-:Y:S02]  /*15e60*/  LOP3.LUT R49, R76, 0xffff, RZ, 0xc0, !PT ;  /* 0x0000ffff4c317812 */ /* 0x000fe400078ec0ff */
[----:B------:R-:W-:Y:S02]  /*15e70*/  PRMT R18, R18, 0x5410, R19 ;  /* 0x0000541012127816 */ /* 0x000fe40000000013 */
[----:B------:R-:W-:Y:S02]  /*15e80*/  LOP3.LUT R43, R26, 0xffff, RZ, 0xc0, !PT ;  /* 0x0000ffff1a2b7812 */ /* 0x000fe400078ec0ff */
[----:B------:R-:W-:-:S02]  /*15e90*/  LOP3.LUT R48, R30, 0xffff, RZ, 0xc0, !PT ;  /* 0x0000ffff1e307812 */ /* 0x000fc400078ec0ff */
[----:B------:R-:W-:Y:S02]  /*15ea0*/  LOP3.LUT R84, R34, 0xffff, RZ, 0xc0, !PT ;  /* 0x0000ffff22547812 */ /* 0x000fe400078ec0ff */
[----:B------:R-:W-:Y:S02]  /*15eb0*/  F2FP.SATFINITE.E4M3.F32.PACK_AB_MERGE_C R58, R59, R58, RZ ;  /* 0x0000003a3b3a723e */ /* 0x000fe400048070ff */
[----:B------:R-:W-:Y:S02]  /*15ec0*/  F2FP.SATFINITE.E4M3.F32.PACK_AB_MERGE_C R62, R63, R62, RZ ;  /* 0x0000003e3f3e723e */ /* 0x000fe400048070ff */
[----:B------:R-:W-:Y:S02]  /*15ed0*/  F2FP.SATFINITE.E4M3.F32.PACK_AB_MERGE_C R66, R67, R66, RZ ;  /* 0x000000424342723e */ /* 0x000fe400048070ff */
[----:B------:R-:W-:Y:S02]  /*15ee0*/  PRMT R19, R20, 0x5410, R21 ;  /* 0x0000541014137816 */ /* 0x000fe40000000015 */
[----:B------:R-:W-:-:S02]  /*15ef0*/  LOP3.LUT R53, R42, 0xffff, RZ, 0xc0, !PT ;  /* 0x0000ffff2a357812 */ /* 0x000fc400078ec0ff */
[----:B------:R-:W-:Y:S02]  /*15f00*/  LOP3.LUT R154, R46, 0xffff, RZ, 0xc0, !PT ;  /* 0x0000ffff2e9a7812 */ /* 0x000fe400078ec0ff */
[----:B------:R-:W-:Y:S02]  /*15f10*/  LOP3.LUT R158, R50, 0xffff, RZ, 0xc0, !PT ;  /* 0x0000ffff329e7812 */ /* 0x000fe400078ec0ff */
[----:B------:R-:W-:Y:S01]  /*15f20*/  F2FP.SATFINITE.E4M3.F32.PACK_AB_MERGE_C R74, R75, R74, RZ ;  /* 0x0000004a4b4a723e */ /* 0x000fe200048070ff */
[----:B------:R-:W-:Y:S01]  /*15f30*/  IMAD.MOV.U32 R75, RZ, RZ, 0x3dc6b27f ;  /* 0x3dc6b27fff4b7424 */ /* 0x000fe200078e00ff */
[----:B------:R-:W-:Y:S02]  /*15f40*/  F2FP.SATFINITE.E4M3.F32.PACK_AB_MERGE_C R78, R79, R78, RZ ;  /* 0x0000004e4f4e723e */ /* 0x000fe400048070ff */
[----:B------:R-:W-:Y:S02]  /*15f50*/  F2FP.SATFINITE.E4M3.F32.PACK_AB_MERGE_C R82, R83, R82, RZ ;  /* 0x000000525352723e */ /* 0x000fe400048070ff */
[----:B------:R-:W-:-:S02]  /*15f60*/  F2FP.SATFINITE.E4M3.F32.PACK_AB_MERGE_C R88, R89, R88, RZ ;  /* 0x000000585958723e */ /* 0x000fc400048070ff */
[----:B------:R-:W-:Y:S02]  /*15f70*/  F2FP.SATFINITE.E4M3.F32.PACK_AB_MERGE_C R92, R93, R92, RZ ;  /* 0x0000005c5d5c723e */ /* 0x000fe400048070ff */
[----:B------:R-:W-:Y:S02]  /*15f80*/  F2FP.SATFINITE.E4M3.F32.PACK_AB_MERGE_C R96, R97, R96, RZ ;  /* 0x000000606160723e */ /* 0x000fe400048070ff */
[----:B------:R-:W-:Y:S02]  /*15f90*/  PRMT R21, R64, 0x3340, R1 ;  /* 0x0000334040157816 */ /* 0x000fe40000000001 */
[----:B------:R-:W-:Y:S02]  /*15fa0*/  PRMT R20, R56, 0x3340, R45 ;  /* 0x0000334038147816 */ /* 0x000fe4000000002d */
[----:B------:R-:W-:Y:S02]  /*15fb0*/  F2FP.SATFINITE.E4M3.F32.PACK_AB_MERGE_C R104, R105, R104, RZ ;  /* 0x000000686968723e */ /* 0x000fe400048070ff */
[----:B------:R-:W-:-:S02]  /*15fc0*/  F2FP.SATFINITE.E4M3.F32.PACK_AB_MERGE_C R108, R109, R108, RZ ;  /* 0x0000006c6d6c723e */ /* 0x000fc400048070ff */
[----:B------:R-:W-:Y:S02]  /*15fd0*/  F2FP.SATFINITE.E4M3.F32.PACK_AB_MERGE_C R112, R113, R112, RZ ;  /* 0x000000707170723e */ /* 0x000fe400048070ff */
[----:B------:R-:W-:Y:S02]  /*15fe0*/  PRMT R23, R80, 0x3340, R1 ;  /* 0x0000334050177816 */ /* 0x000fe40000000001 */
[----:B------:R-:W-:Y:S02]  /*15ff0*/  PRMT R22, R72, 0x3340, R49 ;  /* 0x0000334048167816 */ /* 0x000fe40000000031 */
[----:B------:R-:W-:Y:S02]  /*16000*/  F2FP.SATFINITE.E4M3.F32.PACK_AB_MERGE_C R54, R55, R54, RZ ;  /* 0x000000363736723e */ /* 0x000fe400048070ff */
[----:B------:R-:W-:Y:S02]  /*16010*/  PRMT R25, R84, 0x3340, R1 ;  /* 0x0000334054197816 */ /* 0x000fe40000000001 */
[----:B------:R-:W-:-:S02]  /*16020*/  PRMT R24, R43, 0x3340, R48 ;  /* 0x000033402b187816 */ /* 0x000fc40000000030 */
[----:B------:R-:W-:Y:S02]  /*16030*/  PRMT R27, R158, 0x3340, R1 ;  /* 0x000033409e1b7816 */ /* 0x000fe40000000001 */
[----:B------:R-:W-:Y:S02]  /*16040*/  PRMT R26, R53, 0x3340, R154 ;  /* 0x00003340351a7816 */ /* 0x000fe4000000009a */
[----:B------:R-:W-:Y:S02]  /*16050*/  LOP3.LUT R58, R58, 0xffff, RZ, 0xc0, !PT ;  /* 0x0000ffff3a3a7812 */ /* 0x000fe400078ec0ff */
[----:B------:R-:W-:Y:S02]  /*16060*/  LOP3.LUT R55, R62, 0xffff, RZ, 0xc0, !PT ;  /* 0x0000ffff3e377812 */ /* 0x000fe400078ec0ff */
[----:B------:R-:W-:Y:S02]  /*16070*/  LOP3.LUT R66, R66, 0xffff, RZ, 0xc0, !PT ;  /* 0x0000ffff42427812 */ /* 0x000fe400078ec0ff */
[----:B------:R-:W-:-:S02]  /*16080*/  F2FP.SATFINITE.E4M3.F32.PACK_AB_MERGE_C R136, R137, R136, RZ ;  /* 0x000000888988723e */ /* 0x000fc400048070ff */
[----:B------:R-:W-:Y:S02]  /*16090*/  F2FP.SATFINITE.E4M3.F32.PACK_AB_MERGE_C R140, R141, R140, RZ ;  /* 0x0000008c8d8c723e */ /* 0x000fe400048070ff */
[----:B------:R-:W-:Y:S02]  /*160a0*/  F2FP.SATFINITE.E4M3.F32.PACK_AB_MERGE_C R144, R145, R144, RZ ;  /* 0x000000909190723e */ /* 0x000fe400048070ff */
[----:B------:R-:W-:Y:S02]  /*160b0*/  PRMT R20, R20, 0x5410, R21 ;  /* 0x0000541014147816 */ /* 0x000fe40000000015 */
[----:B------:R-:W-:Y:S02]  /*160c0*/  LOP3.LUT R74, R74, 0xffff, RZ, 0xc0, !PT ;  /* 0x0000ffff4a4a7812 */ /* 0x000fe400078ec0ff */
[----:B------:R-:W-:Y:S02]  /*160d0*/  LOP3.LUT R57, R78, 0xffff, RZ, 0xc0, !PT ;  /* 0x0000ffff4e397812 */ /* 0x000fe400078ec0ff */
[----:B------:R-:W-:-:S02]  /*160e0*/  LOP3.LUT R82, R82, 0xffff, RZ, 0xc0, !PT ;  /* 0x0000ffff52527812 */ /* 0x000fc400078ec0ff */
[----:B------:R-:W-:Y:S02]  /*160f0*/  LOP3.LUT R88, R88, 0xffff, RZ, 0xc0, !PT ;  /* 0x0000ffff58587812 */ /* 0x000fe400078ec0ff */
[----:B------:R-:W-:Y:S02]  /*16100*/  LOP3.LUT R59, R92, 0xffff, RZ, 0xc0, !PT ;  /* 0x0000ffff5c3b7812 */ /* 0x000fe400078ec0ff */
[----:B------:R-:W-:Y:S02]  /*16110*/  LOP3.LUT R96, R96, 0xffff, RZ, 0xc0, !PT ;  /* 0x0000ffff60607812 */ /* 0x000fe400078ec0ff */
[----:B------:R-:W-:Y:S02]  /*16120*/  F2FP.SATFINITE.E4M3.F32.PACK_AB_MERGE_C R90, R91, R90, RZ ;  /* 0x0000005a5b5a723e */ /* 0x000fe400048070ff */
[----:B------:R-:W-:Y:S02]  /*16130*/  F2FP.SATFINITE.E4M3.F32.PACK_AB_MERGE_C R94, R95, R94, RZ ;  /* 0x0000005e5f5e723e */ /* 0x000fe400048070ff */
[----:B------:R-:W-:-:S02]  /*16140*/  F2FP.SATFINITE.E4M3.F32.PACK_AB_MERGE_C R98, R99, R98, RZ ;  /* 0x000000626362723e */ /* 0x000fc400048070ff */
[----:B------:R-:W-:Y:S02]  /*16150*/  PRMT R21, R22, 0x5410, R23 ;  /* 0x0000541016157816 */ /* 0x000fe40000000017 */
[----:B------:R-:W-:Y:S02]  /*16160*/  LOP3.LUT R104, R104, 0xffff, RZ, 0xc0, !PT ;  /* 0x0000ffff68687812 */ /* 0x000fe400078ec0ff */
[----:B------:R-:W-:Y:S02]  /*16170*/  LOP3.LUT R61, R108, 0xffff, RZ, 0xc0, !PT ;  /* 0x0000ffff6c3d7812 */ /* 0x000fe400078ec0ff */
[----:B------:R-:W-:Y:S02]  /*16180*/  LOP3.LUT R112, R112, 0xffff, RZ, 0xc0, !PT ;  /* 0x0000ffff70707812 */ /* 0x000fe400078ec0ff */
[----:B------:R-:W-:Y:S02]  /*16190*/  F2FP.SATFINITE.E4M3.F32.PACK_AB_MERGE_C R106, R107, R106, RZ ;  /* 0x0000006a6b6a723e */ /* 0x000fe400048070ff */
[----:B------:R-:W-:-:S02]  /*161a0*/  F2FP.SATFINITE.E4M3.F32.PACK_AB_MERGE_C R110, R111, R110, RZ ;  /* 0x0000006e6f6e723e */ /* 0x000fc400048070ff */
[----:B------:R-:W-:Y:S02]  /*161b0*/  F2FP.SATFINITE.E4M3.F32.PACK_AB_MERGE_C R114, R115, R114, RZ ;  /* 0x000000727372723e */ /* 0x000fe400048070ff */
[----:B------:R-:W-:Y:S02]  /*161c0*/  F2FP.SATFINITE.E4M3.F32.PACK_AB_MERGE_C R120, R121, R120, RZ ;  /* 0x000000787978723e */ /* 0x000fe400048070ff */
[----:B------:R-:W-:Y:S02]  /*161d0*/  F2FP.SATFINITE.E4M3.F32.PACK_AB_MERGE_C R124, R125, R124, RZ ;  /* 0x0000007c7d7c723e */ /* 0x000fe400048070ff */
[----:B------:R-:W-:Y:S02]  /*161e0*/  F2FP.SATFINITE.E4M3.F32.PACK_AB_MERGE_C R128, R129, R128, RZ ;  /* 0x000000808180723e */ /* 0x000fe400048070ff */
[----:B------:R-:W-:Y:S02]  /*161f0*/  PRMT R22, R24, 0x5410, R25 ;  /* 0x0000541018167816 */ /* 0x000fe40000000019 */
[----:B------:R-:W-:-:S02]  /*16200*/  PRMT R23, R26, 0x5410, R27 ;  /* 0x000054101a177816 */ /* 0x000fc4000000001b */
[----:B------:R-:W-:Y:S02]  /*16210*/  PRMT R25, R66, 0x3340, R1 ;  /* 0x0000334042197816 */ /* 0x000fe40000000001 */
[----:B------:R-:W-:Y:S02]  /*16220*/  PRMT R32, R58, 0x3340, R55 ;  /* 0x000033403a207816 */ /* 0x000fe40000000037 */
[--C-:B------:R-:W-:Y:S02]  /*16230*/  PRMT R24, R82, 0x3340, R1.reuse ;  /* 0x0000334052187816 */ /* 0x100fe40000000001 */
[----:B------:R-:W-:Y:S02]  /*16240*/  PRMT R27, R96, 0x3340, R1 ;  /* 0x00003340601b7816 */ /* 0x000fe40000000001 */
[----:B------:R-:W-:Y:S02]  /*16250*/  PRMT R33, R74, 0x3340, R57 ;  /* 0x000033404a217816 */ /* 0x000fe40000000039 */
[----:B------:R-:W-:-:S02]  /*16260*/  PRMT R26, R88, 0x3340, R59 ;  /* 0x00003340581a7816 */ /* 0x000fc4000000003b */
[----:B------:R-:W-:Y:S02]  /*16270*/  LOP3.LUT R144, R144, 0xffff, RZ, 0xc0, !PT ;  /* 0x0000ffff90907812 */ /* 0x000fe400078ec0ff */
[----:B------:R-:W-:Y:S02]  /*16280*/  LOP3.LUT R136, R136, 0xffff, RZ, 0xc0, !PT ;  /* 0x0000ffff88887812 */ /* 0x000fe400078ec0ff */
[----:B------:R-:W-:Y:S02]  /*16290*/  LOP3.LUT R67, R140, 0xffff, RZ, 0xc0, !PT ;  /* 0x0000ffff8c437812 */ /* 0x000fe400078ec0ff */
[----:B------:R-:W-:Y:S02]  /*162a0*/  PRMT R29, R112, 0x3340, R1 ;  /* 0x00003340701d7816 */ /* 0x000fe40000000001 */
[----:B------:R-:W-:Y:S02]  /*162b0*/  PRMT R28, R104, 0x3340, R61 ;  /* 0x00003340681c7816 */ /* 0x000fe4000000003d */
[----:B------:R-:W-:-:S02]  /*162c0*/  LOP3.LUT R90, R90, 0xffff, RZ, 0xc0, !PT ;  /* 0x0000ffff5a5a7812 */ /* 0x000fc400078ec0ff */
[----:B------:R-:W-:Y:S02]  /*162d0*/  LOP3.LUT R65, R94, 0xffff, RZ, 0xc0, !PT ;  /* 0x0000ffff5e417812 */ /* 0x000fe400078ec0ff */
[----:B------:R-:W-:Y:S02]  /*162e0*/  LOP3.LUT R98, R98, 0xffff, RZ, 0xc0, !PT ;  /* 0x0000ffff62627812 */ /* 0x000fe400078ec0ff */
[----:B------:R-:W-:Y:S02]  /*162f0*/  LOP3.LUT R106, R106, 0xffff, RZ, 0xc0, !PT ;  /* 0x0000ffff6a6a7812 */ /* 0x000fe400078ec0ff */
[----:B------:R-:W-:Y:S02]  /*16300*/  LOP3.LUT R69, R110, 0xffff, RZ, 0xc0, !PT ;  /* 0x0000ffff6e457812 */ /* 0x000fe400078ec0ff */
[----:B------:R-:W-:Y:S02]  /*16310*/  LOP3.LUT R114, R114, 0xffff, RZ, 0xc0, !PT ;  /* 0x0000ffff72727812 */ /* 0x000fe400078ec0ff */
[----:B------:R-:W-:-:S02]  /*16320*/  LOP3.LUT R120, R120, 0xffff, RZ, 0xc0, !PT ;  /* 0x0000ffff78787812 */ /* 0x000fc400078ec0ff */
[----:B------:R-:W-:Y:S02]  /*16330*/  LOP3.LUT R63, R124, 0xffff, RZ, 0xc0, !PT ;  /* 0x0000ffff7c3f7812 */ /* 0x000fe400078ec0ff */
[----:B------:R-:W-:Y:S02]  /*16340*/  LOP3.LUT R128, R128, 0xffff, RZ, 0xc0, !PT ;  /* 0x0000ffff80807812 */ /* 0x000fe400078ec0ff */
[----:B------:R-:W-:Y:S02]  /*16350*/  PRMT R32, R32, 0x5410, R25 ;  /* 0x0000541020207816 */ /* 0x000fe40000000019 */
[----:B------:R-:W-:Y:S02]  /*16360*/  PRMT R33, R33, 0x5410, R24 ;  /* 0x0000541021217816 */ /* 0x000fe40000000018 */
[----:B------:R-:W-:Y:S02]  /*16370*/  PRMT R26, R26, 0x5410, R27 ;  /* 0x000054101a1a7816 */ /* 0x000fe4000000001b */
[----:B------:R-:W-:-:S02]  /*16380*/  PRMT R25, R144, 0x3340, R1 ;  /* 0x0000334090197816 */ /* 0x000fc40000000001 */
[----:B------:R-:W-:Y:S02]  /*16390*/  PRMT R30, R136, 0x3340, R67 ;  /* 0x00003340881e7816 */ /* 0x000fe40000000043 */
[----:B------:R-:W-:Y:S02]  /*163a0*/  PRMT R24, R28, 0x5410, R29 ;  /* 0x000054101c187816 */ /* 0x000fe4000000001d */
[----:B------:R-:W-:Y:S02]  /*163b0*/  PRMT R34, R98, 0x3340, R1 ;  /* 0x0000334062227816 */ /* 0x000fe40000000001 */
[----:B------:R-:W-:Y:S02]  /*163c0*/  PRMT R27, R90, 0x3340, R65 ;  /* 0x000033405a1b7816 */ /* 0x000fe40000000041 */
[----:B------:R-:W-:Y:S02]  /*163d0*/  F2FP.SATFINITE.E4M3.F32.PACK_AB_MERGE_C R122, R123, R122, RZ ;  /* 0x0000007a7b7a723e */ /* 0x000fe400048070ff */
[----:B------:R-:W-:-:S02]  /*163e0*/  F2FP.SATFINITE.E4M3.F32.PACK_AB_MERGE_C R126, R127, R126, RZ ;  /* 0x0000007e7f7e723e */ /* 0x000fc400048070ff */
[----:B------:R-:W-:Y:S02]  /*163f0*/  F2FP.SATFINITE.E4M3.F32.PACK_AB_MERGE_C R130, R131, R130, RZ ;  /* 0x000000828382723e */ /* 0x000fe400048070ff */
[--C-:B------:R-:W-:Y:S02]  /*16400*/  PRMT R28, R128, 0x3340, R1.reuse ;  /* 0x00003340801c7816 */ /* 0x100fe40000000001 */
[----:B------:R-:W-:Y:S02]  /*16410*/  PRMT R36, R114, 0x3340, R1 ;  /* 0x0000334072247816 */ /* 0x000fe40000000001 */
[----:B------:R-:W-:Y:S02]  /*16420*/  PRMT R31, R120, 0x3340, R63 ;  /* 0x00003340781f7816 */ /* 0x000fe4000000003f */
[----:B------:R-:W-:Y:S02]  /*16430*/  PRMT R29, R106, 0x3340, R69 ;  /* 0x000033406a1d7816 */ /* 0x000fe40000000045 */
[----:B------:R-:W-:-:S02]  /*16440*/  PRMT R30, R30, 0x5410, R25 ;  /* 0x000054101e1e7816 */ /* 0x000fc40000000019 */
[----:B------:R-:W-:Y:S02]  /*16450*/  F2FP.SATFINITE.E4M3.F32.PACK_AB_MERGE_C R70, R71, R70, RZ ;  /* 0x000000464746723e */ /* 0x000fe400048070ff */
[----:B------:R-:W-:Y:S02]  /*16460*/  PRMT R25, R27, 0x5410, R34 ;  /* 0x000054101b197816 */ /* 0x000fe40000000022 */
[----:B------:R-:W-:Y:S02]  /*16470*/  PRMT R31, R31, 0x5410, R28 ;  /* 0x000054101f1f7816 */ /* 0x000fe4000000001c */
[----:B------:R-:W-:Y:S02]  /*16480*/  PRMT R27, R29, 0x5410, R36 ;  /* 0x000054101d1b7816 */ /* 0x000fe40000000024 */
[----:B------:R-:W-:Y:S02]  /*16490*/  LOP3.LUT R122, R122, 0xffff, RZ, 0xc0, !PT ;  /* 0x0000ffff7a7a7812 */ /* 0x000fe400078ec0ff */
[----:B------:R-:W-:-:S02]  /*164a0*/  LOP3.LUT R71, R126, 0xffff, RZ, 0xc0, !PT ;  /* 0x0000ffff7e477812 */ /* 0x000fc400078ec0ff */
[----:B------:R-:W-:Y:S02]  /*164b0*/  LOP3.LUT R130, R130, 0xffff, RZ, 0xc0, !PT ;  /* 0x0000ffff82827812 */ /* 0x000fe400078ec0ff */
[----:B------:R-:W-:Y:S02]  /*164c0*/  F2FP.SATFINITE.E4M3.F32.PACK_AB_MERGE_C R138, R139, R138, RZ ;  /* 0x0000008a8b8a723e */ /* 0x000fe400048070ff */
[----:B------:R-:W-:Y:S02]  /*164d0*/  F2FP.SATFINITE.E4M3.F32.PACK_AB_MERGE_C R142, R143, R142, RZ ;  /* 0x0000008e8f8e723e */ /* 0x000fe400048070ff */
[----:B------:R-:W-:Y:S02]  /*164e0*/  F2FP.SATFINITE.E4M3.F32.PACK_AB_MERGE_C R146, R147, R146, RZ ;  /* 0x000000929392723e */ /* 0x000fe400048070ff */
[----:B------:R-:W-:Y:S02]  /*164f0*/  SHF.R.U32.HI R28, RZ, 0x8, R35 ;  /* 0x00000008ff1c7819 */ /* 0x000fe40000011623 */
[----:B------:R-:W-:-:S02]  /*16500*/  SHF.R.U32.HI R29, RZ, 0x8, R52 ;  /* 0x00000008ff1d7819 */ /* 0x000fc40000011634 */
[----:B------:R-:W-:Y:S02]  /*16510*/  SHF.R.U32.HI R34, RZ, 0x8, R68 ;  /* 0x00000008ff227819 */ /* 0x000fe40000011644 */
[----:B------:R-:W-:Y:S02]  /*16520*/  PRMT R42, R130, 0x3340, R1 ;  /* 0x00003340822a7816 */ /* 0x000fe40000000001 */
[----:B------:R-:W-:Y:S02]  /*16530*/  PRMT R37, R122, 0x3340, R71 ;  /* 0x000033407a257816 */ /* 0x000fe40000000047 */
[----:B------:R-:W-:Y:S02]  /*16540*/  LOP3.LUT R138, R138, 0xffff, RZ, 0xc0, !PT ;  /* 0x0000ffff8a8a7812 */ /* 0x000fe400078ec0ff */
[----:B------:R-:W-:Y:S02]  /*16550*/  LOP3.LUT R73, R142, 0xffff, RZ, 0xc0, !PT ;  /* 0x0000ffff8e497812 */ /* 0x000fe400078ec0ff */
[----:B------:R-:W-:-:S02]  /*16560*/  LOP3.LUT R146, R146, 0xffff, RZ, 0xc0, !PT ;  /* 0x0000ffff92927812 */ /* 0x000fc400078ec0ff */
[----:B------:R-:W-:Y:S02]  /*16570*/  LOP3.LUT R35, R29, 0xffff, RZ, 0xc0, !PT ;  /* 0x0000ffff1d237812 */ /* 0x000fe400078ec0ff */
[----:B------:R-:W-:Y:S02]  /*16580*/  LOP3.LUT R36, R28, 0xffff, RZ, 0xc0, !PT ;  /* 0x0000ffff1c247812 */ /* 0x000fe400078ec0ff */
[----:B------:R-:W-:Y:S02]  /*16590*/  F2FP.SATFINITE.E4M3.F32.PACK_AB_MERGE_C R38, R39, R38, RZ ;  /* 0x000000262726723e */ /* 0x000fe400048070ff */
[----:B------:R-:W-:Y:S02]  /*165a0*/  LOP3.LUT R40, R34, 0xffff, RZ, 0xc0, !PT ;  /* 0x0000ffff22287812 */ /* 0x000fe400078ec0ff */
[----:B------:R-:W-:Y:S02]  /*165b0*/  PRMT R28, R37, 0x5410, R42 ;  /* 0x00005410251c7816 */ /* 0x000fe4000000002a */
[----:B------:R-:W-:-:S02]  /*165c0*/  PRMT R44, R146, 0x3340, R1 ;  /* 0x00003340922c7816 */ /* 0x000fc40000000001 */
[----:B------:R-:W-:Y:S02]  /*165d0*/  PRMT R39, R138, 0x3340, R73 ;  /* 0x000033408a277816 */ /* 0x000fe40000000049 */
[----:B------:R-:W-:Y:S02]  /*165e0*/  PRMT R34, R36, 0x3340, R35 ;  /* 0x0000334024227816 */ /* 0x000fe40000000023 */
[----:B------:R-:W-:Y:S02]  /*165f0*/  SHF.R.U32.HI R42, RZ, 0x8, R64 ;  /* 0x00000008ff2a7819 */ /* 0x000fe40000011640 */
[----:B------:R-:W-:Y:S02]  /*16600*/  SHF.R.U32.HI R36, RZ, 0x8, R41 ;  /* 0x00000008ff247819 */ /* 0x000fe40000011629 */
[----:B------:R-:W-:Y:S02]  /*16610*/  SHF.R.U32.HI R37, RZ, 0x8, R152 ;  /* 0x00000008ff257819 */ /* 0x000fe40000011698 */
[----:B------:R-:W-:-:S02]  /*16620*/  PRMT R29, R39, 0x5410, R44 ;  /* 0x00005410271d7816 */ /* 0x000fc4000000002c */
[----:B------:R-:W-:Y:S02]  /*16630*/  LOP3.LUT R42, R42, 0xffff, RZ, 0xc0, !PT ;  /* 0x0000ffff2a2a7812 */ /* 0x000fe400078ec0ff */
[----:B------:R-:W-:Y:S02]  /*16640*/  PRMT R35, R40, 0x3340, R1 ;  /* 0x0000334028237816 */ /* 0x000fe40000000001 */
[----:B------:R-:W-:Y:S02]  /*16650*/  SHF.R.U32.HI R39, RZ, 0x8, R156 ;  /* 0x00000008ff277819 */ /* 0x000fe4000001169c */
[----:B------:R-:W-:Y:S02]  /*16660*/  LOP3.LUT R37, R37, 0xffff, RZ, 0xc0, !PT ;  /* 0x0000ffff25257812 */ /* 0x000fe400078ec0ff */
[----:B------:R-:W-:Y:S02]  /*16670*/  LOP3.LUT R36, R36, 0xffff, RZ, 0xc0, !PT ;  /* 0x0000ffff24247812 */ /* 0x000fe400078ec0ff */
[----:B------:R-:W-:-:S02]  /*16680*/  SHF.R.U32.HI R40, RZ, 0x8, R56 ;  /* 0x00000008ff287819 */ /* 0x000fc40000011638 */
[----:B------:R-:W-:Y:S02]  /*16690*/  SHF.R.U32.HI R41, RZ, 0x8, R45 ;  /* 0x00000008ff297819 */ /* 0x000fe4000001162d */
[----:B------:R-:W-:Y:S02]  /*166a0*/  PRMT R47, R42, 0x3340, R1 ;  /* 0x000033402a2f7816 */ /* 0x000fe40000000001 */
[----:B------:R-:W-:Y:S02]  /*166b0*/  LOP3.LUT R46, R39, 0xffff, RZ, 0xc0, !PT ;  /* 0x0000ffff272e7812 */ /* 0x000fe400078ec0ff */
[----:B------:R-:W-:Y:S02]  /*166c0*/  PRMT R44, R36, 0x3340, R37 ;  /* 0x00003340242c7816 */ /* 0x000fe40000000025 */
[----:B------:R-:W-:Y:S02]  /*166d0*/  SHF.R.U32.HI R42, RZ, 0x8, R80 ;  /* 0x00000008ff2a7819 */ /* 0x000fe40000011650 */
[----:B------:R-:W-:-:S02]  /*166e0*/  LOP3.LUT R41, R41, 0xffff, RZ, 0xc0, !PT ;  /* 0x0000ffff29297812 */ /* 0x000fc400078ec0ff */
[----:B------:R-:W-:Y:S02]  /*166f0*/  LOP3.LUT R40, R40, 0xffff, RZ, 0xc0, !PT ;  /* 0x0000ffff28287812 */ /* 0x000fe400078ec0ff */
[----:B------:R-:W-:Y:S02]  /*16700*/  SHF.R.U32.HI R36, RZ, 0x8, R43 ;  /* 0x00000008ff247819 */ /* 0x000fe4000001162b */
[----:B------:R-:W-:Y:S02]  /*16710*/  SHF.R.U32.HI R37, RZ, 0x8, R48 ;  /* 0x00000008ff257819 */ /* 0x000fe40000011630 */
[----:B------:R-:W-:Y:S02]  /*16720*/  SHF.R.U32.HI R39, RZ, 0x8, R84 ;  /* 0x00000008ff277819 */ /* 0x000fe40000011654 */
[----:B------:R-:W-:Y:S02]  /*16730*/  PRMT R45, R46, 0x3340, R1 ;  /* 0x000033402e2d7816 */ /* 0x000fe40000000001 */
[----:B------:R-:W-:-:S02]  /*16740*/  LOP3.LUT R42, R42, 0xffff, RZ, 0xc0, !PT ;  /* 0x0000ffff2a2a7812 */ /* 0x000fc400078ec0ff */
[----:B------:R-:W-:Y:S02]  /*16750*/  PRMT R46, R40, 0x3340, R41 ;  /* 0x00003340282e7816 */ /* 0x000fe40000000029 */
[----:B------:R-:W-:Y:S02]  /*16760*/  LOP3.LUT R37, R37, 0xffff, RZ, 0xc0, !PT ;  /* 0x0000ffff25257812 */ /* 0x000fe400078ec0ff */
[----:B------:R-:W-:Y:S02]  /*16770*/  LOP3.LUT R36, R36, 0xffff, RZ, 0xc0, !PT ;  /* 0x0000ffff24247812 */ /* 0x000fe400078ec0ff */
[----:B------:R-:W-:Y:S02]  /*16780*/  SHF.R.U32.HI R40, RZ, 0x8, R72 ;  /* 0x00000008ff287819 */ /* 0x000fe40000011648 */
[----:B------:R-:W-:Y:S02]  /*16790*/  SHF.R.U32.HI R41, RZ, 0x8, R49 ;  /* 0x00000008ff297819 */ /* 0x000fe40000011631 */
[----:B------:R-:W-:-:S02]  /*167a0*/  LOP3.LUT R52, R39, 0xffff, RZ, 0xc0, !PT ;  /* 0x0000ffff27347812 */ /* 0x000fc400078ec0ff */
[----:B------:R-:W-:Y:S02]  /*167b0*/  PRMT R49, R42, 0x3340, R1 ;  /* 0x000033402a317816 */ /* 0x000fe40000000001 */
[----:B------:R-:W-:Y:S02]  /*167c0*/  SHF.R.U32.HI R39, RZ, 0x8, R158 ;  /* 0x00000008ff277819 */ /* 0x000fe4000001169e */
[----:B------:R-:W-:Y:S02]  /*167d0*/  PRMT R50, R36, 0x3340, R37 ;  /* 0x0000334024327816 */ /* 0x000fe40000000025 */
[----:B------:R-:W-:Y:S02]  /*167e0*/  SHF.R.U32.HI R42, RZ, 0x8, R66 ;  /* 0x00000008ff2a7819 */ /* 0x000fe40000011642 */
[----:B------:R-:W-:Y:S02]  /*167f0*/  LOP3.LUT R41, R41, 0xffff, RZ, 0xc0, !PT ;  /* 0x0000ffff29297812 */ /* 0x000fe400078ec0ff */
[----:B------:R-:W-:-:S02]  /*16800*/  LOP3.LUT R40, R40, 0xffff, RZ, 0xc0, !PT ;  /* 0x0000ffff28287812 */ /* 0x000fc400078ec0ff */
[----:B------:R-:W-:Y:S02]  /*16810*/  SHF.R.U32.HI R36, RZ, 0x8, R53 ;  /* 0x00000008ff247819 */ /* 0x000fe40000011635 */
[----:B------:R-:W-:Y:S02]  /*16820*/  SHF.R.U32.HI R37, RZ, 0x8, R154 ;  /* 0x00000008ff257819 */ /* 0x000fe4000001169a */
[----:B------:R-:W-:Y:S02]  /*16830*/  LOP3.LUT R56, R39, 0xffff, RZ, 0xc0, !PT ;  /* 0x0000ffff27387812 */ /* 0x000fe400078ec0ff */
[----:B------:R-:W-:Y:S02]  /*16840*/  LOP3.LUT R42, R42, 0xffff, RZ, 0xc0, !PT ;  /* 0x0000ffff2a2a7812 */ /* 0x000fe400078ec0ff */
[----:B------:R-:W-:Y:S02]  /*16850*/  PRMT R48, R40, 0x3340, R41 ;  /* 0x0000334028307816 */ /* 0x000fe40000000029 */
[----:B------:R-:W-:-:S02]  /*16860*/  LOP3.LUT R37, R37, 0xffff, RZ, 0xc0, !PT ;  /* 0x0000ffff25257812 */ /* 0x000fc400078ec0ff */
[----:B------:R-:W-:Y:S02]  /*16870*/  LOP3.LUT R36, R36, 0xffff, RZ, 0xc0, !PT ;  /* 0x0000ffff24247812 */ /* 0x000fe400078ec0ff */
[----:B------:R-:W-:Y:S02]  /*16880*/  SHF.R.U32.HI R40, RZ, 0x8, R58 ;  /* 0x00000008ff287819 */ /* 0x000fe4000001163a */
[----:B------:R-:W-:Y:S02]  /*16890*/  SHF.R.U32.HI R41, RZ, 0x8, R55 ;  /* 0x00000008ff297819 */ /* 0x000fe40000011637 */
[--C-:B------:R-:W-:Y:S02]  /*168a0*/  PRMT R53, R56, 0x3340, R1.reuse ;  /* 0x0000334038357816 */ /* 0x100fe40000000001 */
[--C-:B------:R-:W-:Y:S02]  /*168b0*/  PRMT R51, R52, 0x3340, R1.reuse ;  /* 0x0000334034337816 */ /* 0x100fe40000000001 */
[----:B------:R-:W-:-:S02]  /*168c0*/  PRMT R56, R42, 0x3340, R1 ;  /* 0x000033402a387816 */ /* 0x000fc40000000001 */
[----:B------:R-:W-:Y:S02]  /*168d0*/  PRMT R52, R36, 0x3340, R37 ;  /* 0x0000334024347816 */ /* 0x000fe40000000025 */
[----:B------:R-:W-:Y:S02]  /*168e0*/  SHF.R.U32.HI R42, RZ, 0x8, R96 ;  /* 0x00000008ff2a7819 */ /* 0x000fe40000011660 */
[----:B------:R-:W-:Y:S02]  /*168f0*/  LOP3.LUT R41, R41, 0xffff, RZ, 0xc0, !PT ;  /* 0x0000ffff29297812 */ /* 0x000fe400078ec0ff */
[----:B------:R-:W-:Y:S02]  /*16900*/  LOP3.LUT R40, R40, 0xffff, RZ, 0xc0, !PT ;  /* 0x0000ffff28287812 */ /* 0x000fe400078ec0ff */
[----:B------:R-:W-:Y:S02]  /*16910*/  SHF.R.U32.HI R36, RZ, 0x8, R74 ;  /* 0x00000008ff247819 */ /* 0x000fe4000001164a */
[----:B------:R-:W-:-:S02]  /*16920*/  SHF.R.U32.HI R37, RZ, 0x8, R57 ;  /* 0x00000008ff257819 */ /* 0x000fc40000011639 */
[----:B------:R-:W-:Y:S02]  /*16930*/  LOP3.LUT R42, R42, 0xffff, RZ, 0xc0, !PT ;  /* 0x0000ffff2a2a7812 */ /* 0x000fe400078ec0ff */
[----:B------:R-:W-:Y:S02]  /*16940*/  PRMT R55, R40, 0x3340, R41 ;  /* 0x0000334028377816 */ /* 0x000fe40000000029 */
[----:B------:R-:W-:Y:S02]  /*16950*/  LOP3.LUT R37, R37, 0xffff, RZ, 0xc0, !PT ;  /* 0x0000ffff25257812 */ /* 0x000fe400078ec0ff */
[----:B------:R-:W-:Y:S02]  /*16960*/  LOP3.LUT R36, R36, 0xffff, RZ, 0xc0, !PT ;  /* 0x0000ffff24247812 */ /* 0x000fe400078ec0ff */
[----:B------:R-:W-:Y:S02]  /*16970*/  SHF.R.U32.HI R40, RZ, 0x8, R88 ;  /* 0x00000008ff287819 */ /* 0x000fe40000011658 */
[----:B------:R-:W-:-:S02]  /*16980*/  SHF.R.U32.HI R41, RZ, 0x8, R59 ;  /* 0x00000008ff297819 */ /* 0x000fc4000001163b */
[----:B------:R-:W-:Y:S02]  /*16990*/  PRMT R60, R42, 0x3340, R1 ;  /* 0x000033402a3c7816 */ /* 0x000fe40000000001 */
[----:B------:R-:W-:Y:S02]  /*169a0*/  PRMT R57, R36, 0x3340, R37 ;  /* 0x0000334024397816 */ /* 0x000fe40000000025 */
[----:B------:R-:W-:Y:S02]  /*169b0*/  SHF.R.U32.HI R42, RZ, 0x8, R128 ;  /* 0x00000008ff2a7819 */ /* 0x000fe40000011680 */
[----:B------:R-:W-:Y:S02]  /*169c0*/  LOP3.LUT R41, R41, 0xffff, RZ, 0xc0, !PT ;  /* 0x0000ffff29297812 */ /* 0x000fe400078ec0ff */
[----:B------:R-:W-:Y:S02]  /*169d0*/  LOP3.LUT R40, R40, 0xffff, RZ, 0xc0, !PT ;  /* 0x0000ffff28287812 */ /* 0x000fe400078ec0ff */
[----:B------:R-:W-:-:S02]  /*169e0*/  SHF.R.U32.HI R36, RZ, 0x8, R104 ;  /* 0x00000008ff247819 */ /* 0x000fc40000011668 */
[----:B------:R-:W-:Y:S02]  /*169f0*/  SHF.R.U32.HI R37, RZ, 0x8, R61 ;  /* 0x00000008ff257819 */ /* 0x000fe4000001163d */
[----:B------:R-:W-:Y:S02]  /*16a00*/  LOP3.LUT R42, R42, 0xffff, RZ, 0xc0, !PT ;  /* 0x0000ffff2a2a7812 */ /* 0x000fe400078ec0ff */
[----:B------:R-:W-:Y:S02]  /*16a10*/  PRMT R59, R40, 0x3340, R41 ;  /* 0x00003340283b7816 */ /* 0x000fe40000000029 */
[----:B------:R-:W-:Y:S02]  /*16a20*/  LOP3.LUT R37, R37, 0xffff, RZ, 0xc0, !PT ;  /* 0x0000ffff25257812 */ /* 0x000fe400078ec0ff */
[----:B------:R-:W-:Y:S02]  /*16a30*/  LOP3.LUT R36, R36, 0xffff, RZ, 0xc0, !PT ;  /* 0x0000ffff24247812 */ /* 0x000fe400078ec0ff */
[----:B------:R-:W-:-:S02]  /*16a40*/  SHF.R.U32.HI R40, RZ, 0x8, R120 ;  /* 0x00000008ff287819 */ /* 0x000fc40000011678 */
[----:B------:R-:W-:Y:S02]  /*16a50*/  SHF.R.U32.HI R41, RZ, 0x8, R63 ;  /* 0x00000008ff297819 */ /* 0x000fe4000001163f */
[----:B------:R-:W-:Y:S02]  /*16a60*/  SHF.R.U32.HI R39, RZ, 0x8, R82 ;  /* 0x00000008ff277819 */ /* 0x000fe40000011652 */
[----:B------:R-:W-:Y:S02]  /*16a70*/  PRMT R64, R42, 0x3340, R1 ;  /* 0x000033402a407816 */ /* 0x000fe40000000001 */
[----:B------:R-:W-:Y:S02]  /*16a80*/  PRMT R61, R36, 0x3340, R37 ;  /* 0x00003340243d7816 */ /* 0x000fe40000000025 */
[----:B------:R-:W-:Y:S02]  /*16a90*/  SHF.R.U32.HI R42, RZ, 0x8, R144 ;  /* 0x00000008ff2a7819 */ /* 0x000fe40000011690 */
[----:B------:R-:W-:-:S02]  /*16aa0*/  LOP3.LUT R41, R41, 0xffff, RZ, 0xc0, !PT ;  /* 0x0000ffff29297812 */ /* 0x000fc400078ec0ff */
[----:B------:R-:W-:Y:S02]  /*16ab0*/  LOP3.LUT R40, R40, 0xffff, RZ, 0xc0, !PT ;  /* 0x0000ffff28287812 */ /* 0x000fe400078ec0ff */
[----:B------:R-:W-:Y:S02]  /*16ac0*/  SHF.R.U32.HI R36, RZ, 0x8, R90 ;  /* 0x00000008ff247819 */ /* 0x000fe4000001165a */
[----:B------:R-:W-:Y:S02]  /*16ad0*/  SHF.R.U32.HI R37, RZ, 0x8, R65 ;  /* 0x00000008ff257819 */ /* 0x000fe40000011641 */
[----:B------:R-:W-:Y:S02]  /*16ae0*/  LOP3.LUT R58, R39, 0xffff, RZ, 0xc0, !PT ;  /* 0x0000ffff273a7812 */ /* 0x000fe400078ec0ff */
[----:B------:R-:W-:Y:S02]  /*16af0*/  SHF.R.U32.HI R39, RZ, 0x8, R112 ;  /* 0x00000008ff277819 */ /* 0x000fe40000011670 */
        /* <DEDUP_REMOVED lines=10> */
[----:B------:R-:W-:Y:S02]  /*16ba0*/  LOP3.LUT R41, R41, 0xffff, RZ, 0xc0, !PT ;  /* 0x0000ffff29297812 */ /* 0x000fe400078ec0ff */
[----:B------:R-:W-:Y:S02]  /*16bb0*/  LOP3.LUT R40, R40, 0xffff, RZ, 0xc0, !PT ;  /* 0x0000ffff28287812 */ /* 0x000fe400078ec0ff */
[----:B------:R-:W-:-:S02]  /*16bc0*/  SHF.R.U32.HI R36, RZ, 0x8, R106 ;  /* 0x00000008ff247819 */ /* 0x000fc4000001166a */
[----:B------:R-:W-:Y:S02]  /*16bd0*/  SHF.R.U32.HI R37, RZ, 0x8, R69 ;  /* 0x00000008ff257819 */ /* 0x000fe40000011645 */
[----:B------:R-:W-:Y:S02]  /*16be0*/  LOP3.LUT R68, R39, 0xffff, RZ, 0xc0, !PT ;  /* 0x0000ffff27447812 */ /* 0x000fe400078ec0ff */
[----:B------:R-:W-:Y:S02]  /*16bf0*/  PRMT R42, R40, 0x3340, R41 ;  /* 0x00003340282a7816 */ /* 0x000fe40000000029 */
[----:B------:R-:W-:Y:S02]  /*16c00*/  SHF.R.U32.HI R39, RZ, 0x8, R114 ;  /* 0x00000008ff277819 */ /* 0x000fe40000011672 */
[----:B------:R-:W-:Y:S02]  /*16c10*/  LOP3.LUT R37, R37, 0xffff, RZ, 0xc0, !PT ;  /* 0x0000ffff25257812 */ /* 0x000fe400078ec0ff */
[----:B------:R-:W-:-:S02]  /*16c20*/  LOP3.LUT R36, R36, 0xffff, RZ, 0xc0, !PT ;  /* 0x0000ffff24247812 */ /* 0x000fc400078ec0ff */
[----:B------:R-:W-:Y:S02]  /*16c30*/  SHF.R.U32.HI R40, RZ, 0x8, R122 ;  /* 0x00000008ff287819 */ /* 0x000fe4000001167a */
[----:B------:R-:W-:Y:S02]  /*16c40*/  SHF.R.U32.HI R41, RZ, 0x8, R71 ;  /* 0x00000008ff297819 */ /* 0x000fe40000011647 */
[----:B------:R-:W-:Y:S02]  /*16c50*/  PRMT R67, R68, 0x3340, R1 ;  /* 0x0000334044437816 */ /* 0x000fe40000000001 */
[----:B------:R-:W-:Y:S02]  /*16c60*/  LOP3.LUT R72, R39, 0xffff, RZ, 0xc0, !PT ;  /* 0x0000ffff27487812 */ /* 0x000fe400078ec0ff */
[----:B------:R-:W-:Y:S02]  /*16c70*/  PRMT R68, R36, 0x3340, R37 ;  /* 0x0000334024447816 */ /* 0x000fe40000000025 */
[----:B------:R-:W-:-:S02]  /*16c80*/  LOP3.LUT R41, R41, 0xffff, RZ, 0xc0, !PT ;  /* 0x0000ffff29297812 */ /* 0x000fc400078ec0ff */
[----:B------:R-:W-:Y:S02]  /*16c90*/  LOP3.LUT R40, R40, 0xffff, RZ, 0xc0, !PT ;  /* 0x0000ffff28287812 */ /* 0x000fe400078ec0ff */
[----:B------:R-:W-:Y:S02]  /*16ca0*/  SHF.R.U32.HI R39, RZ, 0x8, R73 ;  /* 0x00000008ff277819 */ /* 0x000fe40000011649 */
[----:B------:R-:W-:Y:S02]  /*16cb0*/  SHF.R.U32.HI R37, RZ, 0x8, R138 ;  /* 0x00000008ff257819 */ /* 0x000fe4000001168a */
[----:B------:R-:W-:Y:S02]  /*16cc0*/  SHF.R.U32.HI R36, RZ, 0x8, R130 ;  /* 0x00000008ff247819 */ /* 0x000fe40000011682 */
[----:B------:R-:W-:Y:S02]  /*16cd0*/  PRMT R69, R72, 0x3340, R1 ;  /* 0x0000334048457816 */ /* 0x000fe40000000001 */
[----:B------:R-:W-:-:S02]  /*16ce0*/  PRMT R71, R40, 0x3340, R41 ;  /* 0x0000334028477816 */ /* 0x000fc40000000029 */
[----:B------:R-:W-:Y:S02]  /*16cf0*/  LOP3.LUT R39, R39, 0xffff, RZ, 0xc0, !PT ;  /* 0x0000ffff27277812 */ /* 0x000fe400078ec0ff */
[----:B------:R-:W-:Y:S01]  /*16d00*/  LOP3.LUT R72, R37, 0xffff, RZ, 0xc0, !PT ;  /* 0x0000ffff25487812 */ /* 0x000fe200078ec0ff */
[----:B------:R-:W-:Y:S01]  /*16d10*/  FFMA.FTZ R37, R10, R75, -0.16845393180847167969 ;  /* 0xbe2c7f300a257423 */ /* 0x000fe2000001004b */
[----:B------:R-:W-:Y:S02]  /*16d20*/  SHF.R.U32.HI R40, RZ, 0x8, R146 ;  /* 0x00000008ff287819 */ /* 0x000fe40000011692 */
[----:B------:R-:W-:Y:S01]  /*16d30*/  LOP3.LUT R36, R36, 0xffff, RZ, 0xc0, !PT ;  /* 0x0000ffff24247812 */ /* 0x000fe200078ec0ff */
[----:B------:R-:W-:Y:S01]  /*16d40*/  FFMA.FTZ R37, R10, R37, 0.1716887056827545166 ;  /* 0x3e2fcf2a0a257423 */ /* 0x000fe20000010025 */
[----:B------:R-:W-:Y:S02]  /*16d50*/  PRMT R72, R72, 0x3340, R39 ;  /* 0x0000334048487816 */ /* 0x000fe40000000027 */
[----:B------:R-:W-:Y:S01]  /*16d60*/  LOP3.LUT R74, R40, 0xffff, RZ, 0xc0, !PT ;  /* 0x0000ffff284a7812 */ /* 0x000fe200078ec0ff */
[----:B------:R-:W-:Y:S01]  /*16d70*/  FFMA.FTZ R37, R10, R37, -0.17900948226451873779 ;  /* 0xbe374e430a257423 */ /* 0x000fe20000010025 */
[----:B------:R-:W-:Y:S01]  /*16d80*/  LOP3.LUT R39, R6, 0xffff, RZ, 0xc0, !PT ;  /* 0x0000ffff06277812 */ /* 0x000fe200078ec0ff */
[----:B------:R-:W-:Y:S01]  /*16d90*/  FFMA.FTZ R6, R11, R75, -0.16845393180847167969 ;  /* 0xbe2c7f300b067423 */ /* 0x000fe2000001004b */
[----:B------:R-:W-:Y:S01]  /*16da0*/  F2FP.SATFINITE.E4M3.F32.PACK_AB_MERGE_C R86, R87, R86, RZ ;  /* 0x000000565756723e */ /* 0x000fe200048070ff */
[----:B------:R-:W-:Y:S01]  /*16db0*/  FFMA.FTZ R37, R10, R37, 0.20512372255325317383 ;  /* 0x3e520bf40a257423 */ /* 0x000fe20000010025 */
[--C-:B------:R-:W-:Y:S01]  /*16dc0*/  PRMT R40, R36, 0x3340, R1.reuse ;  /* 0x0000334024287816 */ /* 0x100fe20000000001 */
[----:B------:R-:W-:Y:S01]  /*16dd0*/  FFMA.FTZ R6, R11, R6, 0.1716887056827545166 ;  /* 0x3e2fcf2a0b067423 */ /* 0x000fe20000010006 */
[----:B------:R-:W-:Y:S01]  /*16de0*/  LOP3.LUT R41, R38, 0xffff, RZ, 0xc0, !PT ;  /* 0x0000ffff26297812 */ /* 0x000fe200078ec0ff */
[----:B------:R-:W-:Y:S01]  /*16df0*/  FFMA.FTZ R37, R10, R37, -0.24046532809734344482 ;  /* 0xbe763c8b0a257423 */ /* 0x000fe20000010025 */
[----:B------:R-:W-:Y:S01]  /*16e00*/  LOP3.LUT R36, R7, 0xffff, RZ, 0xc0, !PT ;  /* 0x0000ffff07247812 */ /* 0x000fe200078ec0ff */
[----:B------:R-:W-:Y:S01]  /*16e10*/  FFMA.FTZ R6, R11, R6, -0.17900948226451873779 ;  /* 0xbe374e430b067423 */ /* 0x000fe20000010006 */
[----:B------:R-:W-:Y:S01]  /*16e20*/  LOP3.LUT R7, R16, 0xffff, RZ, 0xc0, !PT ;  /* 0x0000ffff10077812 */ /* 0x000fe200078ec0ff */
[----:B------:R-:W-:Y:S01]  /*16e30*/  FFMA.FTZ R37, R10, R37, 0.28857114911079406738 ;  /* 0x3e93bf990a257423 */ /* 0x000fe20000010025 */
[----:B------:R-:W-:Y:S01]  /*16e40*/  LOP3.LUT R38, R17, 0xffff, RZ, 0xc0, !PT ;  /* 0x0000ffff11267812 */ /* 0x000fe200078ec0ff */
[C---:B------:R-:W-:Y:S01]  /*16e50*/  FFMA.FTZ R6, R11.reuse, R6, 0.20512372255325317383 ;  /* 0x3e520bf40b067423 */ /* 0x040fe20000010006 */
[----:B------:R-:W-:Y:S01]  /*16e60*/  LOP3.LUT R54, R54, 0xffff, RZ, 0xc0, !PT ;  /* 0x0000ffff36367812 */ /* 0x000fe200078ec0ff */
[----:B------:R-:W-:Y:S01]  /*16e70*/  FFMA.FTZ R37, R10, R37, -0.36067417263984680176 ;  /* 0xbeb8aa490a257423 */ /* 0x000fe20000010025 */
[----:B------:R-:W-:Y:S01]  /*16e80*/  LOP3.LUT R86, R86, 0xffff, RZ, 0xc0, !PT ;  /* 0x0000ffff56567812 */ /* 0x000fe200078ec0ff */
[C---:B------:R-:W-:Y:S01]  /*16e90*/  FFMA.FTZ R6, R11.reuse, R6, -0.24046532809734344482 ;  /* 0xbe763c8b0b067423 */ /* 0x040fe20000010006 */
[----:B------:R-:W-:Y:S01]  /*16ea0*/  PRMT R58, R58, 0x3340, R1 ;  /* 0x000033403a3a7816 */ /* 0x000fe20000000001 */
[----:B------:R-:W-:Y:S01]  /*16eb0*/  FFMA.FTZ R37, R10, R37, 0.48089820146560668945 ;  /* 0x3ef6384a0a257423 */ /* 0x000fe20000010025 */
[----:B------:R-:W-:Y:S01]  /*16ec0*/  PRMT R16, R18, 0x4210, R39 ;  /* 0x0000421012107816 */ /* 0x000fe20000000027 */
[----:B------:R-:W-:Y:S01]  /*16ed0*/  FFMA.FTZ R6, R11, R6, 0.28857114911079406738 ;  /* 0x3e93bf990b067423 */ /* 0x000fe20000010006 */
[----:B------:R-:W-:Y:S01]  /*16ee0*/  PRMT R17, R19, 0x4210, R36 ;  /* 0x0000421013117816 */ /* 0x000fe20000000024 */
[----:B------:R-:W-:Y:S01]  /*16ef0*/  FFMA.FTZ R37, R10, R37, -0.72134751081466674805 ;  /* 0xbf38aa3b0a257423 */ /* 0x000fe20000010025 */
[----:B------:R-:W-:Y:S01]  /*16f00*/  PRMT R18, R20, 0x4210, R7 ;  /* 0x0000421014127816 */ /* 0x000fe20000000007 */
[----:B------:R-:W-:Y:S01]  /*16f10*/  FFMA.FTZ R6, R11, R6, -0.36067417263984680176 ;  /* 0xbeb8aa490b067423 */ /* 0x000fe20000010006 */
[----:B------:R-:W-:Y:S01]  /*16f20*/  PRMT R19, R21, 0x4210, R38 ;  /* 0x0000421015137816 */ /* 0x000fe20000000026 */
[----:B------:R-:W-:Y:S01]  /*16f30*/  FMUL R37, R10, R37 ;  /* 0x000000250a257220 */ /* 0x000fe20000400000 */
[----:B------:R-:W-:Y:S01]  /*16f40*/  PRMT R21, R23, 0x4210, R54 ;  /* 0x0000421017157816 */ /* 0x000fe20000000036 */
[----:B------:R-:W-:Y:S01]  /*16f50*/  FFMA.FTZ R6, R11, R6, 0.48089820146560668945 ;  /* 0x3ef6384a0b067423 */ /* 0x000fe20000010006 */
[----:B------:R-:W-:Y:S01]  /*16f60*/  LOP3.LUT R43, R70, 0xffff, RZ, 0xc0, !PT ;  /* 0x0000ffff462b7812 */ /* 0x000fe200078ec0ff */
[----:B------:R0:W-:Y:S01]  /*16f70*/  STS.128 [R5], R16 ;  /* 0x0000001005007388 */ /* 0x0001e20000000c00 */
[----:B------:R-:W-:Y:S01]  /*16f80*/  PRMT R23, R33, 0x4210, R86 ;  /* 0x0000421021177816 */ /* 0x000fe20000000056 */
[C---:B------:R-:W-:Y:S01]  /*16f90*/  FFMA.FTZ R6, R11.reuse, R6, -0.72134751081466674805 ;  /* 0xbf38aa3b0b067423 */ /* 0x040fe20000010006 */
[----:B------:R-:W-:Y:S01]  /*16fa0*/  PRMT R34, R34, 0x5410, R35 ;  /* 0x0000541022227816 */ /* 0x000fe20000000023 */
[----:B------:R-:W-:Y:S01]  /*16fb0*/  FMUL R37, R10, R37 ;  /* 0x000000250a257220 */ /* 0x000fe20000400000 */
[----:B------:R-:W-:Y:S01]  /*16fc0*/  PRMT R45, R44, 0x5410, R45 ;  /* 0x000054102c2d7816 */ /* 0x000fe2000000002d */
[C---:B------:R-:W-:Y:S01]  /*16fd0*/  FMUL R6, R11.reuse, R6 ;  /* 0x000000060b067220 */ /* 0x040fe20000400000 */
[----:B------:R-:W-:Y:S01]  /*16fe0*/  PRMT R46, R46, 0x5410, R47 ;  /* 0x000054102e2e7816 */ /* 0x000fe2000000002f */
[----:B------:R-:W-:Y:S01]  /*16ff0*/  FFMA.FTZ R10, R10, 1.4426950216293334961, R37 ;  /* 0x3fb8aa3b0a0a7823 */ /* 0x000fe20000010025 */
[----:B------:R-:W-:Y:S01]  /*17000*/  PRMT R49, R48, 0x5410, R49 ;  /* 0x0000541030317816 */ /* 0x000fe20000000031 */
[----:B------:R-:W-:Y:S01]  /*17010*/  FMUL R6, R11, R6 ;  /* 0x000000060b067220 */ /* 0x000fe20000400000 */
[----:B------:R-:W-:Y:S01]  /*17020*/  PRMT R50, R50, 0x5410, R51 ;  /* 0x0000541032327816 */ /* 0x000fe20000000033 */
[----:B------:R-:W-:Y:S01]  /*17030*/  FADD R212, R15, R10 ;  /* 0x0000000a0fd47221 */ /* 0x000fe20000000000 */
[----:B------:R-:W-:Y:S01]  /*17040*/  PRMT R33, R52, 0x5410, R53 ;  /* 0x0000541034217816 */ /* 0x000fe20000000035 */
[----:B------:R-:W-:Y:S01]  /*17050*/  FFMA.FTZ R11, R11, 1.4426950216293334961, R6 ;  /* 0x3fb8aa3b0b0b7823 */ /* 0x000fe20000010006 */
[----:B------:R-:W-:-:S02]  /*17060*/  PRMT R56, R55, 0x5410, R56 ;  /* 0x0000541037387816 */ /* 0x000fc40000000038 */
[----:B------:R-:W-:Y:S01]  /*17070*/  PRMT R35, R57, 0x5410, R58 ;  /* 0x0000541039237816 */ /* 0x000fe2000000003a */
[----:B------:R-:W-:Y:S01]  /*17080*/  FADD R213, R14, R11 ;  /* 0x0000000b0ed57221 */ /* 0x000fe20000000000 */
[----:B------:R-:W-:Y:S01]  /*17090*/  PRMT R20, R22, 0x4210, R41 ;  /* 0x0000421016147816 */ /* 0x000fe20000000029 */
[----:B------:R-:W1:Y:S01]  /*170a0*/  LDC.64 R14, c[0x0][0x270] ;  /* 0x00009c00ff0e7b82 */ /* 0x000e620000000a00 */
[----:B------:R-:W-:Y:S02]  /*170b0*/  PRMT R22, R32, 0x4210, R43 ;  /* 0x0000421020167816 */ /* 0x000fe4000000002b */
[----:B0-----:R-:W-:Y:S02]  /*170c0*/  PRMT R16, R34, 0x5210, R39 ;  /* 0x0000521022107816 */ /* 0x001fe40000000027 */
[----:B------:R-:W-:Y:S01]  /*170d0*/  PRMT R17, R45, 0x5210, R36 ;  /* 0x000052102d117816 */ /* 0x000fe20000000024 */
[----:B------:R-:W-:Y:S01]  /*170e0*/  STS.128 [R5+0x80], R20 ;  /* 0x0000801405007388 */ /* 0x000fe20000000c00 */
[----:B------:R-:W-:-:S02]  /*170f0*/  PRMT R18, R46, 0x5210, R7 ;  /* 0x000052102e127816 */ /* 0x000fc40000000007 */
[----:B------:R-:W-:Y:S02]  /*17100*/  PRMT R19, R49, 0x5210, R38 ;  /* 0x0000521031137816 */ /* 0x000fe40000000026 */
[----:B------:R-:W-:Y:S02]  /*17110*/  PRMT R32, R50, 0x5210, R41 ;  /* 0x0000521032207816 */ /* 0x000fe40000000029 */
[----:B------:R-:W-:Y:S01]  /*17120*/  PRMT R33, R33, 0x5210, R54 ;  /* 0x0000521021217816 */ /* 0x000fe20000000036 */
[----:B------:R-:W-:Y:S01]  /*17130*/  STS.128 [R5+0x400], R16 ;  /* 0x0004001005007388 */ /* 0x000fe20000000c00 */
[----:B------:R-:W-:Y:S02]  /*17140*/  PRMT R34, R56, 0x5210, R43 ;  /* 0x0000521038227816 */ /* 0x000fe4000000002b */
[----:B------:R-:W-:Y:S01]  /*17150*/  PRMT R35, R35, 0x5210, R86 ;  /* 0x0000521023237816 */ /* 0x000fe20000000056 */
[----:B------:R-:W0:Y:S01]  /*17160*/  LDC.64 R56, c[0x0][0x228] ;  /* 0x00008a00ff387b82 */ /* 0x000e220000000a00 */
[----:B------:R-:W-:-:S02]  /*17170*/  ISETP.GE.U32.AND P0, PT, R9, 0x7f800000, PT ;  /* 0x7f8000000900780c */ /* 0x000fc40003f06070 */
[----:B------:R-:W-:Y:S01]  /*17180*/  ISETP.GE.U32.AND P3, PT, R8, 0x7f800000, PT ;  /* 0x7f8000000800780c */ /* 0x000fe20003f66070 */
[----:B------:R2:W-:Y:S01]  /*17190*/  STS.128 [R5+0x480], R32 ;  /* 0x0004802005007388 */ /* 0x0005e20000000c00 */
[----:B------:R-:W-:Y:S02]  /*171a0*/  FSETP.NEU.AND P2, PT, R9, RZ, PT ;  /* 0x000000ff0900720b */ /* 0x000fe40003f4d000 */
[----:B------:R-:W-:Y:S01]  /*171b0*/  F2FP.SATFINITE.E4M3.F32.PACK_AB_MERGE_C R116, R117, R116, RZ ;  /* 0x000000747574723e */ /* 0x000fe200048070ff */
[----:B------:R-:W-:Y:S01]  /*171c0*/  BAR.SYNC.DEFER_BLOCKING 0x0 ;  /* 0x0000000000007b1d */ /* 0x000fe20000010000 */
[----:B------:R-:W-:Y:S02]  /*171d0*/  PRMT R62, R62, 0x3340, R1 ;  /* 0x000033403e3e7816 */ /* 0x000fe40000000001 */
[----:B------:R-:W-:Y:S02]  /*171e0*/  F2FP.SATFINITE.E4M3.F32.PACK_AB_MERGE_C R100, R101, R100, RZ ;  /* 0x000000646564723e */ /* 0x000fe400048070ff */
[----:B------:R-:W-:Y:S01]  /*171f0*/  PRMT R62, R61, 0x5410, R62 ;  /* 0x000054103d3e7816 */ /* 0x000fe2000000003e */
[----:B------:R-:W-:Y:S01]  /*17200*/  @P0 IMAD.MOV.U32 R6, RZ, RZ, 0x7f800000 ;  /* 0x7f800000ff060424 */ /* 0x000fe200078e00ff */
[----:B------:R-:W-:Y:S01]  /*17210*/  F2FP.SATFINITE.E4M3.F32.PACK_AB_MERGE_C R132, R133, R132, RZ ;  /* 0x000000848584723e */ /* 0x000fe200048070ff */
[----:B------:R-:W3:Y:S01]  /*17220*/  LDC R101, c[0x0][0x278] ;  /* 0x00009e00ff657b82 */ /* 0x000ee20000000800 */
[----:B------:R-:W-:Y:S01]  /*17230*/  PRMT R60, R59, 0x5410, R60 ;  /* 0x000054103b3c7816 */ /* 0x000fe2000000003c */
[----:B------:R-:W-:Y:S01]  /*17240*/  @P0 FFMA.FTZ R212, R9, R6, +INF ;  /* 0x7f80000009d40423 */ /* 0x000fe20000010006 */
[----:B------:R-:W-:Y:S01]  /*17250*/  @P3 IMAD.MOV.U32 R9, RZ, RZ, 0x7f800000 ;  /* 0x7f800000ff093424 */ /* 0x000fe200078e00ff */
[----:B------:R-:W-:Y:S01]  /*17260*/  FSETP.NEU.AND P1, PT, R8, RZ, PT ;  /* 0x000000ff0800720b */ /* 0x000fe20003f2d000 */
[----:B-1----:R-:W-:Y:S01]  /*17270*/  IMAD R6, R226, R15, RZ ;  /* 0x0000000fe2067224 */ /* 0x002fe200078e02ff */
[----:B------:R-:W-:Y:S01]  /*17280*/  LOP3.LUT R7, R100, 0xffff, RZ, 0xc0, !PT ;  /* 0x0000ffff64077812 */ /* 0x000fe200078ec0ff */
[----:B------:R-:W-:Y:S01]  /*17290*/  @P3 FFMA.FTZ R213, R8, R9, +INF ;  /* 0x7f80000008d53423 */ /* 0x000fe20000010009 */
[----:B------:R-:W-:-:S02]  /*172a0*/  LOP3.LUT R9, R116, 0xffff, RZ, 0xc0, !PT ;  /* 0x0000ffff74097812 */ /* 0x000fc400078ec0ff */
[----:B------:R-:W-:Y:S02]  /*172b0*/  F2FP.SATFINITE.E4M3.F32.PACK_AB_MERGE_C R148, R149, R148, RZ ;  /* 0x000000949594723e */ /* 0x000fe400048070ff */
[--C-:B--2---:R-:W-:Y:S02]  /*172c0*/  PRMT R33, R24, 0x4210, R9.reuse ;  /* 0x0000421018217816 */ /* 0x104fe40000000009 */
[----:B------:R-:W-:Y:S01]  /*172d0*/  PRMT R61, R62, 0x5210, R9 ;  /* 0x000052103e3d7816 */ /* 0x000fe20000000009 */
[----:B------:R-:W1:Y:S01]  /*172e0*/  LDS.128 R20, [R4] ;  /* 0x0000000004147984 */ /* 0x000e620000000c00 */
[----:B------:R-:W-:Y:S02]  /*172f0*/  PRMT R63, R63, 0x5410, R64 ;  /* 0x000054103f3f7816 */ /* 0x000fe40000000040 */
[--C-:B------:R-:W-:Y:S01]  /*17300*/  PRMT R32, R26, 0x4210, R7.reuse ;  /* 0x000042101a207816 */ /* 0x100fe20000000007 */
[----:B------:R-:W2:Y:S01]  /*17310*/  LDS.128 R16, [R3] ;  /* 0x0000000003107984 */ /* 0x000ea20000000c00 */
[----:B------:R-:W-:-:S02]  /*17320*/  PRMT R60, R60, 0x5210, R7 ;  /* 0x000052103c3c7816 */ /* 0x000fc40000000007 */
[----:B------:R-:W-:Y:S01]  /*17330*/  LOP3.LUT R132, R132, 0xffff, RZ, 0xc0, !PT ;  /* 0x0000ffff84847812 */ /* 0x000fe200078ec0ff */
[----:B------:R-:W4:Y:S01]  /*17340*/  LDS.128 R220, [R4+0x800] ;  /* 0x0008000004dc7984 */ /* 0x000f220000000c00 */
[----:B------:R-:W-:Y:S02]  /*17350*/  PRMT R42, R42, 0x5410, R65 ;  /* 0x000054102a2a7816 */ /* 0x000fe40000000041 */
[----:B------:R-:W-:Y:S01]  /*17360*/  LOP3.LUT R7, R148, 0xffff, RZ, 0xc0, !PT ;  /* 0x0000ffff94077812 */ /* 0x000fe200078ec0ff */
[----:B------:R-:W-:Y:S01]  /*17370*/  LDS.128 R8, [R3+0x800] ;  /* 0x0008000003087984 */ /* 0x000fe20000000c00 */
[----:B------:R-:W-:Y:S02]  /*17380*/  F2FP.SATFINITE.E4M3.F32.PACK_AB_MERGE_C R134, R135, R134, RZ ;  /* 0x000000868786723e */ /* 0x000fe400048070ff */
[----:B------:R-:W-:Y:S02]  /*17390*/  PRMT R62, R63, 0x5210, R132 ;  /* 0x000052103f3e7816 */ /* 0x000fe40000000084 */
[----:B------:R-:W-:-:S02]  /*173a0*/  PRMT R35, R30, 0x4210, R7 ;  /* 0x000042101e237816 */ /* 0x000fc40000000007 */
[----:B------:R-:W-:Y:S01]  /*173b0*/  PRMT R63, R42, 0x5210, R7 ;  /* 0x000052102a3f7816 */ /* 0x000fe20000000007 */
[----:B------:R-:W-:Y:S01]  /*173c0*/  BAR.SYNC.DEFER_BLOCKING 0x0 ;  /* 0x0000000000007b1d */ /* 0x000fe20000010000 */
[----:B------:R-:W-:Y:S02]  /*173d0*/  LOP3.LUT R7, R134, 0xffff, RZ, 0xc0, !PT ;  /* 0x0000ffff86077812 */ /* 0x000fe400078ec0ff */
[----:B------:R-:W-:Y:S02]  /*173e0*/  F2FP.SATFINITE.E4M3.F32.PACK_AB_MERGE_C R102, R103, R102, RZ ;  /* 0x000000666766723e */ /* 0x000fe400048070ff */
[----:B------:R-:W-:Y:S02]  /*173f0*/  F2FP.SATFINITE.E4M3.F32.PACK_AB_MERGE_C R118, R119, R118, RZ ;  /* 0x000000767776723e */ /* 0x000fe400048070ff */
[----:B------:R-:W-:Y:S02]  /*17400*/  F2FP.SATFINITE.E4M3.F32.PACK_AB_MERGE_C R150, R151, R150, RZ ;  /* 0x000000969796723e */ /* 0x000fe400048070ff */
[----:B------:R-:W-:-:S02]  /*17410*/  PRMT R73, R74, 0x3340, R1 ;  /* 0x000033404a497816 */ /* 0x000fc40000000001 */
[----:B------:R-:W-:Y:S02]  /*17420*/  PRMT R26, R28, 0x4210, R7 ;  /* 0x000042101c1a7816 */ /* 0x000fe40000000007 */
[----:B------:R-:W-:Y:S02]  /*17430*/  LOP3.LUT R102, R102, 0xffff, RZ, 0xc0, !PT ;  /* 0x0000ffff66667812 */ /* 0x000fe400078ec0ff */
[----:B------:R-:W-:Y:S02]  /*17440*/  SHF.R.U32.HI R28, RZ, 0x6, R184 ;  /* 0x00000006ff1c7819 */ /* 0x000fe400000116b8 */
[----:B------:R-:W-:Y:S02]  /*17450*/  LOP3.LUT R118, R118, 0xffff, RZ, 0xc0, !PT ;  /* 0x0000ffff76767812 */ /* 0x000fe400078ec0ff */
[----:B------:R-:W-:Y:S02]  /*17460*/  PRMT R67, R66, 0x5410, R67 ;  /* 0x0000541042437816 */ /* 0x000fe40000000043 */
[----:B------:R-:W-:-:S02]  /*17470*/  PRMT R69, R68, 0x5410, R69 ;  /* 0x0000541044457816 */ /* 0x000fc40000000045 */
[----:B------:R-:W-:Y:S01]  /*17480*/  PRMT R40, R71, 0x5410, R40 ;  /* 0x0000541047287816 */ /* 0x000fe20000000028 */
[----:B------:R-:W-:Y:S01]  /*17490*/  STS.128 [R5+0x400], R60 ;  /* 0x0004003c05007388 */ /* 0x000fe20000000c00 */
[----:B------:R-:W-:Y:S02]  /*174a0*/  PRMT R73, R72, 0x5410, R73 ;  /* 0x0000541048497816 */ /* 0x000fe40000000049 */
[----:B------:R-:W-:Y:S02]  /*174b0*/  LOP3.LUT R150, R150, 0xffff, RZ, 0xc0, !PT ;  /* 0x0000ffff96967812 */ /* 0x000fe400078ec0ff */
[----:B------:R-:W-:Y:S02]  /*174c0*/  PRMT R24, R25, 0x4210, R102 ;  /* 0x0000421019187816 */ /* 0x000fe40000000066 */
[----:B------:R-:W-:Y:S02]  /*174d0*/  SGXT.U32 R28, R28, 0x2 ;  /* 0x000000021c1c781a */ /* 0x000fe40000000000 */
[----:B------:R-:W-:-:S02]  /*174e0*/  PRMT R25, R27, 0x4210, R118 ;  /* 0x000042101b197816 */ /* 0x000fc40000000076 */
[----:B------:R-:W-:Y:S02]  /*174f0*/  PRMT R34, R31, 0x4210, R132 ;  /* 0x000042101f227816 */ /* 0x000fe40000000084 */
[----:B------:R-:W-:Y:S02]  /*17500*/  PRMT R36, R67, 0x5210, R102 ;  /* 0x0000521043247816 */ /* 0x000fe40000000066 */
[----:B------:R-:W-:Y:S01]  /*17510*/  PRMT R27, R29, 0x4210, R150 ;  /* 0x000042101d1b7816 */ /* 0x000fe20000000096 */
[----:B------:R2:W-:Y:S01]  /*17520*/  STS.128 [R5], R32 ;  /* 0x0000002005007388 */ /* 0x0005e20000000c00 */
[----:B------:R-:W-:Y:S02]  /*17530*/  PRMT R37, R69, 0x5210, R118 ;  /* 0x0000521045257816 */ /* 0x000fe40000000076 */
[----:B------:R-:W-:Y:S01]  /*17540*/  PRMT R38, R40, 0x5210, R7 ;  /* 0x0000521028267816 */ /* 0x000fe20000000007 */
[----:B------:R-:W-:Y:S01]  /*17550*/  IMAD R7, R228, R14, RZ ;  /* 0x0000000ee4077224 */ /* 0x000fe200078e02ff */
[----:B------:R-:W-:Y:S01]  /*17560*/  PRMT R39, R73, 0x5210, R150 ;  /* 0x0000521049277816 */ /* 0x000fe20000000096 */
[----:B------:R4:W-:Y:S01]  /*17570*/  STS.128 [R5+0x80], R24 ;  /* 0x0000801805007388 */ /* 0x0009e20000000c00 */
[----:B-1----:R-:W-:-:S02]  /*17580*/  PRMT R49, R20, 0x7773, RZ ;  /* 0x0000777314317816 */ /* 0x002fc400000000ff */
[C---:B------:R-:W-:Y:S01]  /*17590*/  PRMT R51, R20.reuse, 0x7772, RZ ;  /* 0x0000777214337816 */ /* 0x040fe200000000ff */
[----:B------:R1:W-:Y:S01]  /*175a0*/  STS.128 [R5+0x480], R36 ;  /* 0x0004802405007388 */ /* 0x0003e20000000c00 */
[C---:B------:R-:W-:Y:S02]  /*175b0*/  PRMT R53, R20.reuse, 0x7771, RZ ;  /* 0x0000777114357816 */ /* 0x040fe400000000ff */
[----:B------:R-:W-:Y:S01]  /*175c0*/  PRMT R55, R20, 0x7770, RZ ;  /* 0x0000777014377816 */ /* 0x000fe200000000ff */
[----:B---3--:R-:W-:Y:S01]  /*175d0*/  IMAD R20, R28, R101, RZ ;  /* 0x000000651c147224 */ /* 0x008fe200078e02ff */
[----:B0-----:R-:W-:Y:S02]  /*175e0*/  IADD3 R106, P0, P3, R6, R56, R7 ;  /* 0x00000038066a7210 */ /* 0x001fe40007b1e007 */
[C---:B--2---:R-:W-:Y:S02]  /*175f0*/  PRMT R33, R22.reuse, 0x7773, RZ ;  /* 0x0000777316217816 */ /* 0x044fe400000000ff */
[----:B------:R-:W-:-:S02]  /*17600*/  PRMT R35, R22, 0x7772, RZ ;  /* 0x0000777216237816 */ /* 0x000fc400000000ff */
[----:B------:R-:W-:Y:S02]  /*17610*/  SHF.R.S32.HI R14, RZ, 0x1f, R7 ;  /* 0x0000001fff0e7819 */ /* 0x000fe40000011407 */
[----:B------:R-:W-:Y:S02]  /*17620*/  SHF.R.S32.HI R107, RZ, 0x1f, R6 ;  /* 0x0000001fff6b7819 */ /* 0x000fe40000011406 */
[----:B----4-:R-:W-:Y:S02]  /*17630*/  PRMT R25, R23, 0x7773, RZ ;  /* 0x0000777317197816 */ /* 0x010fe400000000ff */
[C---:B-1----:R-:W-:Y:S02]  /*17640*/  PRMT R37, R22.reuse, 0x7771, RZ ;  /* 0x0000777116257816 */ /* 0x042fe400000000ff */
[----:B------:R-:W-:Y:S01]  /*17650*/  PRMT R39, R22, 0x7770, RZ ;  /* 0x0000777016277816 */ /* 0x000fe200000000ff */
[----:B------:R-:W-:Y:S01]  /*17660*/  IMAD R22, R101, 0x4, R20 ;  /* 0x0000000465167824 */ /* 0x000fe200078e0214 */
[----:B------:R-:W-:-:S02]  /*17670*/  IADD3.X R107, R107, R57, R14, P0, P3 ;  /* 0x000000396b6b7210 */ /* 0x000fc400007e640e */
[C---:B------:R-:W-:Y:S01]  /*17680*/  IADD3 R6, P0, R20.reuse, R106, RZ ;  /* 0x0000006a14067210 */ /* 0x040fe20007f1e0ff */
[----:B------:R-:W-:Y:S01]  /*17690*/  IMAD R24, R101, 0x4, R22 ;  /* 0x0000000465187824 */ /* 0x000fe200078e0216 */
[C---:B------:R-:W-:Y:S02]  /*176a0*/  PRMT R27, R23.reuse, 0x7772, RZ ;  /* 0x00007772171b7816 */ /* 0x040fe400000000ff */
[C---:B------:R-:W-:Y:S02]  /*176b0*/  PRMT R29, R23.reuse, 0x7771, RZ ;  /* 0x00007771171d7816 */ /* 0x040fe400000000ff */
[----:B------:R-:W-:Y:S02]  /*176c0*/  PRMT R31, R23, 0x7770, RZ ;  /* 0x00007770171f7816 */ /* 0x000fe400000000ff */
[----:B------:R-:W-:Y:S01]  /*176d0*/  LEA.HI.X.SX32 R7, R20, R107, 0x1, P0 ;  /* 0x0000006b14077211 */ /* 0x000fe200000f0eff */
[----:B------:R-:W-:Y:S01]  /*176e0*/  BAR.SYNC.DEFER_BLOCKING 0x0 ;  /* 0x0000000000007b1d */ /* 0x000fe20000010000 */
[----:B------:R-:W-:-:S02]  /*176f0*/  PRMT R81, R16, 0x7773, RZ ;  /* 0x0000777310517816 */ /* 0x000fc400000000ff */
[C---:B------:R-:W-:Y:S02]  /*17700*/  PRMT R83, R16.reuse, 0x7772, RZ ;  /* 0x0000777210537816 */ /* 0x040fe400000000ff */
[C---:B------:R-:W-:Y:S02]  /*17710*/  PRMT R85, R16.reuse, 0x7771, RZ ;  /* 0x0000777110557816 */ /* 0x040fe400000000ff */
[----:B------:R-:W-:Y:S02]  /*17720*/  PRMT R23, R16, 0x7770, RZ ;  /* 0x0000777010177816 */ /* 0x000fe400000000ff */
[----:B------:R-:W-:Y:S02]  /*17730*/  IADD3 R16, P0, R24, R106, RZ ;  /* 0x0000006a18107210 */ /* 0x000fe40007f1e0ff */
[C---:B------:R-:W-:Y:S02]  /*17740*/  PRMT R73, R17.reuse, 0x7773, RZ ;  /* 0x0000777311497816 */ /* 0x040fe400000000ff */
[----:B------:R-:W-:-:S02]  /*17750*/  PRMT R75, R17, 0x7772, RZ ;  /* 0x00007772114b7816 */ /* 0x000fc400000000ff */
[C---:B------:R-:W-:Y:S02]  /*17760*/  PRMT R77, R17.reuse, 0x7771, RZ ;  /* 0x00007771114d7816 */ /* 0x040fe400000000ff */
[----:B------:R-:W-:Y:S02]  /*17770*/  PRMT R79, R17, 0x7770, RZ ;  /* 0x00007770114f7816 */ /* 0x000fe400000000ff */
[-C--:B------:R-:W-:Y:S01]  /*17780*/  LEA.HI.X.SX32 R17, R24, R107.reuse, 0x1, P0 ;  /* 0x0000006b18117211 */ /* 0x080fe200000f0eff */
[C---:B------:R-:W-:Y:S01]  /*17790*/  IMAD R24, R101.reuse, 0x8, R24 ;  /* 0x0000000865187824 */ /* 0x040fe200078e0218 */
[-C--:B------:R-:W-:Y:S02]  /*177a0*/  IADD3 R14, P3, R22, R106.reuse, RZ ;  /* 0x0000006a160e7210 */ /* 0x080fe40007f7e0ff */
[----:B------:R-:W-:Y:S01]  /*177b0*/  LEA.HI R26, R184, 0xc, RZ, 0x1a ;  /* 0x0000000cb81a7811 */ /* 0x000fe200078fd0ff */
[----:B------:R0:W-:Y:S01]  /*177c0*/  STG.E.U8 desc[UR60][R6.64], R55 ;  /* 0x0000003706007986 */ /* 0x0001e2000c10113c */
[----:B------:R-:W-:Y:S01]  /*177d0*/  LEA.HI.X.SX32 R15, R22, R107, 0x1, P3 ;  /* 0x0000006b160f7211 */ /* 0x000fe200018f0eff */
[----:B------:R-:W-:Y:S01]  /*177e0*/  IMAD R22, R101, 0x4, R24 ;  /* 0x0000000465167824 */ /* 0x000fe200078e0218 */
[----:B------:R-:W-:-:S02]  /*177f0*/  IADD3 R20, P0, R24, R106, RZ ;  /* 0x0000006a18147210 */ /* 0x000fc40007f1e0ff */
[C---:B------:R-:W-:Y:S01]  /*17800*/  PRMT R41, R21.reuse, 0x7773, RZ ;  /* 0x0000777315297816 */ /* 0x040fe200000000ff */
[----:B------:R1:W-:Y:S01]  /*17810*/  STG.E.U8 desc[UR60][R14.64], R23 ;  /* 0x000000170e007986 */ /* 0x0003e2000c10113c */
[C---:B------:R-:W-:Y:S02]  /*17820*/  PRMT R43, R21.reuse, 0x7772, RZ ;  /* 0x00007772152b7816 */ /* 0x040fe400000000ff */
[C---:B------:R-:W-:Y:S01]  /*17830*/  PRMT R45, R21.reuse, 0x7771, RZ ;  /* 0x00007771152d7816 */ /* 0x040fe200000000ff */
[----:B------:R2:W-:Y:S01]  /*17840*/  STG.E.U8 desc[UR60][R16.64], R53 ;  /* 0x0000003510007986 */ /* 0x0005e2000c10113c */
[----:B------:R-:W-:Y:S02]  /*17850*/  PRMT R47, R21, 0x7770, RZ ;  /* 0x00007770152f7816 */ /* 0x000fe400000000ff */
[C---:B------:R-:W-:Y:S02]  /*17860*/  PRMT R57, R19.reuse, 0x7773, RZ ;  /* 0x0000777313397816 */ /* 0x040fe400000000ff */
[----:B------:R-:W-:-:S02]  /*17870*/  PRMT R59, R19, 0x7772, RZ ;  /* 0x00007772133b7816 */ /* 0x000fc400000000ff */
[C---:B------:R-:W-:Y:S02]  /*17880*/  PRMT R61, R19.reuse, 0x7771, RZ ;  /* 0x00007771133d7816 */ /* 0x040fe400000000ff */
[----:B------:R-:W-:Y:S01]  /*17890*/  PRMT R63, R19, 0x7770, RZ ;  /* 0x00007770133f7816 */ /* 0x000fe200000000ff */
[----:B------:R-:W-:Y:S01]  /*178a0*/  IMAD R19, R26, R101, RZ ;  /* 0x000000651a137224 */ /* 0x000fe200078e02ff */
[----:B------:R-:W-:Y:S01]  /*178b0*/  LEA.HI.X.SX32 R21, R24, R107, 0x1, P0 ;  /* 0x0000006b18157211 */ /* 0x000fe200000f0eff */
[----:B------:R-:W-:Y:S01]  /*178c0*/  IMAD R24, R101, 0x4, R22 ;  /* 0x0000000465187824 */ /* 0x000fe200078e0216 */
[----:B0-----:R-:W-:Y:S02]  /*178d0*/  IADD3 R6, P0, R22, R106, RZ ;  /* 0x0000006a16067210 */ /* 0x001fe40007f1e0ff */
[C---:B------:R-:W-:Y:S02]  /*178e0*/  PRMT R65, R18.reuse, 0x7773, RZ ;  /* 0x0000777312417816 */ /* 0x040fe400000000ff */
[----:B------:R-:W-:-:S02]  /*178f0*/  PRMT R67, R18, 0x7772, RZ ;  /* 0x0000777212437816 */ /* 0x000fc400000000ff */
[C---:B------:R-:W-:Y:S02]  /*17900*/  PRMT R69, R18.reuse, 0x7771, RZ ;  /* 0x0000777112457816 */ /* 0x040fe400000000ff */
[----:B------:R-:W-:Y:S02]  /*17910*/  PRMT R71, R18, 0x7770, RZ ;  /* 0x0000777012477816 */ /* 0x000fe400000000ff */
[-C--:B------:R-:W-:Y:S02]  /*17920*/  LEA.HI.X.SX32 R7, R22, R107.reuse, 0x1, P0 ;  /* 0x0000006b16077211 */ /* 0x080fe400000f0eff */
[CC--:B------:R-:W-:Y:S02]  /*17930*/  IADD3 R18, P3, R19.reuse, R106.reuse, RZ ;  /* 0x0000006a13127210 */ /* 0x0c0fe40007f7e0ff */
[----:B-1----:R-:W-:Y:S02]  /*17940*/  IADD3 R14, P0, R24, R106, RZ ;  /* 0x0000006a180e7210 */ /* 0x002fe40007f1e0ff */
[----:B------:R-:W-:-:S02]  /*17950*/  LEA.HI.X.SX32 R19, R19, R107, 0x1, P3 ;  /* 0x0000006b13137211 */ /* 0x000fc400018f0eff */
[----:B------:R-:W-:Y:S01]  /*17960*/  LEA.HI.X.SX32 R15, R24, R107, 0x1, P0 ;  /* 0x0000006b180f7211 */ /* 0x000fe200000f0eff */
[C---:B------:R-:W-:Y:S01]  /*17970*/  IMAD R24, R101.reuse, 0x8, R24 ;  /* 0x0000000865187824 */ /* 0x040fe200078e0218 */
[C---:B------:R-:W-:Y:S01]  /*17980*/  LEA.HI R26, R184.reuse, 0x1c, RZ, 0x1a ;  /* 0x0000001cb81a7811 */ /* 0x040fe200078fd0ff */
[----:B------:R0:W-:Y:S01]  /*17990*/  STG.E.U8 desc[UR60][R18.64], R85 ;  /* 0x0000005512007986 */ /* 0x0001e2000c10113c */
[C---:B------:R-:W-:Y:S01]  /*179a0*/  LEA.HI R46, R184.reuse, 0x13c, RZ, 0x1a ;  /* 0x0000013cb82e7811 */ /* 0x040fe200078fd0ff */
[----:B------:R-:W-:Y:S01]  /*179b0*/  IMAD R22, R101, 0x4, R24 ;  /* 0x0000000465167824 */ /* 0x000fe200078e0218 */
[----:B------:R-:W-:Y:S01]  /*179c0*/  LEA.HI R48, R184, 0x14c, RZ, 0x1a ;  /* 0x0000014cb8307811 */ /* 0x000fe200078fd0ff */
[----:B------:R1:W-:Y:S01]  /*179d0*/  STG.E.U8 desc[UR60][R20.64], R51 ;  /* 0x0000003314007986 */ /* 0x0003e2000c10113c */
[----:B------:R-:W-:Y:S01]  /*179e0*/  IMAD R23, R26, R101, RZ ;  /* 0x000000651a177224 */ /* 0x000fe200078e02ff */
[C---:B------:R-:W-:Y:S02]  /*179f0*/  LEA.HI R26, R184.reuse, 0x2c, RZ, 0x1a ;  /* 0x0000002cb81a7811 */ /* 0x040fe400078fd0ff */
[----:B------:R3:W-:Y:S01]  /*17a00*/  STG.E.U8 desc[UR60][R6.64], R83 ;  /* 0x0000005306007986 */ /* 0x0007e2000c10113c */
[----:B------:R-:W-:-:S02]  /*17a10*/  LEA.HI R30, R184, 0xbc, RZ, 0x1a ;  /* 0x000000bcb81e7811 */ /* 0x000fc400078fd0ff */
[CC--:B--2---:R-:W-:Y:S01]  /*17a20*/  IADD3 R16, P3, R23.reuse, R106.reuse, RZ ;  /* 0x0000006a17107210 */ /* 0x0c4fe20007f7e0ff */
[----:B------:R2:W-:Y:S01]  /*17a30*/  STG.E.U8 desc[UR60][R14.64], R49 ;  /* 0x000000310e007986 */ /* 0x0005e2000c10113c */
[-C--:B0-----:R-:W-:Y:S02]  /*17a40*/  IADD3 R18, P0, R24, R106.reuse, RZ ;  /* 0x0000006a18127210 */ /* 0x081fe40007f1e0ff */
[----:B------:R-:W-:Y:S01]  /*17a50*/  LEA.HI.X.SX32 R17, R23, R107, 0x1, P3 ;  /* 0x0000006b17117211 */ /* 0x000fe200018f0eff */
[----:B------:R-:W-:Y:S01]  /*17a60*/  IMAD R23, R26, R101, RZ ;  /* 0x000000651a177224 */ /* 0x000fe200078e02ff */
[----:B------:R-:W-:Y:S01]  /*17a70*/  LEA.HI.X.SX32 R19, R24, R107, 0x1, P0 ;  /* 0x0000006b18137211 */ /* 0x000fe200000f0eff */
[----:B------:R-:W-:Y:S01]  /*17a80*/  IMAD R24, R101, 0x4, R22 ;  /* 0x0000000465187824 */ /* 0x000fe200078e0216 */
[----:B-1----:R-:W-:Y:S01]  /*17a90*/  IADD3 R20, P0, R22, R106, RZ ;  /* 0x0000006a16147210 */ /* 0x002fe20007f1e0ff */
[----:B------:R0:W-:Y:S01]  /*17aa0*/  STG.E.U8 desc[UR60][R16.64], R81 ;  /* 0x0000005110007986 */ /* 0x0001e2000c10113c */
[----:B------:R-:W-:-:S02]  /*17ab0*/  LEA.HI R26, R184, 0x3c, RZ, 0x1a ;  /* 0x0000003cb81a7811 */ /* 0x000fc400078fd0ff */
[-C--:B------:R-:W-:Y:S01]  /*17ac0*/  LEA.HI.X.SX32 R21, R22, R107.reuse, 0x1, P0 ;  /* 0x0000006b16157211 */ /* 0x080fe200000f0eff */
[----:B------:R1:W-:Y:S01]  /*17ad0*/  STG.E.U8 desc[UR60][R18.64], R47 ;  /* 0x0000002f12007986 */ /* 0x0003e2000c10113c */
[CC--:B---3--:R-:W-:Y:S02]  /*17ae0*/  IADD3 R6, P0, R24.reuse, R106.reuse, RZ ;  /* 0x0000006a18067210 */ /* 0x0c8fe40007f1e0ff */
[-C--:B--2---:R-:W-:Y:S01]  /*17af0*/  IADD3 R14, P3, R23, R106.reuse, RZ ;  /* 0x0000006a170e7210 */ /* 0x084fe20007f7e0ff */
[----:B------:R2:W-:Y:S01]  /*17b00*/  STG.E.U8 desc[UR60][R20.64], R79 ;  /* 0x0000004f14007986 */ /* 0x0005e2000c10113c */
[-C--:B------:R-:W-:Y:S01]  /*17b10*/  LEA.HI.X.SX32 R7, R24, R107.reuse, 0x1, P0 ;  /* 0x0000006b18077211 */ /* 0x080fe200000f0eff */
[----:B------:R-:W-:Y:S01]  /*17b20*/  IMAD R24, R101, 0x8, R24 ;  /* 0x0000000865187824 */ /* 0x000fe200078e0218 */
[----:B------:R-:W-:Y:S01]  /*17b30*/  LEA.HI.X.SX32 R15, R23, R107, 0x1, P3 ;  /* 0x0000006b170f7211 */ /* 0x000fe200018f0eff */
[----:B------:R-:W-:Y:S01]  /*17b40*/  IMAD R23, R26, R101, RZ ;  /* 0x000000651a177224 */ /* 0x000fe200078e02ff */
[----:B------:R-:W-:Y:S01]  /*17b50*/  LEA.HI R26, R184, 0x4c, RZ, 0x1a ;  /* 0x0000004cb81a7811 */ /* 0x000fe200078fd0ff */
[----:B------:R-:W-:Y:S01]  /*17b60*/  IMAD R22, R101, 0x4, R24 ;  /* 0x0000000465167824 */ /* 0x000fe200078e0218 */
[----:B0-----:R-:W-:Y:S01]  /*17b70*/  IADD3 R16, P0, R24, R106, RZ ;  /* 0x0000006a18107210 */ /* 0x001fe20007f1e0ff */
[----:B------:R0:W-:Y:S01]  /*17b80*/  STG.E.U8 desc[UR60][R6.64], R45 ;  /* 0x0000002d06007986 */ /* 0x0001e2000c10113c */
[----:B------:R-:W-:-:S02]  /*17b90*/  LEA.HI R50, R184, 0x15c, RZ, 0x1a ;  /* 0x0000015cb8327811 */ /* 0x000fc400078fd0ff */
[-C--:B------:R-:W-:Y:S01]  /*17ba0*/  LEA.HI.X.SX32 R17, R24, R107.reuse, 0x1, P0 ;  /* 0x0000006b18117211 */ /* 0x080fe200000f0eff */
[----:B------:R-:W-:Y:S01]  /*17bb0*/  IMAD R24, R101, 0x4, R22 ;  /* 0x0000000465187824 */ /* 0x000fe200078e0216 */
[-C--:B-1----:R-:W-:Y:S01]  /*17bc0*/  IADD3 R18, P0, R22, R106.reuse, RZ ;  /* 0x0000006a16127210 */ /* 0x082fe20007f1e0ff */
[----:B------:R1:W-:Y:S01]  /*17bd0*/  STG.E.U8 desc[UR60][R14.64], R77 ;  /* 0x0000004d0e007986 */ /* 0x0003e2000c10113c */
[----:B------:R-:W-:Y:S02]  /*17be0*/  LEA.HI R52, R184, 0x16c, RZ, 0x1a ;  /* 0x0000016cb8347811 */ /* 0x000fe400078fd0ff */
[-C--:B------:R-:W-:Y:S01]  /*17bf0*/  LEA.HI.X.SX32 R19, R22, R107.reuse, 0x1, P0 ;  /* 0x0000006b16137211 */ /* 0x080fe200000f0eff */
[----:B------:R3:W-:Y:S01]  /*17c00*/  STG.E.U8 desc[UR60][R16.64], R43 ;  /* 0x0000002b10007986 */ /* 0x0007e2000c10113c */
[CC--:B--2---:R-:W-:Y:S02]  /*17c10*/  IADD3 R20, P0, R24.reuse, R106.reuse, RZ ;  /* 0x0000006a18147210 */ /* 0x0c4fe40007f1e0ff */
[-C--:B0-----:R-:W-:Y:S01]  /*17c20*/  IADD3 R6, P3, R23, R106.reuse, RZ ;  /* 0x0000006a17067210 */ /* 0x081fe20007f7e0ff */
[----:B------:R0:W-:Y:S01]  /*17c30*/  STG.E.U8 desc[UR60][R18.64], R75 ;  /* 0x0000004b12007986 */ /* 0x0001e2000c10113c */
[-C--:B------:R-:W-:Y:S01]  /*17c40*/  LEA.HI.X.SX32 R21, R24, R107.reuse, 0x1, P0 ;  /* 0x0000006b18157211 */ /* 0x080fe200000f0eff */
[----:B------:R-:W-:Y:S01]  /*17c50*/  IMAD R24, R101, 0x8, R24 ;  /* 0x0000000865187824 */ /* 0x000fe200078e0218 */
[----:B------:R-:W-:Y:S01]  /*17c60*/  LEA.HI.X.SX32 R7, R23, R107, 0x1, P3 ;  /* 0x0000006b17077211 */ /* 0x000fe200018f0eff */
[----:B------:R-:W-:Y:S01]  /*17c70*/  IMAD R23, R26, R101, RZ ;  /* 0x000000651a177224 */ /* 0x000fe200078e02ff */
[----:B------:R-:W-:Y:S01]  /*17c80*/  LEA.HI R26, R184, 0x5c, RZ, 0x1a ;  /* 0x0000005cb81a7811 */ /* 0x000fe200078fd0ff */
[----:B------:R-:W-:Y:S01]  /*17c90*/  IMAD R22, R101, 0x4, R24 ;  /* 0x0000000465167824 */ /* 0x000fe200078e0218 */
[----:B-1----:R-:W-:Y:S01]  /*17ca0*/  IADD3 R14, P0, R24, R106, RZ ;  /* 0x0000006a180e7210 */ /* 0x002fe20007f1e0ff */
[----:B------:R1:W-:Y:S01]  /*17cb0*/  STG.E.U8 desc[UR60][R20.64], R41 ;  /* 0x0000002914007986 */ /* 0x0003e2000c10113c */
[----:B------:R-:W-:-:S02]  /*17cc0*/  LEA.HI R54, R184, 0x17c, RZ, 0x1a ;  /* 0x0000017cb8367811 */ /* 0x000fc400078fd0ff */
[-C--:B------:R-:W-:Y:S01]  /*17cd0*/  LEA.HI.X.SX32 R15, R24, R107.reuse, 0x1, P0 ;  /* 0x0000006b180f7211 */ /* 0x080fe200000f0eff */
[----:B------:R-:W-:Y:S01]  /*17ce0*/  IMAD R24, R101, 0x4, R22 ;  /* 0x0000000465187824 */ /* 0x000fe200078e0216 */
[-C--:B---3--:R-:W-:Y:S01]  /*17cf0*/  IADD3 R16, P0, R22, R106.reuse, RZ ;  /* 0x0000006a16107210 */ /* 0x088fe20007f1e0ff */
[----:B------:R2:W-:Y:S01]  /*17d00*/  STG.E.U8 desc[UR60][R6.64], R73 ;  /* 0x0000004906007986 */ /* 0x0005e2000c10113c */
[----:B------:R-:W-:Y:S02]  /*17d10*/  LEA.HI R56, R184, 0x18c, RZ, 0x1a ;  /* 0x0000018cb8387811 */ /* 0x000fe400078fd0ff */
[-C--:B------:R-:W-:Y:S01]  /*17d20*/  LEA.HI.X.SX32 R17, R22, R107.reuse, 0x1, P0 ;  /* 0x0000006b16117211 */ /* 0x080fe200000f0eff */
[----:B------:R3:W-:Y:S01]  /*17d30*/  STG.E.U8 desc[UR60][R14.64], R39 ;  /* 0x000000270e007986 */ /* 0x0007e2000c10113c */
[CC--:B0-----:R-:W-:Y:S02]  /*17d40*/  IADD3 R18, P0, R24.reuse, R106.reuse, RZ ;  /* 0x0000006a18127210 */ /* 0x0c1fe40007f1e0ff */
[-C--:B-1----:R-:W-:Y:S01]  /*17d50*/  IADD3 R20, P3, R23, R106.reuse, RZ ;  /* 0x0000006a17147210 */ /* 0x082fe20007f7e0ff */
[----:B------:R0:W-:Y:S01]  /*17d60*/  STG.E.U8 desc[UR60][R16.64], R71 ;  /* 0x0000004710007986 */ /* 0x0001e2000c10113c */
[-C--:B------:R-:W-:Y:S01]  /*17d70*/  LEA.HI.X.SX32 R19, R24, R107.reuse, 0x1, P0 ;  /* 0x0000006b18137211 */ /* 0x080fe200000f0eff */
[----:B------:R-:W-:Y:S01]  /*17d80*/  IMAD R24, R101, 0x8, R24 ;  /* 0x0000000865187824 */ /* 0x000fe200078e0218 */
[----:B------:R-:W-:Y:S01]  /*17d90*/  LEA.HI.X.SX32 R21, R23, R107, 0x1, P3 ;  /* 0x0000006b17157211 */ /* 0x000fe200018f0eff */
[----:B------:R-:W-:Y:S01]  /*17da0*/  IMAD R23, R26, R101, RZ ;  /* 0x000000651a177224 */ /* 0x000fe200078e02ff */
[----:B------:R-:W-:Y:S01]  /*17db0*/  LEA.HI R26, R184, 0x6c, RZ, 0x1a ;  /* 0x0000006cb81a7811 */ /* 0x000fe200078fd0ff */
[----:B------:R-:W-:Y:S01]  /*17dc0*/  IMAD R22, R101, 0x4, R24 ;  /* 0x0000000465167824 */ /* 0x000fe200078e0218 */
[----:B--2---:R-:W-:Y:S01]  /*17dd0*/  IADD3 R6, P0, R24, R106, RZ ;  /* 0x0000006a18067210 */ /* 0x004fe20007f1e0ff */
[----:B------:R1:W-:Y:S01]  /*17de0*/  STG.E.U8 desc[UR60][R18.64], R37 ;  /* 0x0000002512007986 */ /* 0x0003e2000c10113c */
[----:B------:R-:W-:-:S02]  /*17df0*/  LEA.HI R58, R184, 0x19c, RZ, 0x1a ;  /* 0x0000019cb83a7811 */ /* 0x000fc400078fd0ff */
[-C--:B------:R-:W-:Y:S01]  /*17e00*/  LEA.HI.X.SX32 R7, R24, R107.reuse, 0x1, P0 ;  /* 0x0000006b18077211 */ /* 0x080fe200000f0eff */
[----:B------:R-:W-:Y:S01]  /*17e10*/  IMAD R24, R101, 0x4, R22 ;  /* 0x0000000465187824 */ /* 0x000fe200078e0216 */
[-C--:B---3--:R-:W-:Y:S01]  /*17e20*/  IADD3 R14, P0, R22, R106.reuse, RZ ;  /* 0x0000006a160e7210 */ /* 0x088fe20007f1e0ff */
[----:B------:R2:W-:Y:S01]  /*17e30*/  STG.E.U8 desc[UR60][R20.64], R69 ;  /* 0x0000004514007986 */ /* 0x0005e2000c10113c */
[----:B------:R-:W-:Y:S02]  /*17e40*/  LEA.HI R60, R184, 0x1ac, RZ, 0x1a ;  /* 0x000001acb83c7811 */ /* 0x000fe400078fd0ff */
[----:B------:R-:W-:Y:S01]  /*17e50*/  LEA.HI.X.SX32 R15, R22, R107, 0x1, P0 ;  /* 0x0000006b160f7211 */ /* 0x000fe200000f0eff */
[----:B------:R3:W-:Y:S01]  /*17e60*/  STG.E.U8 desc[UR60][R6.64], R35 ;  /* 0x0000002306007986 */ /* 0x0007e2000c10113c */
[-C--:B0-----:R-:W-:Y:S01]  /*17e70*/  IADD3 R16, P0, R24, R106.reuse, RZ ;  /* 0x0000006a18107210 */ /* 0x081fe20007f1e0ff */
[----:B-1----:R-:W-:Y:S01]  /*17e80*/  IMAD R37, R58, R101, RZ ;  /* 0x000000653a257224 */ /* 0x002fe200078e02ff */
[-C--:B------:R-:W-:Y:S01]  /*17e90*/  IADD3 R18, P3, R23, R106.reuse, RZ ;  /* 0x0000006a17127210 */ /* 0x080fe20007f7e0ff */
[----:B------:R0:W-:Y:S01]  /*17ea0*/  STG.E.U8 desc[UR60][R14.64], R67 ;  /* 0x000000430e007986 */ /* 0x0001e2000c10113c */
[-C--:B------:R-:W-:Y:S01]  /*17eb0*/  LEA.HI.X.SX32 R17, R24, R107.reuse, 0x1, P0 ;  /* 0x0000006b18117211 */ /* 0x080fe200000f0eff */
[----:B------:R-:W-:Y:S01]  /*17ec0*/  IMAD R24, R101, 0x8, R24 ;  /* 0x0000000865187824 */ /* 0x000fe200078e0218 */
[----:B------:R-:W-:Y:S01]  /*17ed0*/  LEA.HI.X.SX32 R19, R23, R107, 0x1, P3 ;  /* 0x0000006b17137211 */ /* 0x000fe200018f0eff */
[-C--:B------:R-:W-:Y:S01]  /*17ee0*/  IMAD R23, R26, R101.reuse, RZ ;  /* 0x000000651a177224 */ /* 0x080fe200078e02ff */
[----:B------:R-:W-:Y:S01]  /*17ef0*/  LEA.HI R62, R184, 0x1bc, RZ, 0x1a ;  /* 0x000001bcb83e7811 */ /* 0x000fe200078fd0ff */
[C---:B------:R-:W-:Y:S01]  /*17f00*/  IMAD R22, R101.reuse, 0x4, R24 ;  /* 0x0000000465167824 */ /* 0x040fe200078e0218 */
[-C--:B--2---:R-:W-:Y:S01]  /*17f10*/  IADD3 R20, P0, R24, R106.reuse, RZ ;  /* 0x0000006a18147210 */ /* 0x084fe20007f1e0ff */
[----:B------:R1:W-:Y:S01]  /*17f20*/  STG.E.U8 desc[UR60][R16.64], R33 ;  /* 0x0000002110007986 */ /* 0x0003e2000c10113c */
[-C--:B---3--:R-:W-:Y:S01]  /*17f30*/  IMAD R35, R56, R101.reuse, RZ ;  /* 0x0000006538237224 */ /* 0x088fe200078e02ff */
[----:B------:R-:W-:Y:S01]  /*17f40*/  LEA.HI R64, R184, 0x1cc, RZ, 0x1a ;  /* 0x000001ccb8407811 */ /* 0x000fe200078fd0ff */
[----:B------:R-:W-:Y:S01]  /*17f50*/  IMAD R39, R60, R101, RZ ;  /* 0x000000653c277224 */ /* 0x000fe200078e02ff */
[----:B------:R-:W-:Y:S01]  /*17f60*/  LEA.HI.X.SX32 R21, R24, R107, 0x1, P0 ;  /* 0x0000006b18157211 */ /* 0x000fe200000f0eff */
[----:B------:R-:W-:Y:S01]  /*17f70*/  IMAD R24, R101, 0x4, R22 ;  /* 0x0000000465187824 */ /* 0x000fe200078e0216 */
[-C--:B------:R-:W-:Y:S01]  /*17f80*/  IADD3 R6, P0, R22, R106.reuse, RZ ;  /* 0x0000006a16067210 */ /* 0x080fe20007f1e0ff */
[----:B------:R2:W-:Y:S01]  /*17f90*/  STG.E.U8 desc[UR60][R18.64], R65 ;  /* 0x0000004112007986 */ /* 0x0005e2000c10113c */
[-C--:B------:R-:W-:Y:S01]  /*17fa0*/  IMAD R41, R62, R101.reuse, RZ ;  /* 0x000000653e297224 */ /* 0x080fe200078e02ff */
[----:B------:R-:W-:Y:S01]  /*17fb0*/  LEA.HI R66, R184, 0x1dc, RZ, 0x1a ;  /* 0x000001dcb8427811 */ /* 0x000fe200078fd0ff */
[----:B------:R-:W-:Y:S01]  /*17fc0*/  IMAD R43, R64, R101, RZ ;  /* 0x00000065402b7224 */ /* 0x000fe200078e02ff */
[----:B------:R-:W-:Y:S01]  /*17fd0*/  LEA.HI.X.SX32 R7, R22, R107, 0x1, P0 ;  /* 0x0000006b16077211 */ /* 0x000fe200000f0eff */
[----:B------:R3:W-:Y:S01]  /*17fe0*/  STG.E.U8 desc[UR60][R20.64], R31 ;  /* 0x0000001f14007986 */ /* 0x0007e2000c10113c */
[-C--:B0-----:R-:W-:Y:S01]  /*17ff0*/  IADD3 R14, P0, R24, R106.reuse, RZ ;  /* 0x0000006a180e7210 */ /* 0x081fe20007f1e0ff */
[----:B-1----:R-:W-:Y:S01]  /*18000*/  IMAD R33, R54, R101, RZ ;  /* 0x0000006536217224 */ /* 0x002fe200078e02ff */
[-C--:B------:R-:W-:Y:S01]  /*18010*/  IADD3 R16, P3, R23, R106.reuse, RZ ;  /* 0x0000006a17107210 */ /* 0x080fe20007f7e0ff */
[----:B------:R0:W-:Y:S01]  /*18020*/  STG.E.U8 desc[UR60][R6.64], R63 ;  /* 0x0000003f06007986 */ /* 0x0001e2000c10113c */
[----:B------:R-:W-:Y:S01]  /*18030*/  LEA.HI.X.SX32 R15, R24, R107, 0x1, P0 ;  /* 0x0000006b180f7211 */ /* 0x000fe200000f0eff */
[----:B------:R-:W-:Y:S01]  /*18040*/  IMAD R24, R101, 0x8, R24 ;  /* 0x0000000865187824 */ /* 0x000fe200078e0218 */
[----:B------:R-:W-:Y:S01]  /*18050*/  LEA.HI R22, R184, 0x7c, RZ, 0x1a ;  /* 0x0000007cb8167811 */ /* 0x000fe200078fd0ff */
[----:B------:R-:W-:Y:S01]  /*18060*/  IMAD R45, R66, R101, RZ ;  /* 0x00000065422d7224 */ /* 0x000fe200078e02ff */
[----:B------:R-:W-:Y:S01]  /*18070*/  LEA.HI.X.SX32 R17, R23, R107, 0x1, P3 ;  /* 0x0000006b17117211 */ /* 0x000fe200018f0eff */
[C---:B------:R-:W-:Y:S01]  /*18080*/  IMAD R26, R101.reuse, 0x4, R24 ;  /* 0x00000004651a7824 */ /* 0x040fe200078e0218 */
[-C--:B--2---:R-:W-:Y:S01]  /*18090*/  IADD3 R18, P0, R24, R106.reuse, RZ ;  /* 0x0000006a18127210 */ /* 0x084fe20007f1e0ff */
[----:B------:R-:W-:Y:S01]  /*180a0*/  IMAD R23, R22, R101, RZ ;  /* 0x0000006516177224 */ /* 0x000fe200078e02ff */
[----:B------:R1:W-:Y:S01]  /*180b0*/  STG.E.U8 desc[UR60][R14.64], R29 ;  /* 0x0000001d0e007986 */ /* 0x0003e2000c10113c */
[----:B------:R-:W-:Y:S01]  /*180c0*/  IMAD R28, R101, 0x4, R26 ;  /* 0x00000004651c7824 */ /* 0x000fe200078e021a */
[----:B------:R-:W-:Y:S01]  /*180d0*/  LEA.HI.X.SX32 R19, R24, R107, 0x1, P0 ;  /* 0x0000006b18137211 */ /* 0x000fe200000f0eff */
[----:B---3--:R-:W-:Y:S01]  /*180e0*/  IMAD R31, R52, R101, RZ ;  /* 0x00000065341f7224 */ /* 0x008fe200078e02ff */
[-C--:B------:R-:W-:Y:S01]  /*180f0*/  IADD3 R20, P0, R26, R106.reuse, RZ ;  /* 0x0000006a1a147210 */ /* 0x080fe20007f1e0ff */
[----:B------:R2:W-:Y:S01]  /*18100*/  STG.E.U8 desc[UR60][R16.64], R61 ;  /* 0x0000003d10007986 */ /* 0x0005e2000c10113c */
[----:B0-----:R-:W-:-:S02]  /*18110*/  IADD3 R6, P3, R28, R106, RZ ;  /* 0x0000006a1c067210 */ /* 0x001fc40007f7e0ff */
[CC--:B------:R-:W-:Y:S01]  /*18120*/  IADD3 R22, P4, R23.reuse, R106.reuse, RZ ;  /* 0x0000006a17167210 */ /* 0x0c0fe20007f9e0ff */
[----:B------:R0:W-:Y:S01]  /*18130*/  STG.E.U8 desc[UR60][R18.64], R27 ;  /* 0x0000001b12007986 */ /* 0x0001e2000c10113c */
[-C--:B------:R-:W-:Y:S02]  /*18140*/  LEA.HI.X.SX32 R21, R26, R107.reuse, 0x1, P0 ;  /* 0x0000006b1a157211 */ /* 0x080fe400000f0eff */
[----:B------:R-:W-:Y:S01]  /*18150*/  LEA.HI.X.SX32 R7, R28, R107, 0x1, P3 ;  /* 0x0000006b1c077211 */ /* 0x000fe200018f0eff */
[----:B-1----:R-:W-:Y:S01]  /*18160*/  IMAD R29, R48, R101, RZ ;  /* 0x00000065301d7224 */ /* 0x002fe200078e02ff */
[----:B------:R-:W-:Y:S01]  /*18170*/  LEA.HI.X.SX32 R23, R23, R107, 0x1, P4 ;  /* 0x0000006b17177211 */ /* 0x000fe200020f0eff */
[----:B------:R1:W-:Y:S01]  /*18180*/  STG.E.U8 desc[UR60][R20.64], R59 ;  /* 0x0000003b14007986 */ /* 0x0003e2000c10113c */
[C---:B------:R-:W-:Y:S01]  /*18190*/  LEA.HI R68, R184.reuse, 0x1ec, RZ, 0x1a ;  /* 0x000001ecb8447811 */ /* 0x040fe200078fd0ff */
[C---:B--2---:R-:W-:Y:S01]  /*181a0*/  IMAD R16, R101.reuse, 0x8, R28 ;  /* 0x0000000865107824 */ /* 0x044fe200078e021c */
[----:B------:R-:W-:Y:S01]  /*181b0*/  LEA.HI R14, R184, 0x8c, RZ, 0x1a ;  /* 0x0000008cb80e7811 */ /* 0x000fe200078fd0ff */
[----:B------:R2:W-:Y:S01]  /*181c0*/  STG.E.U8 desc[UR60][R6.64], R25 ;  /* 0x0000001906007986 */ /* 0x0005e2000c10113c */
[-C--:B------:R-:W-:Y:S01]  /*181d0*/  IMAD R28, R46, R101.reuse, RZ ;  /* 0x000000652e1c7224 */ /* 0x080fe200078e02ff */
[----:B------:R-:W-:Y:S01]  /*181e0*/  LEA.HI R70, R184, 0x1fc, RZ, 0x1a ;  /* 0x000001fcb8467811 */ /* 0x000fe200078fd0ff */
[C---:B0-----:R-:W-:Y:S01]  /*181f0*/  IMAD R18, R101.reuse, 0x4, R16 ;  /* 0x0000000465127824 */ /* 0x041fe200078e0210 */
[----:B------:R0:W-:Y:S01]  /*18200*/  STG.E.U8 desc[UR60][R22.64], R57 ;  /* 0x0000003916007986 */ /* 0x0001e2000c10113c */
[-C--:B------:R-:W-:Y:S01]  /*18210*/  IMAD R17, R30, R101.reuse, RZ ;  /* 0x000000651e117224 */ /* 0x080fe200078e02ff */
[----:B------:R-:W-:Y:S01]  /*18220*/  LEA.HI R24, R184, 0x9c, RZ, 0x1a ;  /* 0x0000009cb8187811 */ /* 0x000fe200078fd0ff */
[-C--:B------:R-:W-:Y:S01]  /*18230*/  IMAD R30, R50, R101.reuse, RZ ;  /* 0x00000065321e7224 */ /* 0x080fe200078e02ff */
[C---:B------:R-:W-:Y:S01]  /*18240*/  LEA.HI R32, R184.reuse, 0xcc, RZ, 0x1a ;  /* 0x000000ccb8207811 */ /* 0x040fe200078fd0ff */
[C---:B-1----:R-:W-:Y:S01]  /*18250*/  IMAD R20, R101.reuse, 0x4, R18 ;  /* 0x0000000465147824 */ /* 0x042fe200078e0212 */
[----:B------:R-:W-:Y:S01]  /*18260*/  LEA.HI R26, R184, 0xac, RZ, 0x1a ;  /* 0x000000acb81a7811 */ /* 0x000fe200078fd0ff */
[-C--:B------:R-:W-:Y:S01]  /*18270*/  IMAD R47, R68, R101.reuse, RZ ;  /* 0x00000065442f7224 */ /* 0x080fe200078e02ff */
[----:B--2---:R-:W-:Y:S01]  /*18280*/  LEA.HI R6, R184, 0x10c, RZ, 0x1a ;  /* 0x0000010cb8067811 */ /* 0x004fe200078fd0ff */
[-C--:B------:R-:W-:Y:S01]  /*18290*/  IMAD R7, R14, R101.reuse, RZ ;  /* 0x000000650e077224 */ /* 0x080fe200078e02ff */
[----:B------:R-:W-:Y:S01]  /*182a0*/  LEA.HI R34, R184, 0xdc, RZ, 0x1a ;  /* 0x000000dcb8227811 */ /* 0x000fe200078fd0ff */
[-C--:B------:R-:W-:Y:S01]  /*182b0*/  IMAD R49, R70, R101.reuse, RZ ;  /* 0x0000006546317224 */ /* 0x080fe200078e02ff */
[C---:B------:R-:W-:Y:S01]  /*182c0*/  LEA.HI R38, R184.reuse, 0xfc, RZ, 0x1a ;  /* 0x000000fcb8267811 */ /* 0x040fe200078fd0ff */
[C---:B0-----:R-:W-:Y:S01]  /*182d0*/  IMAD R22, R101.reuse, 0x8, R20 ;  /* 0x0000000865167824 */ /* 0x041fe200078e0214 */
[----:B------:R-:W-:Y:S01]  /*182e0*/  LEA.HI R36, R184, 0xec, RZ, 0x1a ;  /* 0x000000ecb8247811 */ /* 0x000fe200078fd0ff */
[-C--:B------:R-:W-:Y:S01]  /*182f0*/  IMAD R14, R24, R101.reuse, RZ ;  /* 0x00000065180e7224 */ /* 0x080fe200078e02ff */
[----:B------:R-:W-:Y:S01]  /*18300*/  LEA.HI R40, R184, 0x11c, RZ, 0x1a ;  /* 0x0000011cb8287811 */ /* 0x000fe200078fd0ff */
[----:B------:R-:W-:Y:S01]  /*18310*/  IMAD R44, R101, 0x4, R22 ;  /* 0x00000004652c7824 */ /* 0x000fe200078e0216 */
[-C--:B------:R-:W-:Y:S01]  /*18320*/  IADD3 R128, P3, R17, R106.reuse, RZ ;  /* 0x0000006a11807210 */ /* 0x080fe20007f7e0ff */
[-C--:B------:R-:W-:Y:S01]  /*18330*/  IMAD R25, R6, R101.reuse, RZ ;  /* 0x0000006506197224 */ /* 0x080fe200078e02ff */
[-C--:B------:R-:W-:Y:S01]  /*18340*/  IADD3 R6, P4, R7, R106.reuse, RZ ;  /* 0x0000006a07067210 */ /* 0x080fe20007f9e0ff */
[----:B------:R-:W-:Y:S01]  /*18350*/  IMAD R46, R101, 0x4, R44 ;  /* 0x00000004652e7824 */ /* 0x000fe200078e022c */
[-C--:B------:R-:W-:Y:S01]  /*18360*/  IADD3 R124, P5, R14, R106.reuse, RZ ;  /* 0x0000006a0e7c7210 */ /* 0x080fe20007fbe0ff */
[----:B------:R-:W-:Y:S01]  /*18370*/  IMAD R19, R32, R101, RZ ;  /* 0x0000006520137224 */ /* 0x000fe200078e02ff */
[----:B------:R-:W-:Y:S01]  /*18380*/  LEA.HI.X.SX32 R7, R7, R107, 0x1, P4 ;  /* 0x0000006b07077211 */ /* 0x000fe200020f0eff */
[----:B------:R-:W-:Y:S01]  /*18390*/  IMAD R48, R101, 0x8, R46 ;  /* 0x0000000865307824 */ /* 0x000fe200078e022e */
[----:B------:R-:W-:Y:S01]  /*183a0*/  LEA.HI R42, R184, 0x12c, RZ, 0x1a ;  /* 0x0000012cb82a7811 */ /* 0x000fe200078fd0ff */
[----:B------:R-:W-:Y:S01]  /*183b0*/  IMAD R15, R26, R101, RZ ;  /* 0x000000651a0f7224 */ /* 0x000fe200078e02ff */
[-C--:B------:R-:W-:Y:S01]  /*183c0*/  IADD3 R130, P4, R19, R106.reuse, RZ ;  /* 0x0000006a13827210 */ /* 0x080fe20007f9e0ff */
[----:B------:R-:W-:Y:S01]  /*183d0*/  IMAD R50, R101, 0x4, R48 ;  /* 0x0000000465327824 */ /* 0x000fe200078e0230 */
[----:B------:R-:W-:Y:S01]  /*183e0*/  LEA.HI.X.SX32 R125, R14, R107, 0x1, P5 ;  /* 0x0000006b0e7d7211 */ /* 0x000fe200028f0eff */
        /* <DEDUP_REMOVED lines=8> */
[-C--:B------:R-:W-:Y:S01]  /*18470*/  IMAD R23, R36, R101.reuse, RZ ;  /* 0x0000006524177224 */ /* 0x080fe200078e02ff */
[-C--:B------:R-:W-:Y:S01]  /*18480*/  IADD3 R136, P3, R24, R106.reuse, RZ ;  /* 0x0000006a18887210 */ /* 0x080fe20007f7e0ff */
[----:B------:R-:W-:Y:S01]  /*18490*/  IMAD R56, R101, 0x4, R54 ;  /* 0x0000000465387824 */ /* 0x000fe200078e0236 */
[-C--:B------:R-:W-:Y:S01]  /*184a0*/  IADD3 R138, P4, R25, R106.reuse, RZ ;  /* 0x0000006a198a7210 */ /* 0x080fe20007f9e0ff */
[----:B------:R-:W-:Y:S01]  /*184b0*/  IMAD R26, R40, R101, RZ ;  /* 0x00000065281a7224 */ /* 0x000fe200078e02ff */
[----:B------:R-:W-:Y:S01]  /*184c0*/  LEA.HI.X.SX32 R127, R15, R107, 0x1, P6 ;  /* 0x0000006b0f7f7211 */ /* 0x000fe200030f0eff */
[----:B------:R-:W-:Y:S01]  /*184d0*/  IMAD R58, R101, 0x4, R56 ;  /* 0x00000004653a7824 */ /* 0x000fe200078e0238 */
[-C--:B------:R-:W-:Y:S01]  /*184e0*/  IADD3 R134, P6, R23, R106.reuse, RZ ;  /* 0x0000006a17867210 */ /* 0x080fe20007fde0ff */
[----:B------:R-:W-:Y:S01]  /*184f0*/  IMAD R27, R42, R101, RZ ;  /* 0x000000652a1b7224 */ /* 0x000fe200078e02ff */
[----:B------:R-:W-:Y:S01]  /*18500*/  LEA.HI.X.SX32 R133, R21, R107, 0x1, P5 ;  /* 0x0000006b15857211 */ /* 0x000fe200028f0eff */
[----:B------:R-:W-:Y:S01]  /*18510*/  IMAD R60, R101, 0x8, R58 ;  /* 0x00000008653c7824 */ /* 0x000fe200078e023a */
[----:B------:R-:W-:-:S02]  /*18520*/  IADD3 R140, P5, R26, R106, RZ ;  /* 0x0000006a1a8c7210 */ /* 0x000fc40007fbe0ff */
[-C--:B------:R-:W-:Y:S01]  /*18530*/  LEA.HI.X.SX32 R137, R24, R107.reuse, 0x1, P3 ;  /* 0x0000006b18897211 */ /* 0x080fe200018f0eff */
[----:B------:R-:W-:Y:S01]  /*18540*/  IMAD R62, R101, 0x4, R60 ;  /* 0x00000004653e7824 */ /* 0x000fe200078e023c */
[-C--:B------:R-:W-:Y:S02]  /*18550*/  LEA.HI.X.SX32 R139, R25, R107.reuse, 0x1, P4 ;  /* 0x0000006b198b7211 */ /* 0x080fe400020f0eff */
[-C--:B------:R-:W-:Y:S01]  /*18560*/  IADD3 R108, P3, R28, R106.reuse, RZ ;  /* 0x0000006a1c6c7210 */ /* 0x080fe20007f7e0ff */
[----:B------:R-:W-:Y:S01]  /*18570*/  IMAD R64, R101, 0x4, R62 ;  /* 0x0000000465407824 */ /* 0x000fe200078e023e */
[-C--:B------:R-:W-:Y:S02]  /*18580*/  IADD3 R110, P4, R29, R106.reuse, RZ ;  /* 0x0000006a1d6e7210 */ /* 0x080fe40007f9e0ff */
[----:B------:R-:W-:Y:S01]  /*18590*/  LEA.HI.X.SX32 R135, R23, R107, 0x1, P6 ;  /* 0x0000006b17877211 */ /* 0x000fe200030f0eff */
[----:B------:R-:W-:Y:S01]  /*185a0*/  IMAD R66, R101, 0x8, R64 ;  /* 0x0000000865427824 */ /* 0x000fe200078e0240 */
[----:B------:R-:W-:-:S02]  /*185b0*/  IADD3 R142, P6, R27, R106, RZ ;  /* 0x0000006a1b8e7210 */ /* 0x000fc40007fde0ff */
[-C--:B------:R-:W-:Y:S01]  /*185c0*/  LEA.HI.X.SX32 R141, R26, R107.reuse, 0x1, P5 ;  /* 0x0000006b1a8d7211 */ /* 0x080fe200028f0eff */
[C---:B------:R-:W-:Y:S01]  /*185d0*/  IMAD R68, R101.reuse, 0x4, R66 ;  /* 0x0000000465447824 */ /* 0x040fe200078e0242 */
[-C--:B------:R-:W-:Y:S02]  /*185e0*/  IADD3 R14, P5, R30, R106.reuse, RZ ;  /* 0x0000006a1e0e7210 */ /* 0x080fe40007fbe0ff */
[-C--:B------:R-:W-:Y:S01]  /*185f0*/  LEA.HI.X.SX32 R109, R28, R107.reuse, 0x1, P3 ;  /* 0x0000006b1c6d7211 */ /* 0x080fe200018f0eff */
[----:B------:R-:W-:Y:S01]  /*18600*/  IMAD R70, R101, 0x4, R68 ;  /* 0x0000000465467824 */ /* 0x000fe200078e0244 */
[-C--:B------:R-:W-:Y:S02]  /*18610*/  LEA.HI.X.SX32 R111, R29, R107.reuse, 0x1, P4 ;  /* 0x0000006b1d6f7211 */ /* 0x080fe400020f0eff */
[----:B------:R-:W-:Y:S01]  /*18620*/  IADD3 R28, P4, R35, R106, RZ ;  /* 0x0000006a231c7210 */ /* 0x000fe20007f9e0ff */
[----:B------:R-:W-:Y:S01]  /*18630*/  IMAD R72, R101, 0x8, R70 ;  /* 0x0000000865487824 */ /* 0x000fe200078e0246 */
[----:B------:R-:W-:-:S02]  /*18640*/  LEA.HI.X.SX32 R143, R27, R107, 0x1, P6 ;  /* 0x0000006b1b8f7211 */ /* 0x000fc400030f0eff */
[-C--:B------:R-:W-:Y:S01]  /*18650*/  IADD3 R24, P6, R31, R106.reuse, RZ ;  /* 0x0000006a1f187210 */ /* 0x080fe20007fde0ff */
[----:B------:R-:W-:Y:S01]  /*18660*/  IMAD R74, R101, 0x4, R72 ;  /* 0x00000004654a7824 */ /* 0x000fe200078e0248 */
[-C--:B------:R-:W-:Y:S02]  /*18670*/  IADD3 R26, P3, R33, R106.reuse, RZ ;  /* 0x0000006a211a7210 */ /* 0x080fe40007f7e0ff */
[-C--:B------:R-:W-:Y:S01]  /*18680*/  LEA.HI.X.SX32 R15, R30, R107.reuse, 0x1, P5 ;  /* 0x0000006b1e0f7211 */ /* 0x080fe200028f0eff */
[----:B------:R-:W-:Y:S01]  /*18690*/  IMAD R76, R101, 0x4, R74 ;  /* 0x00000004654c7824 */ /* 0x000fe200078e024a */
[-C--:B------:R-:W-:Y:S02]  /*186a0*/  IADD3 R30, P5, R37, R106.reuse, RZ ;  /* 0x0000006a251e7210 */ /* 0x080fe40007fbe0ff */
        /* <DEDUP_REMOVED lines=13> */
[----:B------:R-:W-:Y:S01]  /*18780*/  IMAD R86, R101, 0x4, R84 ;  /* 0x0000000465567824 */ /* 0x000fe200078e0254 */
[-C--:B------:R-:W-:Y:S02]  /*18790*/  IADD3 R144, P4, R16, R106.reuse, RZ ;  /* 0x0000006a10907210 */ /* 0x080fe40007f9e0ff */
[-C--:B------:R-:W-:Y:S02]  /*187a0*/  LEA.HI.X.SX32 R33, R39, R107.reuse, 0x1, P6 ;  /* 0x0000006b27217211 */ /* 0x080fe400030f0eff */
[-C--:B------:R-:W-:Y:S02]  /*187b0*/  LEA.HI.X.SX32 R35, R41, R107.reuse, 0x1, P3 ;  /* 0x0000006b29237211 */ /* 0x080fe400018f0eff */
[----:B------:R-:W-:Y:S02]  /*187c0*/  IADD3 R42, P3, R49, R106, RZ ;  /* 0x0000006a312a7210 */ /* 0x000fe40007f7e0ff */
[----:B------:R-:W-:-:S02]  /*187d0*/  LEA.HI.X.SX32 R39, R45, R107, 0x1, P5 ;  /* 0x0000006b2d277211 */ /* 0x000fc400028f0eff */
[-C--:B------:R-:W-:Y:S02]  /*187e0*/  IADD3 R146, P5, R18, R106.reuse, RZ ;  /* 0x0000006a12927210 */ /* 0x080fe40007fbe0ff */
[-C--:B------:R-:W-:Y:S01]  /*187f0*/  LEA.HI.X.SX32 R145, R16, R107.reuse, 0x1, P4 ;  /* 0x0000006b10917211 */ /* 0x080fe200020f0eff */
[----:B------:R-:W-:Y:S01]  /*18800*/  IMAD R16, R101, 0x4, R86 ;  /* 0x0000000465107824 */ /* 0x000fe200078e0256 */
[-C--:B------:R-:W-:Y:S02]  /*18810*/  LEA.HI.X.SX32 R43, R49, R107.reuse, 0x1, P3 ;  /* 0x0000006b312b7211 */ /* 0x080fe400018f0eff */
[----:B------:R-:W-:Y:S01]  /*18820*/  LEA.HI.X.SX32 R147, R18, R107, 0x1, P5 ;  /* 0x0000006b12937211 */ /* 0x000fe200028f0eff */
[----:B------:R-:W-:Y:S01]  /*18830*/  IMAD R18, R101, 0x8, R16 ;  /* 0x0000000865127824 */ /* 0x000fe200078e0210 */
[-C--:B------:R-:W-:Y:S02]  /*18840*/  IADD3 R148, P3, R20, R106.reuse, RZ ;  /* 0x0000006a14947210 */ /* 0x080fe40007f7e0ff */
[----:B------:R-:W-:-:S02]  /*18850*/  IADD3 R150, P4, R22, R106, RZ ;  /* 0x0000006a16967210 */ /* 0x000fc40007f9e0ff */
[-C--:B------:R-:W-:Y:S01]  /*18860*/  LEA.HI.X.SX32 R149, R20, R107.reuse, 0x1, P3 ;  /* 0x0000006b14957211 */ /* 0x080fe200018f0eff */
[C---:B------:R-:W-:Y:S01]  /*18870*/  IMAD R20, R101.reuse, 0x4, R18 ;  /* 0x0000000465147824 */ /* 0x040fe200078e0212 */
[-C--:B------:R-:W-:Y:S02]  /*18880*/  IADD3 R152, P5, R44, R106.reuse, RZ ;  /* 0x0000006a2c987210 */ /* 0x080fe40007fbe0ff */
[-C--:B------:R-:W-:Y:S01]  /*18890*/  LEA.HI.X.SX32 R151, R22, R107.reuse, 0x1, P4 ;  /* 0x0000006b16977211 */ /* 0x080fe200020f0eff */
[C---:B------:R-:W-:Y:S01]  /*188a0*/  IMAD R22, R101.reuse, 0x4, R20 ;  /* 0x0000000465167824 */ /* 0x040fe200078e0214 */
[----:B------:R-:W-:Y:S02]  /*188b0*/  LEA.HI.X.SX32 R153, R44, R107, 0x1, P5 ;  /* 0x0000006b2c997211 */ /* 0x000fe400028f0eff */
[-C--:B------:R-:W-:Y:S01]  /*188c0*/  IADD3 R154, P3, R46, R106.reuse, RZ ;  /* 0x0000006a2e9a7210 */ /* 0x080fe20007f7e0ff */
[----:B------:R-:W-:Y:S01]  /*188d0*/  IMAD R44, R101, 0x8, R22 ;  /* 0x00000008652c7824 */ /* 0x000fe200078e0216 */
        /* <DEDUP_REMOVED lines=24> */
[-C--:B------:R-:W-:Y:S02]  /*18a60*/  IADD3 R172, P3, R64, R106.reuse, RZ ;  /* 0x0000006a40ac7210 */ /* 0x080fe40007f7e0ff */
[----:B------:R-:W-:Y:S01]  /*18a70*/  LEA.HI.X.SX32 R171, R62, R107, 0x1, P5 ;  /* 0x0000006b3eab7211 */ /* 0x000fe200028f0eff */
[----:B------:R-:W-:Y:S01]  /*18a80*/  IMAD R62, R101, 0x8, R60 ;  /* 0x00000008653e7824 */ /* 0x000fe200078e023c */
[----:B------:R-:W-:-:S02]  /*18a90*/  IADD3 R174, P4, R66, R106, RZ ;  /* 0x0000006a42ae7210 */ /* 0x000fc40007f9e0ff */
[-C--:B------:R-:W-:Y:S01]  /*18aa0*/  LEA.HI.X.SX32 R173, R64, R107.reuse, 0x1, P3 ;  /* 0x0000006b40ad7211 */ /* 0x080fe200018f0eff */
[C---:B------:R-:W-:Y:S01]  /*18ab0*/  IMAD R64, R101.reuse, 0x4, R62 ;  /* 0x0000000465407824 */ /* 0x040fe200078e023e */
[-C--:B------:R-:W-:Y:S02]  /*18ac0*/  IADD3 R178, P3, R70, R106.reuse, RZ ;  /* 0x0000006a46b27210 */ /* 0x080fe40007f7e0ff */
[-C--:B------:R-:W-:Y:S02]  /*18ad0*/  IADD3 R176, P5, R68, R106.reuse, RZ ;  /* 0x0000006a44b07210 */ /* 0x080fe40007fbe0ff */
[----:B------:R-:W-:Y:S01]  /*18ae0*/  LEA.HI.X.SX32 R175, R66, R107, 0x1, P4 ;  /* 0x0000006b42af7211 */ /* 0x000fe200020f0eff */
[----:B------:R-:W-:Y:S01]  /*18af0*/  IMAD R66, R101, 0x4, R64 ;  /* 0x0000000465427824 */ /* 0x000fe200078e0240 */
[----:B------:R-:W-:Y:S02]  /*18b00*/  LOP3.LUT P0, RZ, R184, 0xc0, RZ, 0xc0, !PT ;  /* 0x000000c0b8ff7812 */ /* 0x000fe4000780c0ff */
[----:B------:R-:W-:-:S02]  /*18b10*/  IADD3 R180, P4, R72, R106, RZ ;  /* 0x0000006a48b47210 */ /* 0x000fc40007f9e0ff */
[-C--:B------:R-:W-:Y:S02]  /*18b20*/  LEA.HI.X.SX32 R179, R70, R107.reuse, 0x1, P3 ;  /* 0x0000006b46b37211 */ /* 0x080fe400018f0eff */
[-C--:B------:R-:W-:Y:S02]  /*18b30*/  IADD3 R184, P3, R76, R106.reuse, RZ ;  /* 0x0000006a4cb87210 */ /* 0x080fe40007f7e0ff */
[-C--:B------:R-:W-:Y:S01]  /*18b40*/  LEA.HI.X.SX32 R177, R68, R107.reuse, 0x1, P5 ;  /* 0x0000006b44b17211 */ /* 0x080fe200028f0eff */
[C---:B------:R-:W-:Y:S01]  /*18b50*/  IMAD R68, R101.reuse, 0x8, R66 ;  /* 0x0000000865447824 */ /* 0x040fe200078e0242 */
[-C--:B------:R-:W-:Y:S02]  /*18b60*/  IADD3 R182, P5, R74, R106.reuse, RZ ;  /* 0x0000006a4ab67210 */ /* 0x080fe40007fbe0ff */
[----:B------:R-:W-:Y:S01]  /*18b70*/  LEA.HI.X.SX32 R181, R72, R107, 0x1, P4 ;  /* 0x0000006b48b57211 */ /* 0x000fe200020f0eff */
[----:B------:R-:W-:Y:S01]  /*18b80*/  IMAD R70, R101, 0x4, R68 ;  /* 0x0000000465467824 */ /* 0x000fe200078e0244 */
[----:B------:R-:W-:-:S02]  /*18b90*/  IADD3 R186, P4, R78, R106, RZ ;  /* 0x0000006a4eba7210 */ /* 0x000fc40007f9e0ff */
[-C--:B------:R-:W-:Y:S02]  /*18ba0*/  LEA.HI.X.SX32 R185, R76, R107.reuse, 0x1, P3 ;  /* 0x0000006b4cb97211 */ /* 0x080fe400018f0eff */
[-C--:B------:R-:W-:Y:S02]  /*18bb0*/  IADD3 R190, P3, R82, R106.reuse, RZ ;  /* 0x0000006a52be7210 */ /* 0x080fe40007f7e0ff */
[-C--:B------:R-:W-:Y:S02]  /*18bc0*/  LEA.HI.X.SX32 R183, R74, R107.reuse, 0x1, P5 ;  /* 0x0000006b4ab77211 */ /* 0x080fe400028f0eff */
[-C--:B------:R-:W-:Y:S02]  /*18bd0*/  IADD3 R188, P5, R80, R106.reuse, RZ ;  /* 0x0000006a50bc7210 */ /* 0x080fe40007fbe0ff */
[----:B------:R-:W-:Y:S02]  /*18be0*/  LEA.HI.X.SX32 R187, R78, R107, 0x1, P4 ;  /* 0x0000006b4ebb7211 */ /* 0x000fe400020f0eff */
[----:B------:R-:W-:-:S02]  /*18bf0*/  IADD3 R192, P4, R84, R106, RZ ;  /* 0x0000006a54c07210 */ /* 0x000fc40007f9e0ff */
[-C--:B------:R-:W-:Y:S02]  /*18c00*/  LEA.HI.X.SX32 R191, R82, R107.reuse, 0x1, P3 ;  /* 0x0000006b52bf7211 */ /* 0x080fe400018f0eff */
[-C--:B------:R-:W-:Y:S02]  /*18c10*/  IADD3 R196, P3, R16, R106.reuse, RZ ;  /* 0x0000006a10c47210 */ /* 0x080fe40007f7e0ff */
[-C--:B------:R-:W-:Y:S02]  /*18c20*/  LEA.HI.X.SX32 R189, R80, R107.reuse, 0x1, P5 ;  /* 0x0000006b50bd7211 */ /* 0x080fe400028f0eff */
[-C--:B------:R-:W-:Y:S02]  /*18c30*/  IADD3 R194, P5, R86, R106.reuse, RZ ;  /* 0x0000006a56c27210 */ /* 0x080fe40007fbe0ff */
[----:B------:R-:W-:Y:S02]  /*18c40*/  LEA.HI.X.SX32 R193, R84, R107, 0x1, P4 ;  /* 0x0000006b54c17211 */ /* 0x000fe400020f0eff */
[----:B------:R-:W-:-:S02]  /*18c50*/  IADD3 R198, P4, R18, R106, RZ ;  /* 0x0000006a12c67210 */ /* 0x000fc40007f9e0ff */
[-C--:B------:R-:W-:Y:S01]  /*18c60*/  LEA.HI.X.SX32 R197, R16, R107.reuse, 0x1, P3 ;  /* 0x0000006b10c57211 */ /* 0x080fe200018f0eff */
[C---:B------:R-:W-:Y:S01]  /*18c70*/  IMAD R16, R101.reuse, 0x4, R70 ;  /* 0x0000000465107824 */ /* 0x040fe200078e0246 */
[-C--:B------:R-:W-:Y:S02]  /*18c80*/  LEA.HI.X.SX32 R195, R86, R107.reuse, 0x1, P5 ;  /* 0x0000006b56c37211 */ /* 0x080fe400028f0eff */
        /* <DEDUP_REMOVED lines=9> */
[-C--:B------:R-:W-:Y:S02]  /*18d20*/  LEA.HI.X.SX32 R205, R44, R107.reuse, 0x1, P4 ;  /* 0x0000006b2ccd7211 */ /* 0x080fe400020f0eff */
[-C--:B------:R-:W-:Y:S01]  /*18d30*/  IADD3 R210, P4, R50, R106.reuse, RZ ;  /* 0x0000006a32d27210 */ /* 0x080fe20007f9e0ff */
[C---:B------:R-:W-:Y:S01]  /*18d40*/  IMAD R72, R101.reuse, 0x8, R22 ;  /* 0x0000000865487824 */ /* 0x040fe200078e0216 */
[-C--:B------:R-:W-:Y:S02]  /*18d50*/  IADD3 R206, P5, R46, R106.reuse, RZ ;  /* 0x0000006a2ece7210 */ /* 0x080fe40007fbe0ff */
[----:B------:R-:W-:Y:S01]  /*18d60*/  IADD3 R208, P3, R48, R106, RZ ;  /* 0x0000006a30d07210 */ /* 0x000fe20007f7e0ff */
[----:B------:R-:W-:Y:S01]  /*18d70*/  IMAD R74, R101, 0x4, R72 ;  /* 0x00000004654a7824 */ /* 0x000fe200078e0248 */
[----:B------:R-:W-:-:S02]  /*18d80*/  LEA.HI.X.SX32 R211, R50, R107, 0x1, P4 ;  /* 0x0000006b32d37211 */ /* 0x000fc400020f0eff */
[-C--:B------:R-:W-:Y:S01]  /*18d90*/  IADD3 R116, P4, R56, R106.reuse, RZ ;  /* 0x0000006a38747210 */ /* 0x080fe20007f9e0ff */
[C---:B------:R-:W-:Y:S01]  /*18da0*/  IMAD R76, R101.reuse, 0x4, R74 ;  /* 0x00000004654c7824 */ /* 0x040fe200078e024a */
[-C--:B------:R-:W-:Y:S02]  /*18db0*/  LEA.HI.X.SX32 R207, R46, R107.reuse, 0x1, P5 ;  /* 0x0000006b2ecf7211 */ /* 0x080fe400028f0eff */
[-C--:B------:R-:W-:Y:S01]  /*18dc0*/  LEA.HI.X.SX32 R209, R48, R107.reuse, 0x1, P3 ;  /* 0x0000006b30d17211 */ /* 0x080fe200018f0eff */
        /* <DEDUP_REMOVED lines=15> */
[----:B------:R-:W-:Y:S01]  /*18ec0*/  IMAD R88, R101, 0x4, R86 ;  /* 0x0000000465587824 */ /* 0x000fe200078e0256 */
        /* <DEDUP_REMOVED lines=8> */
[----:B------:R-:W-:Y:S01]  /*18f50*/  IMAD R94, R101, 0x4, R92 ;  /* 0x00000004655e7824 */ /* 0x000fe200078e025c */
[-C--:B------:R-:W-:Y:S02]  /*18f60*/  IADD3 R54, P4, R18, R106.reuse, RZ ;  /* 0x0000006a12367210 */ /* 0x080fe40007f9e0ff */
[-C--:B------:R-:W-:Y:S01]  /*18f70*/  LEA.HI.X.SX32 R41, R47, R107.reuse, 0x1, P6 ;  /* 0x0000006b2f297211 */ /* 0x080fe200030f0eff */
[C---:B------:R-:W-:Y:S01]  /*18f80*/  IMAD R96, R101.reuse, 0x8, R94 ;  /* 0x0000000865607824 */ /* 0x040fe200078e025e */
[-C--:B------:R-:W-:Y:S02]  /*18f90*/  LEA.HI.X.SX32 R45, R64, R107.reuse, 0x1, P5 ;  /* 0x0000006b402d7211 */ /* 0x080fe400028f0eff */
[----:B------:R-:W-:Y:S01]  /*18fa0*/  LEA.HI.X.SX32 R47, R66, R107, 0x1, P3 ;  /* 0x0000006b422f7211 */ /* 0x000fe200018f0eff */
[----:B------:R-:W-:Y:S01]  /*18fb0*/  IMAD R98, R101, 0x4, R96 ;  /* 0x0000000465627824 */ /* 0x000fe200078e0260 */
[----:B------:R-:W-:-:S02]  /*18fc0*/  IADD3 R50, P5, R70, R106, RZ ;  /* 0x0000006a46327210 */ /* 0x000fc40007fbe0ff */
[-C--:B------:R-:W-:Y:S01]  /*18fd0*/  IADD3 R52, P3, R16, R106.reuse, RZ ;  /* 0x0000006a10347210 */ /* 0x080fe20007f7e0ff */
[C---:B------:R-:W-:Y:S01]  /*18fe0*/  IMAD R100, R101.reuse, 0x4, R98 ;  /* 0x0000000465647824 */ /* 0x040fe200078e0262 */
[-C--:B------:R-:W-:Y:S02]  /*18ff0*/  LEA.HI.X.SX32 R55, R18, R107.reuse, 0x1, P4 ;  /* 0x0000006b12377211 */ /* 0x080fe400020f0eff */
[-C--:B------:R-:W-:Y:S01]  /*19000*/  IADD3 R60, P4, R72, R106.reuse, RZ ;  /* 0x0000006a483c7210 */ /* 0x080fe20007f9e0ff */
[C---:B------:R-:W-:Y:S01]  /*19010*/  IMAD R102, R101.reuse, 0x8, R100 ;  /* 0x0000000865667824 */ /* 0x040fe200078e0264 */
[-C--:B------:R-:W-:Y:S02]  /*19020*/  LEA.HI.X.SX32 R51, R70, R107.reuse, 0x1, P5 ;  /* 0x0000006b46337211 */ /* 0x080fe400028f0eff */
[-C--:B------:R-:W-:Y:S01]  /*19030*/  LEA.HI.X.SX32 R53, R16, R107.reuse, 0x1, P3 ;  /* 0x0000006b10357211 */ /* 0x080fe200018f0eff */
[C---:B------:R-:W-:Y:S01]  /*19040*/  IMAD R104, R101.reuse, 0x4, R102 ;  /* 0x0000000465687824 */ /* 0x040fe200078e0266 */
[-C--:B------:R-:W-:Y:S01]  /*19050*/  IADD3 R56, P5, R20, R106.reuse, RZ ;  /* 0x0000006a14387210 */ /* 0x080fe20007fbe0ff */
[----:B------:R-:W0:Y:S01]  /*19060*/  LDS.128 R16, [R4] ;  /* 0x0000000004107984 */ /* 0x000e220000000c00 */
[----:B------:R-:W-:Y:S01]  /*19070*/  IADD3 R58, P3, R22, R106, RZ ;  /* 0x0000006a163a7210 */ /* 0x000fe20007f7e0ff */
[----:B------:R-:W-:Y:S01]  /*19080*/  IMAD R214, R101, 0x4, R104 ;  /* 0x0000000465d67824 */ /* 0x000fe200078e0268 */
[----:B------:R-:W-:-:S02]  /*19090*/  LEA.HI.X.SX32 R61, R72, R107, 0x1, P4 ;  /* 0x0000006b483d7211 */ /* 0x000fc400020f0eff */
[-C--:B------:R-:W-:Y:S01]  /*190a0*/  IADD3 R66, P4, R78, R106.reuse, RZ ;  /* 0x0000006a4e427210 */ /* 0x080fe20007f9e0ff */
[C---:B------:R-:W-:Y:S01]  /*190b0*/  IMAD R216, R101.reuse, 0x8, R214 ;  /* 0x0000000865d87824 */ /* 0x040fe200078e02d6 */
[-C--:B------:R-:W-:Y:S02]  /*190c0*/  LEA.HI.X.SX32 R57, R20, R107.reuse, 0x1, P5 ;  /* 0x0000006b14397211 */ /* 0x080fe400028f0eff */
[-C--:B------:R-:W-:Y:S01]  /*190d0*/  LEA.HI.X.SX32 R59, R22, R107.reuse, 0x1, P3 ;  /* 0x0000006b163b7211 */ /* 0x080fe200018f0eff */
[----:B------:R-:W-:Y:S01]  /*190e0*/  IMAD R218, R101, 0x4, R216 ;  /* 0x0000000465da7824 */ /* 0x000fe200078e02d8 */
[----:B------:R-:W1:Y:S01]  /*190f0*/  LDS.128 R20, [R3] ;  /* 0x0000000003147984 */ /* 0x000e620000000c00 */
[----:B------:R-:W-:Y:S02]  /*19100*/  LEA.HI.X.SX32 R67, R78, R107, 0x1, P4 ;  /* 0x0000006b4e437211 */ /* 0x000fe400020f0eff */
[-C--:B------:R-:W-:Y:S02]  /*19110*/  IADD3 R62, P5, R74, R106.reuse, RZ ;  /* 0x0000006a4a3e7210 */ /* 0x080fe40007fbe0ff */
[----:B------:R-:W-:-:S02]  /*19120*/  IADD3 R64, P3, R76, R106, RZ ;  /* 0x0000006a4c407210 */ /* 0x000fc40007f7e0ff */
[-C--:B------:R-:W-:Y:S02]  /*19130*/  IADD3 R72, P4, R84, R106.reuse, RZ ;  /* 0x0000006a54487210 */ /* 0x080fe40007f9e0ff */
[-C--:B------:R-:W-:Y:S02]  /*19140*/  LEA.HI.X.SX32 R63, R74, R107.reuse, 0x1, P5 ;  /* 0x0000006b4a3f7211 */ /* 0x080fe400028f0eff */
[-C--:B------:R-:W-:Y:S02]  /*19150*/  LEA.HI.X.SX32 R65, R76, R107.reuse, 0x1, P3 ;  /* 0x0000006b4c417211 */ /* 0x080fe400018f0eff */
        /* <DEDUP_REMOVED lines=9> */
[-C--:B------:R-:W-:Y:S02]  /*191f0*/  LEA.HI.X.SX32 R75, R86, R107.reuse, 0x1, P5 ;  /* 0x0000006b564b7211 */ /* 0x080fe400028f0eff */
[-C--:B------:R-:W-:Y:S02]  /*19200*/  LEA.HI.X.SX32 R83, R94, R107.reuse, 0x1, P4 ;  /* 0x0000006b5e537211 */ /* 0x080fe400020f0eff */
[-C--:B------:R-:W-:Y:S02]  /*19210*/  IADD3 R86, P4, R98, R106.reuse, RZ ;  /* 0x0000006a62567210 */ /* 0x080fe40007f9e0ff */
[----:B------:R-:W-:Y:S02]  /*19220*/  PRMT R233, R220, 0x7773, RZ ;  /* 0x00007773dce97816 */ /* 0x000fe400000000ff */
[----:B------:R-:W-:Y:S02]  /*19230*/  LEA.HI.X.SX32 R87, R98, R107, 0x1, P4 ;  /* 0x0000006b62577211 */ /* 0x000fe400020f0eff */
[----:B------:R-:W-:-:S02]  /*19240*/  IADD3 R90, P4, R102, R106, RZ ;  /* 0x0000006a665a7210 */ /* 0x000fc40007f9e0ff */
[----:B------:R-:W-:Y:S02]  /*19250*/  PRMT R235, R220, 0x7772, RZ ;  /* 0x00007772dceb7816 */ /* 0x000fe400000000ff */
[----:B------:R-:W-:Y:S02]  /*19260*/  LEA.HI.X.SX32 R91, R102, R107, 0x1, P4 ;  /* 0x0000006b665b7211 */ /* 0x000fe400020f0eff */
[C---:B------:R-:W-:Y:S02]  /*19270*/  PRMT R5, R220.reuse, 0x7771, RZ ;  /* 0x00007771dc057816 */ /* 0x040fe400000000ff */
[----:B------:R-:W-:Y:S01]  /*19280*/  PRMT R241, R220, 0x7770, RZ ;  /* 0x00007770dcf17816 */ /* 0x000fe200000000ff */
[----:B------:R-:W-:Y:S01]  /*19290*/  IMAD R220, R101, 0x4, R218 ;  /* 0x0000000465dc7824 */ /* 0x000fe200078e02da */
[----:B------:R-:W-:Y:S02]  /*192a0*/  IADD3 R94, P4, R214, R106, RZ ;  /* 0x0000006ad65e7210 */ /* 0x000fe40007f9e0ff */
[----:B------:R-:W-:-:S02]  /*192b0*/  PRMT R215, R222, 0x7773, RZ ;  /* 0x00007773ded77816 */ /* 0x000fc400000000ff */
[C---:B------:R-:W-:Y:S02]  /*192c0*/  PRMT R227, R222.reuse, 0x7772, RZ ;  /* 0x00007772dee37816 */ /* 0x040fe400000000ff */
[C---:B------:R-:W-:Y:S02]  /*192d0*/  PRMT R229, R222.reuse, 0x7771, RZ ;  /* 0x00007771dee57816 */ /* 0x040fe400000000ff */
[----:B------:R-:W-:Y:S01]  /*192e0*/  PRMT R231, R222, 0x7770, RZ ;  /* 0x00007770dee77816 */ /* 0x000fe200000000ff */
[C---:B------:R-:W-:Y:S01]  /*192f0*/  IMAD R222, R101.reuse, 0x8, R220 ;  /* 0x0000000865de7824 */ /* 0x040fe200078e02dc */
[----:B------:R-:W-:Y:S02]  /*19300*/  LEA.HI.X.SX32 R95, R214, R107, 0x1, P4 ;  /* 0x0000006bd65f7211 */ /* 0x000fe400020f0eff */
[----:B------:R-:W-:Y:S01]  /*19310*/  IADD3 R98, P4, R218, R106, RZ ;  /* 0x0000006ada627210 */ /* 0x000fe20007f9e0ff */
[----:B------:R-:W-:Y:S01]  /*19320*/  IMAD R214, R101, 0x4, R222 ;  /* 0x0000000465d67824 */ /* 0x000fe200078e02de */
[----:B0-----:R-:W-:-:S02]  /*19330*/  PRMT R249, R16, 0x7770, RZ ;  /* 0x0000777010f97816 */ /* 0x001fc400000000ff */
[-C--:B------:R-:W-:Y:S02]  /*19340*/  LEA.HI.X.SX32 R99, R218, R107.reuse, 0x1, P4 ;  /* 0x0000006bda637211 */ /* 0x080fe400020f0eff */
[----:B------:R-:W-:Y:S01]  /*19350*/  IADD3 R102, P4, R222, R106, RZ ;  /* 0x0000006ade667210 */ /* 0x000fe20007f9e0ff */
[----:B------:R0:W-:Y:S01]  /*19360*/  STG.E.U8 desc[UR60][R144.64], R249 ;  /* 0x000000f990007986 */ /* 0x0001e2000c10113c */
[----:B-1----:R-:W-:Y:S02]  /*19370*/  PRMT R224, R20, 0x7770, RZ ;  /* 0x0000777014e07816 */ /* 0x002fe400000000ff */
[----:B------:R-:W-:Y:S02]  /*19380*/  LEA.HI.X.SX32 R103, R222, R107, 0x1, P4 ;  /* 0x0000006bde677211 */ /* 0x000fe400020f0eff */
[----:B------:R-:W-:Y:S01]  /*19390*/  PRMT R247, R16, 0x7771, RZ ;  /* 0x0000777110f77816 */ /* 0x000fe200000000ff */
[----:B------:R-:W-:Y:S01]  /*193a0*/  STG.E.U8 desc[UR60][R146.64], R224 ;  /* 0x000000e092007986 */ /* 0x000fe2000c10113c */
[----:B------:R-:W-:-:S02]  /*193b0*/  PRMT R222, R20, 0x7771, RZ ;  /* 0x0000777114de7816 */ /* 0x000fc400000000ff */
[-C--:B------:R-:W-:Y:S01]  /*193c0*/  IADD3 R76, P3, R88, R106.reuse, RZ ;  /* 0x0000006a584c7210 */ /* 0x080fe20007f7e0ff */
[----:B------:R1:W-:Y:S01]  /*193d0*/  STG.E.U8 desc[UR60][R148.64], R247 ;  /* 0x000000f794007986 */ /* 0x0003e2000c10113c */
[----:B------:R-:W-:Y:S02]  /*193e0*/  PRMT R245, R16, 0x7772, RZ ;  /* 0x0000777210f57816 */ /* 0x000fe400000000ff */
[-C--:B------:R-:W-:Y:S01]  /*193f0*/  LEA.HI.X.SX32 R77, R88, R107.reuse, 0x1, P3 ;  /* 0x0000006b584d7211 */ /* 0x080fe200018f0eff */
[----:B------:R2:W-:Y:S01]  /*19400*/  STG.E.U8 desc[UR60][R6.64], R222 ;  /* 0x000000de06007986 */ /* 0x0005e2000c10113c */
[----:B------:R-:W-:Y:S02]  /*19410*/  IADD3 R80, P3, R92, R106, RZ ;  /* 0x0000006a5c507210 */ /* 0x000fe40007f7e0ff */
[----:B0-----:R-:W-:Y:S01]  /*19420*/  PRMT R145, R10, 0x7772, RZ ;  /* 0x000077720a917816 */ /* 0x001fe200000000ff */
[----:B------:R0:W-:Y:S01]  /*19430*/  STG.E.U8 desc[UR60][R150.64], R245 ;  /* 0x000000f596007986 */ /* 0x0001e2000c10113c */
[----:B------:R-:W-:-:S02]  /*19440*/  LEA.HI.X.SX32 R81, R92, R107, 0x1, P3 ;  /* 0x0000006b5c517211 */ /* 0x000fc400018f0eff */
[----:B------:R-:W-:Y:S02]  /*19450*/  IADD3 R84, P3, R96, R106, RZ ;  /* 0x0000006a60547210 */ /* 0x000fe40007f7e0ff */
[C---:B-1----:R-:W-:Y:S02]  /*19460*/  PRMT R149, R11.reuse, 0x7773, RZ ;  /* 0x000077730b957816 */ /* 0x042fe400000000ff */
[C---:B------:R-:W-:Y:S02]  /*19470*/  PRMT R247, R11.reuse, 0x7770, RZ ;  /* 0x000077700bf77816 */ /* 0x040fe400000000ff */
[C---:B--2---:R-:W-:Y:S02]  /*19480*/  PRMT R7, R20.reuse, 0x7772, RZ ;  /* 0x0000777214077816 */ /* 0x044fe400000000ff */
[----:B------:R-:W-:Y:S02]  /*19490*/  PRMT R222, R20, 0x7773, RZ ;  /* 0x0000777314de7816 */ /* 0x000fe400000000ff */
[C---:B0-----:R-:W-:Y:S01]  /*194a0*/  PRMT R151, R11.reuse, 0x7772, RZ ;  /* 0x000077720b977816 */ /* 0x041fe200000000ff */
[----:B------:R-:W-:Y:S01]  /*194b0*/  STG.E.U8 desc[UR60][R152.64], R7 ;  /* 0x0000000798007986 */ /* 0x000fe2000c10113c */
[----:B------:R-:W-:-:S02]  /*194c0*/  PRMT R245, R11, 0x7771, RZ ;  /* 0x000077710bf57816 */ /* 0x000fc400000000ff */
[----:B------:R-:W-:Y:S02]  /*194d0*/  PRMT R11, R16, 0x7773, RZ ;  /* 0x00007773100b7816 */ /* 0x000fe400000000ff */
[C---:B------:R-:W-:Y:S02]  /*194e0*/  PRMT R150, R17.reuse, 0x7770, RZ ;  /* 0x0000777011967816 */ /* 0x040fe400000000ff */
[----:B------:R-:W-:Y:S01]  /*194f0*/  LEA.HI.X.SX32 R85, R96, R107, 0x1, P3 ;  /* 0x0000006b60557211 */ /* 0x000fe200018f0eff */
[----:B------:R0:W-:Y:S01]  /*19500*/  STG.E.U8 desc[UR60][R154.64], R11 ;  /* 0x0000000b9a007986 */ /* 0x0001e2000c10113c */
[C---:B------:R-:W-:Y:S02]  /*19510*/  PRMT R148, R17.reuse, 0x7771, RZ ;  /* 0x0000777111947816 */ /* 0x040fe400000000ff */
[----:B------:R-:W-:Y:S01]  /*19520*/  IADD3 R88, P3, R100, R106, RZ ;  /* 0x0000006a64587210 */ /* 0x000fe20007f7e0ff */
[----:B------:R-:W-:Y:S01]  /*19530*/  STG.E.U8 desc[UR60][R124.64], R222 ;  /* 0x000000de7c007986 */ /* 0x000fe2000c10113c */
[----:B------:R-:W-:-:S02]  /*19540*/  PRMT R20, R17, 0x7772, RZ ;  /* 0x0000777211147816 */ /* 0x000fc400000000ff */
[C---:B------:R-:W-:Y:S01]  /*19550*/  PRMT R147, R10.reuse, 0x7773, RZ ;  /* 0x000077730a937816 */ /* 0x040fe200000000ff */
[----:B------:R1:W-:Y:S01]  /*19560*/  STG.E.U8 desc[UR60][R156.64], R150 ;  /* 0x000000969c007986 */ /* 0x0003e2000c10113c */
[C---:B------:R-:W-:Y:S02]  /*19570*/  PRMT R144, R10.reuse, 0x7771, RZ ;  /* 0x000077710a907816 */ /* 0x040fe400000000ff */
[----:B------:R-:W-:Y:S02]  /*19580*/  PRMT R146, R10, 0x7770, RZ ;  /* 0x000077700a927816 */ /* 0x000fe400000000ff */
[C---:B0-----:R-:W-:Y:S02]  /*19590*/  PRMT R155, R21.reuse, 0x7770, RZ ;  /* 0x00007770159b7816 */ /* 0x041fe400000000ff */
[----:B------:R-:W-:Y:S02]  /*195a0*/  PRMT R154, R21, 0x7772, RZ ;  /* 0x00007772159a7816 */ /* 0x000fe400000000ff */
[----:B------:R-:W-:Y:S01]  /*195b0*/  PRMT R16, R17, 0x7773, RZ ;  /* 0x0000777311107816 */ /* 0x000fe200000000ff */
[----:B------:R0:W-:Y:S01]  /*195c0*/  STG.E.U8 desc[UR60][R158.64], R155 ;  /* 0x0000009b9e007986 */ /* 0x0001e2000c10113c */
[----:B------:R-:W-:-:S02]  /*195d0*/  LEA.HI.X.SX32 R89, R100, R107, 0x1, P3 ;  /* 0x0000006b64597211 */ /* 0x000fc400018f0eff */
[C---:B-1----:R-:W-:Y:S01]  /*195e0*/  PRMT R156, R21.reuse, 0x7771, RZ ;  /* 0x00007771159c7816 */ /* 0x042fe200000000ff */
[----:B------:R-:W-:Y:S01]  /*195f0*/  STG.E.U8 desc[UR60][R160.64], R148 ;  /* 0x00000094a0007986 */ /* 0x000fe2000c10113c */
[C---:B------:R-:W-:Y:S02]  /*19600*/  PRMT R6, R18.reuse, 0x7773, RZ ;  /* 0x0000777312067816 */ /* 0x040fe400000000ff */
[C---:B------:R-:W-:Y:S01]  /*19610*/  PRMT R10, R18.reuse, 0x7772, RZ ;  /* 0x00007772120a7816 */ /* 0x040fe200000000ff */
[----:B------:R-:W-:Y:S01]  /*19620*/  STG.E.U8 desc[UR60][R126.64], R156 ;  /* 0x0000009c7e007986 */ /* 0x000fe2000c10113c */
[----:B------:R-:W-:Y:S02]  /*19630*/  PRMT R153, R18, 0x7771, RZ ;  /* 0x0000777112997816 */ /* 0x000fe400000000ff */
[----:B------:R-:W-:Y:S01]  /*19640*/  PRMT R152, R21, 0x7773, RZ ;  /* 0x0000777315987816 */ /* 0x000fe200000000ff */
[----:B------:R-:W-:Y:S01]  /*19650*/  STG.E.U8 desc[UR60][R162.64], R20 ;  /* 0x00000014a2007986 */ /* 0x000fe2000c10113c */
[----:B------:R-:W-:-:S02]  /*19660*/  IADD3 R92, P3, R104, R106, RZ ;  /* 0x0000006a685c7210 */ /* 0x000fc40007f7e0ff */
[----:B------:R-:W-:Y:S01]  /*19670*/  PRMT R18, R18, 0x7770, RZ ;  /* 0x0000777012127816 */ /* 0x000fe200000000ff */
[----:B------:R-:W-:Y:S01]  /*19680*/  STG.E.U8 desc[UR60][R164.64], R154 ;  /* 0x0000009aa4007986 */ /* 0x000fe2000c10113c */
[C---:B------:R-:W-:Y:S02]  /*19690*/  PRMT R157, R22.reuse, 0x7773, RZ ;  /* 0x00007773169d7816 */ /* 0x040fe400000000ff */
[C---:B------:R-:W-:Y:S01]  /*196a0*/  PRMT R124, R22.reuse, 0x7772, RZ ;  /* 0x00007772167c7816 */ /* 0x040fe200000000ff */
[----:B------:R-:W-:Y:S01]  /*196b0*/  STG.E.U8 desc[UR60][R166.64], R16 ;  /* 0x00000010a6007986 */ /* 0x000fe2000c10113c */
[C---:B------:R-:W-:Y:S02]  /*196c0*/  PRMT R150, R22.reuse, 0x7771, RZ ;  /* 0x0000777116967816 */ /* 0x040fe400000000ff */
[----:B------:R-:W-:Y:S01]  /*196d0*/  PRMT R22, R22, 0x7770, RZ ;  /* 0x0000777016167816 */ /* 0x000fe200000000ff */
[----:B------:R-:W-:Y:S01]  /*196e0*/  STG.E.U8 desc[UR60][R128.64], R152 ;  /* 0x0000009880007986 */ /* 0x000fe2000c10113c */
[----:B------:R-:W-:-:S02]  /*196f0*/  LEA.HI.X.SX32 R93, R104, R107, 0x1, P3 ;  /* 0x0000006b685d7211 */ /* 0x000fc400018f0eff */
[----:B------:R-:W-:Y:S01]  /*19700*/  IADD3 R96, P3, R216, R106, RZ ;  /* 0x0000006ad8607210 */ /* 0x000fe20007f7e0ff */
[----:B------:R-:W-:Y:S01]  /*19710*/  STG.E.U8 desc[UR60][R168.64], R18 ;  /* 0x00000012a8007986 */ /* 0x000fe2000c10113c */
[C---:B------:R-:W-:Y:S02]  /*19720*/  PRMT R7, R19.reuse, 0x7773, RZ ;  /* 0x0000777313077816 */ /* 0x040fe400000000ff */
[C---:B------:R-:W-:Y:S01]  /*19730*/  PRMT R11, R19.reuse, 0x7772, RZ ;  /* 0x00007772130b7816 */ /* 0x040fe200000000ff */
[----:B------:R-:W-:Y:S01]  /*19740*/  STG.E.U8 desc[UR60][R170.64], R22 ;  /* 0x00000016aa007986 */ /* 0x000fe2000c10113c */
[C---:B------:R-:W-:Y:S02]  /*19750*/  PRMT R17, R19.reuse, 0x7771, RZ ;  /* 0x0000777113117816 */ /* 0x040fe400000000ff */
[----:B------:R-:W-:Y:S01]  /*19760*/  PRMT R19, R19, 0x7770, RZ ;  /* 0x0000777013137816 */ /* 0x000fe200000000ff */
[----:B------:R-:W-:Y:S01]  /*19770*/  STG.E.U8 desc[UR60][R172.64], R153 ;  /* 0x00000099ac007986 */ /* 0x000fe2000c10113c */
[----:B------:R-:W-:-:S02]  /*19780*/  PRMT R21, R23, 0x7773, RZ ;  /* 0x0000777317157816 */ /* 0x000fc400000000ff */
[C---:B------:R-:W-:Y:S01]  /*19790*/  PRMT R125, R23.reuse, 0x7772, RZ ;  /* 0x00007772177d7816 */ /* 0x040fe200000000ff */
[----:B------:R-:W-:Y:S01]  /*197a0*/  STG.E.U8 desc[UR60][R130.64], R150 ;  /* 0x0000009682007986 */ /* 0x000fe2000c10113c */
[C---:B0-----:R-:W-:Y:S02]  /*197b0*/  PRMT R155, R23.reuse, 0x7771, RZ ;  /* 0x00007771179b7816 */ /* 0x041fe400000000ff */
[----:B------:R-:W-:Y:S01]  /*197c0*/  LEA.HI.X.SX32 R97, R216, R107, 0x1, P3 ;  /* 0x0000006bd8617211 */ /* 0x000fe200018f0eff */
[----:B------:R-:W-:Y:S01]  /*197d0*/  STG.E.U8 desc[UR60][R174.64], R10 ;  /* 0x0000000aae007986 */ /* 0x000fe2000c10113c */
[----:B------:R-:W-:Y:S01]  /*197e0*/  PRMT R23, R23, 0x7770, RZ ;  /* 0x0000777017177816 */ /* 0x000fe200000000ff */
[----:B------:R-:W-:Y:S01]  /*197f0*/  IMAD R216, R101, 0x4, R214 ;  /* 0x0000000465d87824 */ /* 0x000fe200078e02d6 */
[----:B------:R-:W-:Y:S01]  /*19800*/  IADD3 R100, P3, R220, R106, RZ ;  /* 0x0000006adc647210 */ /* 0x000fe20007f7e0ff */
[----:B------:R-:W-:Y:S01]  /*19810*/  STG.E.U8 desc[UR60][R176.64], R124 ;  /* 0x0000007cb0007986 */ /* 0x000fe2000c10113c */
[----:B------:R-:W-:-:S02]  /*19820*/  PRMT R218, R8, 0x7771, RZ ;  /* 0x0000777108da7816 */ /* 0x000fc400000000ff */
[-C--:B------:R-:W-:Y:S01]  /*19830*/  LEA.HI.X.SX32 R101, R220, R107.reuse, 0x1, P3 ;  /* 0x0000006bdc657211 */ /* 0x080fe200018f0eff */
[----:B------:R-:W-:Y:S01]  /*19840*/  STG.E.U8 desc[UR60][R178.64], R6 ;  /* 0x00000006b2007986 */ /* 0x000fe2000c10113c */
[-C--:B------:R-:W-:Y:S02]  /*19850*/  IADD3 R104, P3, R214, R106.reuse, RZ ;  /* 0x0000006ad6687210 */ /* 0x080fe40007f7e0ff */
[----:B------:R-:W-:Y:S01]  /*19860*/  IADD3 R106, P5, R216, R106, RZ ;  /* 0x0000006ad86a7210 */ /* 0x000fe20007fbe0ff */
[----:B------:R-:W-:Y:S01]  /*19870*/  STG.E.U8 desc[UR60][R132.64], R157 ;  /* 0x0000009d84007986 */ /* 0x000fe2000c10113c */
[----:B------:R-:W-:Y:S02]  /*19880*/  PRMT R220, R8, 0x7770, RZ ;  /* 0x0000777008dc7816 */ /* 0x000fe400000000ff */
[-C--:B------:R-:W-:Y:S01]  /*19890*/  LEA.HI.X.SX32 R105, R214, R107.reuse, 0x1, P3 ;  /* 0x0000006bd6697211 */ /* 0x080fe200018f0eff */
[----:B------:R-:W-:Y:S01]  /*198a0*/  STG.E.U8 desc[UR60][R180.64], R19 ;  /* 0x00000013b4007986 */ /* 0x000fe2000c10113c */
[----:B------:R-:W-:-:S02]  /*198b0*/  LEA.HI.X.SX32 R107, R216, R107, 0x1, P5 ;  /* 0x0000006bd86b7211 */ /* 0x000fc400028f0eff */
[C---:B------:R-:W-:Y:S01]  /*198c0*/  PRMT R216, R8.reuse, 0x7772, RZ ;  /* 0x0000777208d87816 */ /* 0x040fe200000000ff */
[----:B------:R-:W-:Y:S01]  /*198d0*/  STG.E.U8 desc[UR60][R182.64], R23 ;  /* 0x00000017b6007986 */ /* 0x000fe2000c10113c */
[----:B------:R-:W-:Y:S02]  /*198e0*/  PRMT R214, R8, 0x7773, RZ ;  /* 0x0000777308d67816 */ /* 0x000fe400000000ff */
[----:B------:R-:W-:Y:S01]  /*198f0*/  PRMT R243, R221, 0x7770, RZ ;  /* 0x00007770ddf37816 */ /* 0x000fe200000000ff */
[----:B------:R-:W-:Y:S01]  /*19900*/  STG.E.U8 desc[UR60][R184.64], R17 ;  /* 0x00000011b8007986 */ /* 0x000fe2000c10113c */
[C---:B------:R-:W-:Y:S02]  /*19910*/  PRMT R251, R9.reuse, 0x7773, RZ ;  /* 0x0000777309fb7816 */ /* 0x040fe400000000ff */
[C---:B------:R-:W-:Y:S01]  /*19920*/  PRMT R249, R9.reuse, 0x7772, RZ ;  /* 0x0000777209f97816 */ /* 0x040fe200000000ff */
[----:B------:R-:W-:Y:S01]  /*19930*/  STG.E.U8 desc[UR60][R134.64], R155 ;  /* 0x0000009b86007986 */ /* 0x000fe2000c10113c */
[----:B------:R-:W-:-:S02]  /*19940*/  PRMT R8, R9, 0x7771, RZ ;  /* 0x0000777109087816 */ /* 0x000fc400000000ff */
[----:B------:R-:W-:Y:S01]  /*19950*/  PRMT R9, R9, 0x7770, RZ ;  /* 0x0000777009097816 */ /* 0x000fe200000000ff */
[----:B------:R-:W-:Y:S01]  /*19960*/  STG.E.U8 desc[UR60][R186.64], R11 ;  /* 0x0000000bba007986 */ /* 0x000fe2000c10113c */
[C---:B------:R-:W-:Y:S02]  /*19970*/  PRMT R239, R221.reuse, 0x7771, RZ ;  /* 0x00007771ddef7816 */ /* 0x040fe400000000ff */
[C---:B------:R-:W-:Y:S01]  /*19980*/  PRMT R237, R221.reuse, 0x7772, RZ ;  /* 0x00007772dded7816 */ /* 0x040fe200000000ff */
[----:B------:R-:W-:Y:S01]  /*19990*/  STG.E.U8 desc[UR60][R188.64], R125 ;  /* 0x0000007dbc007986 */ /* 0x000fe2000c10113c */
[----:B------:R-:W-:Y:S02]  /*199a0*/  PRMT R225, R221, 0x7773, RZ ;  /* 0x00007773dde17816 */ /* 0x000fe400000000ff */
[C---:B------:R-:W-:Y:S01]  /*199b0*/  PRMT R217, R223.reuse, 0x7773, RZ ;  /* 0x00007773dfd97816 */ /* 0x040fe200000000ff */
[----:B------:R-:W-:Y:S01]  /*199c0*/  STG.E.U8 desc[UR60][R190.64], R7 ;  /* 0x00000007be007986 */ /* 0x000fe2000c10113c */
[----:B------:R-:W-:-:S02]  /*199d0*/  PRMT R219, R223, 0x7772, RZ ;  /* 0x00007772dfdb7816 */ /* 0x000fc400000000ff */
[C---:B------:R-:W-:Y:S01]  /*199e0*/  PRMT R221, R223.reuse, 0x7771, RZ ;  /* 0x00007771dfdd7816 */ /* 0x040fe200000000ff */
[----:B------:R-:W-:Y:S01]  /*199f0*/  STG.E.U8 desc[UR60][R136.64], R21 ;  /* 0x0000001588007986 */ /* 0x000fe2000c10113c */
[----:B------:R-:W-:Y:S02]  /*19a00*/  PRMT R223, R223, 0x7770, RZ ;  /* 0x00007770dfdf7816 */ /* 0x000fe400000000ff */
[----:B------:R-:W-:Y:S01]  /*19a10*/  FSEL R212, R212, -INF , P2 ;  /* 0xff800000d4d47808 */ /* 0x000fe20001000000 */
[----:B------:R-:W-:Y:S01]  /*19a20*/  STG.E.U8 desc[UR60][R192.64], R241 ;  /* 0x000000f1c0007986 */ /* 0x000fe2000c10113c */
[----:B------:R-:W-:-:S03]  /*19a30*/  FSEL R213, R213, -INF , P1 ;  /* 0xff800000d5d57808 */ /* 0x000fc60000800000 */
[----:B------:R-:W-:Y:S01]  /*19a40*/  STG.E.U8 desc[UR60][R194.64], R220 ;  /* 0x000000dcc2007986 */ /* 0x000fe2000c10113c */
[----:B------:R-:W-:Y:S01]  /*19a50*/  FFMA R212, R212, 0.69314718246459960938, R13 ;  /* 0x3f317218d4d47823 */ /* 0x000fe2000000000d */
[----:B------:R-:W-:Y:S02]  /*19a60*/  FFMA R213, R213, 0.69314718246459960938, R12 ;  /* 0x3f317218d5d57823 */ /* 0x000fe4000000000c */
[----:B------:R-:W-:Y:S04]  /*19a70*/  STG.E.U8 desc[UR60][R196.64], R5 ;  /* 0x00000005c4007986 */ /* 0x000fe8000c10113c */
        /* <DEDUP_REMOVED lines=9> */
[----:B------:R-:W0:Y:S04]  /*19b10*/  LDS.128 R4, [R4+0x800] ;  /* 0x0008000004047984 */ /* 0x000e280000000c00 */
[----:B------:R-:W1:Y:S04]  /*19b20*/  LDS.128 R8, [R3+0x800] ;  /* 0x0008000003087984 */ /* 0x000e680000000c00 */
[----:B------:R-:W-:Y:S04]  /*19b30*/  STG.E.U8 desc[UR60][R210.64], R237 ;  /* 0x000000edd2007986 */ /* 0x000fe8000c10113c */
[----:B------:R-:W-:Y:S04]  /*19b40*/  STG.E.U8 desc[UR60][R112.64], R249 ;  /* 0x000000f970007986 */ /* 0x000fe8000c10113c */
[----:B------:R0:W-:Y:S04]  /*19b50*/  STG.E.U8 desc[UR60][R114.64], R225 ;  /* 0x000000e172007986 */ /* 0x0001e8000c10113c */
[----:B------:R-:W-:Y:S04]  /*19b60*/  STG.E.U8 desc[UR60][R108.64], R251 ;  /* 0x000000fb6c007986 */ /* 0x000fe8000c10113c */
[----:B------:R-:W-:Y:S04]  /*19b70*/  STG.E.U8 desc[UR60][R116.64], R231 ;  /* 0x000000e774007986 */ /* 0x000fe8000c10113c */
[----:B------:R-:W-:Y:S04]  /*19b80*/  STG.E.U8 desc[UR60][R118.64], R146 ;  /* 0x0000009276007986 */ /* 0x000fe8000c10113c */
[----:B------:R-:W-:Y:S04]  /*19b90*/  STG.E.U8 desc[UR60][R120.64], R229 ;  /* 0x000000e578007986 */ /* 0x000fe8000c10113c */
[----:B------:R2:W-:Y:S04]  /*19ba0*/  STG.E.U8 desc[UR60][R110.64], R144 ;  /* 0x000000906e007986 */ /* 0x0005e8000c10113c */
[----:B------:R3:W-:Y:S01]  /*19bb0*/  STG.E.U8 desc[UR60][R122.64], R227 ;  /* 0x000000e37a007986 */ /* 0x0007e2000c10113c */
[----:B0-----:R-:W-:-:S02]  /*19bc0*/  PRMT R115, R4, 0x7770, RZ ;  /* 0x0000777004737816 */ /* 0x001fc400000000ff */
[----:B------:R-:W-:Y:S01]  /*19bd0*/  PRMT R113, R4, 0x7771, RZ ;  /* 0x0000777104717816 */ /* 0x000fe200000000ff */
[----:B------:R-:W-:Y:S01]  /*19be0*/  STG.E.U8 desc[UR60][R44.64], R145 ;  /* 0x000000912c007986 */ /* 0x000fe2000c10113c */
[C---:B-1----:R-:W-:Y:S02]  /*19bf0*/  PRMT R131, R8.reuse, 0x7770, RZ ;  /* 0x0000777008837816 */ /* 0x042fe400000000ff */
[----:B------:R-:W-:Y:S01]  /*19c00*/  PRMT R129, R8, 0x7771, RZ ;  /* 0x0000777108817816 */ /* 0x000fe200000000ff */
[----:B------:R0:W-:Y:S01]  /*19c10*/  STG.E.U8 desc[UR60][R46.64], R215 ;  /* 0x000000d72e007986 */ /* 0x0001e2000c10113c */
[----:B--2---:R-:W-:Y:S02]  /*19c20*/  PRMT R111, R4, 0x7772, RZ ;  /* 0x00007772046f7816 */ /* 0x004fe400000000ff */
[----:B------:R-:W-:Y:S01]  /*19c30*/  PRMT R127, R8, 0x7772, RZ ;  /* 0x00007772087f7816 */ /* 0x000fe200000000ff */
[----:B------:R-:W-:Y:S01]  /*19c40*/  STG.E.U8 desc[UR60][R14.64], R147 ;  /* 0x000000930e007986 */ /* 0x000fe2000c10113c */
[----:B------:R-:W-:-:S02]  /*19c50*/  PRMT R109, R4, 0x7773, RZ ;  /* 0x00007773046d7816 */ /* 0x000fc400000000ff */
[----:B------:R-:W-:Y:S01]  /*19c60*/  PRMT R125, R8, 0x7773, RZ ;  /* 0x00007773087d7816 */ /* 0x000fe200000000ff */
[----:B------:R1:W-:Y:S01]  /*19c70*/  STG.E.U8 desc[UR60][R48.64], R223 ;  /* 0x000000df30007986 */ /* 0x0003e2000c10113c */
[C---:B---3--:R-:W-:Y:S01]  /*19c80*/  PRMT R123, R9.reuse, 0x7770, RZ ;  /* 0x00007770097b7816 */ /* 0x048fe200000000ff */
[----:B------:R-:W2:Y:S01]  /*19c90*/  LDC R4, c[0x0][0x27c] ;  /* 0x00009f00ff047b82 */ /* 0x000ea20000000800 */
[----:B------:R-:W-:Y:S01]  /*19ca0*/  PRMT R121, R9, 0x7771, RZ ;  /* 0x0000777109797816 */ /* 0x000fe200000000ff */
[----:B------:R-:W-:Y:S01]  /*19cb0*/  STG.E.U8 desc[UR60][R50.64], R247 ;  /* 0x000000f732007986 */ /* 0x000fe2000c10113c */
[----:B0-----:R-:W-:Y:S02]  /*19cc0*/  PRMT R47, R5, 0x7772, RZ ;  /* 0x00007772052f7816 */ /* 0x001fe400000000ff */
[----:B------:R-:W-:Y:S01]  /*19cd0*/  PRMT R119, R9, 0x7772, RZ ;  /* 0x0000777209777816 */ /* 0x000fe200000000ff */
[----:B------:R-:W-:Y:S01]  /*19ce0*/  STG.E.U8 desc[UR60][R52.64], R221 ;  /* 0x000000dd34007986 */ /* 0x000fe2000c10113c */
[----:B------:R-:W-:-:S02]  /*19cf0*/  PRMT R45, R5, 0x7773, RZ ;  /* 0x00007773052d7816 */ /* 0x000fc400000000ff */
[----:B------:R-:W-:Y:S01]  /*19d00*/  PRMT R117, R9, 0x7773, RZ ;  /* 0x0000777309757816 */ /* 0x000fe200000000ff */
[----:B------:R0:W-:Y:S01]  /*19d10*/  STG.E.U8 desc[UR60][R24.64], R245 ;  /* 0x000000f518007986 */ /* 0x0001e2000c10113c */
[----:B-1----:R-:W-:Y:S02]  /*19d20*/  PRMT R49, R5, 0x7770, RZ ;  /* 0x0000777005317816 */ /* 0x002fe400000000ff */
[C---:B------:R-:W-:Y:S01]  /*19d30*/  PRMT R23, R6.reuse, 0x7770, RZ ;  /* 0x0000777006177816 */ /* 0x040fe200000000ff */
[----:B------:R1:W-:Y:S01]  /*19d40*/  STG.E.U8 desc[UR60][R54.64], R219 ;  /* 0x000000db36007986 */ /* 0x0003e2000c10113c */
[C---:B------:R-:W-:Y:S02]  /*19d50*/  PRMT R21, R6.reuse, 0x7771, RZ ;  /* 0x0000777106157816 */ /* 0x040fe400000000ff */
[C---:B------:R-:W-:Y:S01]  /*19d60*/  PRMT R19, R6.reuse, 0x7772, RZ ;  /* 0x0000777206137816 */ /* 0x040fe200000000ff */
[----:B------:R3:W-:Y:S01]  /*19d70*/  STG.E.U8 desc[UR60][R56.64], R151 ;  /* 0x0000009738007986 */ /* 0x0007e2000c10113c */
[----:B------:R-:W-:-:S02]  /*19d80*/  PRMT R17, R6, 0x7773, RZ ;  /* 0x0000777306117816 */ /* 0x000fc400000000ff */
[----:B------:R-:W-:Y:S01]  /*19d90*/  PRMT R3, R7, 0x7773, RZ ;  /* 0x0000777307037816 */ /* 0x000fe200000000ff */
[----:B------:R4:W-:Y:S01]  /*19da0*/  STG.E.U8 desc[UR60][R58.64], R217 ;  /* 0x000000d93a007986 */ /* 0x0009e2000c10113c */
[----:B0-----:R-:W-:Y:S02]  /*19db0*/  PRMT R25, R5, 0x7771, RZ ;  /* 0x0000777105197816 */ /* 0x001fe400000000ff */
[C---:B------:R-:W-:Y:S01]  /*19dc0*/  PRMT R5, R7.reuse, 0x7772, RZ ;  /* 0x0000777207057816 */ /* 0x040fe200000000ff */
[----:B------:R0:W-:Y:S01]  /*19dd0*/  STG.E.U8 desc[UR60][R26.64], R149 ;  /* 0x000000951a007986 */ /* 0x0001e2000c10113c */
[C---:B-1----:R-:W-:Y:S02]  /*19de0*/  PRMT R55, R10.reuse, 0x7772, RZ ;  /* 0x000077720a377816 */ /* 0x042fe400000000ff */
[----:B------:R-:W-:Y:S01]  /*19df0*/  PRMT R15, R7, 0x7771, RZ ;  /* 0x00007771070f7816 */ /* 0x000fe200000000ff */
[----:B------:R1:W-:Y:S01]  /*19e00*/  STG.E.U8 desc[UR60][R60.64], R115 ;  /* 0x000000733c007986 */ /* 0x0003e2000c10113c */
[----:B---3--:R-:W-:-:S02]  /*19e10*/  PRMT R57, R10, 0x7771, RZ ;  /* 0x000077710a397816 */ /* 0x008fc400000000ff */
[C---:B------:R-:W-:Y:S01]  /*19e20*/  PRMT R53, R10.reuse, 0x7773, RZ ;  /* 0x000077730a357816 */ /* 0x040fe200000000ff */
[----:B------:R1:W-:Y:S01]  /*19e30*/  STG.E.U8 desc[UR60][R62.64], R131 ;  /* 0x000000833e007986 */ /* 0x0003e2000c10113c */
[----:B----4-:R-:W-:Y:S02]  /*19e40*/  PRMT R59, R10, 0x7770, RZ ;  /* 0x000077700a3b7816 */ /* 0x010fe400000000ff */
[----:B------:R-:W-:Y:S01]  /*19e50*/  PRMT R7, R7, 0x7770, RZ ;  /* 0x0000777007077816 */ /* 0x000fe200000000ff */
[----:B------:R1:W-:Y:S01]  /*19e60*/  STG.E.U8 desc[UR60][R64.64], R113 ;  /* 0x0000007140007986 */ /* 0x0003e2000c10113c */
[C---:B------:R-:W-:Y:S02]  /*19e70*/  PRMT R9, R11.reuse, 0x7773, RZ ;  /* 0x000077730b097816 */ /* 0x040fe400000000ff */
[C---:B0-----:R-:W-:Y:S01]  /*19e80*/  PRMT R27, R11.reuse, 0x7772, RZ ;  /* 0x000077720b1b7816 */ /* 0x041fe200000000ff */
[----:B------:R1:W-:Y:S01]  /*19e90*/  STG.E.U8 desc[UR60][R28.64], R129 ;  /* 0x000000811c007986 */ /* 0x0003e2000c10113c */
[----:B------:R-:W-:-:S02]  /*19ea0*/  PRMT R51, R11, 0x7771, RZ ;  /* 0x000077710b337816 */ /* 0x000fc400000000ff */
[----:B------:R-:W-:Y:S01]  /*19eb0*/  PRMT R11, R11, 0x7770, RZ ;  /* 0x000077700b0b7816 */ /* 0x000fe200000000ff */
[----:B------:R1:W-:Y:S04]  /*19ec0*/  STG.E.U8 desc[UR60][R66.64], R111 ;  /* 0x0000006f42007986 */ /* 0x0003e8000c10113c */
        /* <DEDUP_REMOVED lines=26> */
[----:B------:R1:W-:Y:S01]  /*1a070*/  STG.E.U8 desc[UR60][R42.64], R9 ;  /* 0x000000092a007986 */ /* 0x0003e2000c10113c */
[----:B------:R-:W-:Y:S06]  /*1a080*/  BAR.SYNC.DEFER_BLOCKING 0x0 ;  /* 0x0000000000007b1d */ /* 0x000fec0000010000 */
[----:B------:R1:W-:Y:S02]  /*1a090*/  STS.64 [R2], R212 ;  /* 0x000000d402007388 */ /* 0x0003e40000000a00 */
[----:B------:R-:W-:Y:S06]  /*1a0a0*/  BAR.SYNC.DEFER_BLOCKING 0x0 ;  /* 0x0000000000007b1d */ /* 0x000fec0000010000 */
[----:B--2---:R-:W-:Y:S05]  /*1a0b0*/  @P0 EXIT ;  /* 0x000000000000094d */ /* 0x004fea0003800000 */
[----:B-1----:R-:W0:Y:S01]  /*1a0c0*/  LDS R7, [R0] ;  /* 0x0000000000077984 */ /* 0x002e220000000800 */
[----:B------:R-:W1:Y:S01]  /*1a0d0*/  LDC.64 R8, c[0x0][0x230] ;  /* 0x00008c00ff087b82 */ /* 0x000e620000000a00 */
[----:B------:R-:W-:Y:S02]  /*1a0e0*/  IMAD R2, R228, R4, RZ ;  /* 0x00000004e4027224 */ /* 0x000fe400078e02ff */
[----:B------:R-:W-:Y:S02]  /*1a0f0*/  IMAD.SHL.U32 R5, R226, 0x4, RZ ;  /* 0x00000004e2057824 */ /* 0x000fe400078e00ff */
[C---:B------:R-:W-:Y:S02]  /*1a100*/  IMAD.SHL.U32 R3, R2.reuse, 0x4, RZ ;  /* 0x0000000402037824 */ /* 0x040fe400078e00ff */
[----:B------:R-:W-:-:S04]  /*1a110*/  IMAD.HI R4, R2, 0x4, RZ ;  /* 0x0000000402047827 */ /* 0x000fc800078e02ff */
[----:B------:R-:W-:Y:S01]  /*1a120*/  IMAD.HI R6, R226, 0x4, RZ ;  /* 0x00000004e2067827 */ /* 0x000fe200078e02ff */
[----:B-1----:R-:W-:-:S04]  /*1a130*/  IADD3 R2, P0, P1, R5, R8, R3 ;  /* 0x0000000805027210 */ /* 0x002fc8000791e003 */
[----:B------:R-:W-:-:S05]  /*1a140*/  IADD3.X R3, R6, R9, R4, P0, P1 ;  /* 0x0000000906037210 */ /* 0x000fca00007e2404 */
[----:B0-----:R-:W-:Y:S01]  /*1a150*/  STG.E desc[UR60][R2.64], R7 ;  /* 0x0000000702007986 */ /* 0x001fe2000c10193c */
[----:B------:R-:W-:Y:S05]  /*1a160*/  EXIT ;  /* 0x000000000000794d */ /* 0x000fea0003800000 */
.L_x_2:
[----:B------:R-:W-:-:S00]  /*1a170*/  BRA `(.L_x_2) ;  /* 0xfffffffc00fc7947 */ /* 0x000fc0000383ffff */
[----:B------:R-:W-:-:S00]  /*1a180*/  NOP ;  /* 0x0000000000007918 */ /* 0x000fc00000000000 */
[----:B------:R-:W-:-:S00]  /*1a190*/  NOP ;  /* 0x0000000000007918 */ /* 0x000fc00000000000 */
[----:B------:R-:W-:-:S00]  /*1a1a0*/  NOP ;  /* 0x0000000000007918 */ /* 0x000fc00000000000 */
[----:B------:R-:W-:-:S00]  /*1a1b0*/  NOP ;  /* 0x0000000000007918 */ /* 0x000fc00000000000 */
[----:B------:R-:W-:-:S00]  /*1a1c0*/  NOP ;  /* 0x0000000000007918 */ /* 0x000fc00000000000 */
[----:B------:R-:W-:-:S00]  /*1a1d0*/  NOP ;  /* 0x0000000000007918 */ /* 0x000fc00000000000 */
[----:B------:R-:W-:-:S00]  /*1a1e0*/  NOP ;  /* 0x0000000000007918 */ /* 0x000fc00000000000 */
[----:B------:R-:W-:-:S00]  /*1a1f0*/  NOP ;  /* 0x0000000000007918 */ /* 0x000fc00000000000 */
.L_x_3:


//--------------------- .nv.global.init           --------------------------
	.section	.nv.global.init,"aw",@progbits
.nv.global.init:
	.type		_$_str,@object
	.size		_$_str,(.L_0 - _$_str)
_$_str:
        /*0000*/ 	.byte	0x5f, 0x5f, 0x43, 0x55, 0x44, 0x41, 0x5f, 0x46, 0x54, 0x5a, 0x00
.L_0:


//--------------------- .nv.shared.attn_fwd       --------------------------
	.section	.nv.shared.attn_fwd,"aw",@nobits
	.sectionflags	@""
	.align	16
	.zero		1024


//--------------------- .nv.shared.reserved.0     --------------------------
	.section	.nv.shared.reserved.0,"aw",@nobits
	.weak		__nv_reservedSMEM_offset_0_alias
	.size		__nv_reservedSMEM_offset_0_alias, 0, 0
	.other		__nv_reservedSMEM_offset_0_alias,@"STO_CUDA_RESERVED_SHARED STV_DEFAULT"
__nv_reservedSMEM_offset_0_alias:
	.zero		0


//--------------------- .nv.constant0.attn_fwd    --------------------------
	.section	.nv.constant0.attn_fwd,"a",@progbits
	.sectionflags	@""
	.align	4
.nv.constant0.attn_fwd:
	.zero		664


//--------------------- SYMBOLS --------------------------

	.type		.nv.reservedSmem.offset0,@object
	.size		.nv.reservedSmem.offset0,0x4
